// auto-generated by cutlass_sweep.gemm — config: {"arch": "sm_90", "cluster_m": 1, "cluster_n": 1, "dtype": "int8", "dtype_b": "int8", "layout": "nt", "stages": 0, "tile_k": 128, "tile_m": 384, "tile_n": 240}
#include "cutlass/cutlass.h"
#include "cutlass/gemm/collective/collective_builder.hpp"
#include "cutlass/gemm/device/gemm_universal_adapter.h"
#include "cutlass/gemm/kernel/gemm_universal.hpp"
#include "cutlass/epilogue/collective/collective_builder.hpp"

using ElemA = int8_t;
using ElemB = int8_t;
using ElemCD = int8_t;
using Acc  = int32_t;
using TileShape    = cute::Shape<cute::_384, cute::_240, cute::_128>;
using ClusterShape = cute::Shape<cute::_1, cute::_1, cute::_1>;

using CollectiveEpilogue = typename cutlass::epilogue::collective::CollectiveBuilder<
    cutlass::arch::Sm90, cutlass::arch::OpClassTensorOp,
    TileShape, ClusterShape,
    cutlass::epilogue::collective::EpilogueTileAuto,
    Acc, Acc,
    ElemCD, cutlass::layout::RowMajor, 128 / cutlass::sizeof_bits<ElemCD>::value,
    ElemCD, cutlass::layout::RowMajor, 128 / cutlass::sizeof_bits<ElemCD>::value,
    cutlass::epilogue::collective::EpilogueScheduleAuto
  >::CollectiveOp;

using CollectiveMainloop = typename cutlass::gemm::collective::CollectiveBuilder<
    cutlass::arch::Sm90, cutlass::arch::OpClassTensorOp,
    ElemA, cutlass::layout::RowMajor, 128 / cutlass::sizeof_bits<ElemA>::value,
    ElemB, cutlass::layout::ColumnMajor, 128 / cutlass::sizeof_bits<ElemB>::value,
    Acc,
    TileShape, ClusterShape,
    cutlass::gemm::collective::StageCountAutoCarveout<static_cast<int>(sizeof(typename CollectiveEpilogue::SharedStorage))>,
    cutlass::gemm::collective::KernelScheduleAuto
  >::CollectiveOp;

using GemmKernel = cutlass::gemm::kernel::GemmUniversal<
    cute::Shape<int,int,int,int>,
    CollectiveMainloop,
    CollectiveEpilogue
>;
using Gemm = cutlass::gemm::device::GemmUniversalAdapter<GemmKernel>;

// Force the device kernel symbol into the cubin without needing a host main.
auto* _anchor = &cutlass::device_kernel<GemmKernel>;


// ===== COMPILED SASS (sm_90a) =====

	.target	sm_90a

	.elftype	@"ET_EXEC"


//--------------------- .note.nv.tkinfo           --------------------------
	.section	.note.nv.tkinfo,"",@"SHT_NOTE"
	.sectionflags	@"SHF_NOTE_NV_TKINFO"
	.tkinfo
        /*0018*/ 	.word	0x00000002
        /*0030*/ 	.string	""
        /*0030*/ 	.string	"ptxas"
        /*0030*/ 	.string	"Cuda compilation tools, release 13.0, V13.0.88"
        /*0030*/ 	.string	"Build cuda_13.0.r13.0/compiler.36424714_0"
        /*0030*/ 	.string	"-arch sm_90a -m 64 "



//--------------------- .note.nv.cuinfo           --------------------------
	.section	.note.nv.cuinfo,"",@"SHT_NOTE"
	.sectionflags	@"SHF_NOTE_NV_CUINFO"
        /*0018*/ 	.short	0x0002
        /*001a*/ 	.short	0x005a
        /*001c*/ 	.short	0x0082
	.zero		2


//--------------------- .nv.info                  --------------------------
	.section	.nv.info,"",@"SHT_CUDA_INFO"
	.align	4


	//----- nvinfo : EIATTR_REGCOUNT
	.align		4
        /*0000*/ 	.byte	0x04, 0x2f
        /*0002*/ 	.short	(.L_15 - .L_14)
	.align		4
.L_14:
        /*0004*/ 	.word	index@(_ZN7cutlass13device_kernelINS_4gemm6kernel13GemmUniversalIN4cute5tupleIJiiiiEEENS1_10collective13CollectiveMmaINS1_34MainloopSm90TmaGmmaWarpSpecializedILi2ENS5_IJNS4_1CILi1EEESB_SB_EEENS1_35KernelTmaWarpSpecializedCooperativeEEENS5_IJNSA_ILi384EEENSA_ILi240EEENSA_ILi128EEEEEEaNS5_IJlSB_lEEEaSJ_NS4_8TiledMMAINS4_8MMA_AtomIJNS4_4SM904GMMA26MMA_64x16x32_S32S8S8_SS_TNEEEENS4_6LayoutINS5_IJNSA_ILi2EEESB_SB_EEENS5_IJSB_NSA_ILi0EEEST_EEEEENS5_IJNS4_10UnderscoreESW_SW_EEEEENS4_13SM90_TMA_LOADENS4_14ComposedLayoutINS4_7SwizzleILi3ELi4ELi3EEENS4_18smem_ptr_flag_bitsILi8EEENSQ_INS5_IJNSA_ILi8EEESH_EEENS5_IJSH_SB_EEEEEEEvNS4_8identityESZ_S19_vS1A_EENS_8epilogue10collective6detail29Sm90TmaWarpSpecializedAdapterINS1D_15DefaultEpilogueIaSJ_SJ_NS1C_6thread17LinearCombinationIaLi1EiiLNS1H_9ScaleType4KindE0ELNS_15FloatRoundStyleE2EaEENS1_15EpilogueDefaultEEEEEvvEEEEvNT_6ParamsE)
        /*0008*/ 	.word	0x000000a8


	//----- nvinfo : EIATTR_FRAME_SIZE
	.align		4
.L_15:
        /*000c*/ 	.byte	0x04, 0x11
        /*000e*/ 	.short	(.L_17 - .L_16)
	.align		4
.L_16:
        /*0010*/ 	.word	index@(_ZN7cutlass13device_kernelINS_4gemm6kernel13GemmUniversalIN4cute5tupleIJiiiiEEENS1_10collective13CollectiveMmaINS1_34MainloopSm90TmaGmmaWarpSpecializedILi2ENS5_IJNS4_1CILi1EEESB_SB_EEENS1_35KernelTmaWarpSpecializedCooperativeEEENS5_IJNSA_ILi384EEENSA_ILi240EEENSA_ILi128EEEEEEaNS5_IJlSB_lEEEaSJ_NS4_8TiledMMAINS4_8MMA_AtomIJNS4_4SM904GMMA26MMA_64x16x32_S32S8S8_SS_TNEEEENS4_6LayoutINS5_IJNSA_ILi2EEESB_SB_EEENS5_IJSB_NSA_ILi0EEEST_EEEEENS5_IJNS4_10UnderscoreESW_SW_EEEEENS4_13SM90_TMA_LOADENS4_14ComposedLayoutINS4_7SwizzleILi3ELi4ELi3EEENS4_18smem_ptr_flag_bitsILi8EEENSQ_INS5_IJNSA_ILi8EEESH_EEENS5_IJSH_SB_EEEEEEEvNS4_8identityESZ_S19_vS1A_EENS_8epilogue10collective6detail29Sm90TmaWarpSpecializedAdapterINS1D_15DefaultEpilogueIaSJ_SJ_NS1C_6thread17LinearCombinationIaLi1EiiLNS1H_9ScaleType4KindE0ELNS_15FloatRoundStyleE2EaEENS1_15EpilogueDefaultEEEEEvvEEEEvNT_6ParamsE)
        /*0014*/ 	.word	0x00000850


	//----- nvinfo : EIATTR_MIN_STACK_SIZE
	.align		4
.L_17:
        /*0018*/ 	.byte	0x04, 0x12
        /*001a*/ 	.short	(.L_19 - .L_18)
	.align		4
.L_18:
        /*001c*/ 	.word	index@(_ZN7cutlass13device_kernelINS_4gemm6kernel13GemmUniversalIN4cute5tupleIJiiiiEEENS1_10collective13CollectiveMmaINS1_34MainloopSm90TmaGmmaWarpSpecializedILi2ENS5_IJNS4_1CILi1EEESB_SB_EEENS1_35KernelTmaWarpSpecializedCooperativeEEENS5_IJNSA_ILi384EEENSA_ILi240EEENSA_ILi128EEEEEEaNS5_IJlSB_lEEEaSJ_NS4_8TiledMMAINS4_8MMA_AtomIJNS4_4SM904GMMA26MMA_64x16x32_S32S8S8_SS_TNEEEENS4_6LayoutINS5_IJNSA_ILi2EEESB_SB_EEENS5_IJSB_NSA_ILi0EEEST_EEEEENS5_IJNS4_10UnderscoreESW_SW_EEEEENS4_13SM90_TMA_LOADENS4_14ComposedLayoutINS4_7SwizzleILi3ELi4ELi3EEENS4_18smem_ptr_flag_bitsILi8EEENSQ_INS5_IJNSA_ILi8EEESH_EEENS5_IJSH_SB_EEEEEEEvNS4_8identityESZ_S19_vS1A_EENS_8epilogue10collective6detail29Sm90TmaWarpSpecializedAdapterINS1D_15DefaultEpilogueIaSJ_SJ_NS1C_6thread17LinearCombinationIaLi1EiiLNS1H_9ScaleType4KindE0ELNS_15FloatRoundStyleE2EaEENS1_15EpilogueDefaultEEEEEvvEEEEvNT_6ParamsE)
        /*0020*/ 	.word	0x00000850
.L_19:


//--------------------- .nv.compat                --------------------------
	.section	.nv.compat,"",@"SHT_CUDA_COMPAT_INFO"
	.align	4
        /*0000*/ 	.byte	0x02, 0x09, 0x01, 0x00, 0x02, 0x02, 0x04, 0x00, 0x02, 0x05, 0x05, 0x00, 0x03, 0x07, 0x01, 0x01
        /*0010*/ 	.byte	0x02, 0x03, 0x01, 0x00, 0x02, 0x06, 0x01, 0x00, 0x04, 0x0b, 0x08, 0x00, 0x00, 0x00, 0x00, 0x00
        /*0020*/ 	.byte	0x00, 0x00, 0x00, 0x00


//--------------------- .nv.info._ZN7cutlass13device_kernelINS_4gemm6kernel13GemmUniversalIN4cute5tupleIJiiiiEEENS1_10collective13CollectiveMmaINS1_34MainloopSm90TmaGmmaWarpSpecializedILi2ENS5_IJNS4_1CILi1EEESB_SB_EEENS1_35KernelTmaWarpSpecializedCooperativeEEENS5_IJNSA_ILi384EEENSA_ILi240EEENSA_ILi128EEEEEEaNS5_IJlSB_lEEEaSJ_NS4_8TiledMMAINS4_8MMA_AtomIJNS4_4SM904GMMA26MMA_64x16x32_S32S8S8_SS_TNEEEENS4_6LayoutINS5_IJNSA_ILi2EEESB_SB_EEENS5_IJSB_NSA_ILi0EEEST_EEEEENS5_IJNS4_10UnderscoreESW_SW_EEEEENS4_13SM90_TMA_LOADENS4_14ComposedLayoutINS4_7SwizzleILi3ELi4ELi3EEENS4_18smem_ptr_flag_bitsILi8EEENSQ_INS5_IJNSA_ILi8EEESH_EEENS5_IJSH_SB_EEEEEEEvNS4_8identityESZ_S19_vS1A_EENS_8epilogue10collective6detail29Sm90TmaWarpSpecializedAdapterINS1D_15DefaultEpilogueIaSJ_SJ_NS1C_6thread17LinearCombinationIaLi1EiiLNS1H_9ScaleType4KindE0ELNS_15FloatRoundStyleE2EaEENS1_15EpilogueDefaultEEEEEvvEEEEvNT_6ParamsE --------------------------
	.section	.nv.info._ZN7cutlass13device_kernelINS_4gemm6kernel13GemmUniversalIN4cute5tupleIJiiiiEEENS1_10collective13CollectiveMmaINS1_34MainloopSm90TmaGmmaWarpSpecializedILi2ENS5_IJNS4_1CILi1EEESB_SB_EEENS1_35KernelTmaWarpSpecializedCooperativeEEENS5_IJNSA_ILi384EEENSA_ILi240EEENSA_ILi128EEEEEEaNS5_IJlSB_lEEEaSJ_NS4_8TiledMMAINS4_8MMA_AtomIJNS4_4SM904GMMA26MMA_64x16x32_S32S8S8_SS_TNEEEENS4_6LayoutINS5_IJNSA_ILi2EEESB_SB_EEENS5_IJSB_NSA_ILi0EEEST_EEEEENS5_IJNS4_10UnderscoreESW_SW_EEEEENS4_13SM90_TMA_LOADENS4_14ComposedLayoutINS4_7SwizzleILi3ELi4ELi3EEENS4_18smem_ptr_flag_bitsILi8EEENSQ_INS5_IJNSA_ILi8EEESH_EEENS5_IJSH_SB_EEEEEEEvNS4_8identityESZ_S19_vS1A_EENS_8epilogue10collective6detail29Sm90TmaWarpSpecializedAdapterINS1D_15DefaultEpilogueIaSJ_SJ_NS1C_6thread17LinearCombinationIaLi1EiiLNS1H_9ScaleType4KindE0ELNS_15FloatRoundStyleE2EaEENS1_15EpilogueDefaultEEEEEvvEEEEvNT_6ParamsE,"",@"SHT_CUDA_INFO"
	.sectionflags	@""
	.align	4


	//----- nvinfo : EIATTR_CUDA_API_VERSION
	.align		4
        /*0000*/ 	.byte	0x04, 0x37
        /*0002*/ 	.short	(.L_21 - .L_20)
.L_20:
        /*0004*/ 	.word	0x00000082


	//----- nvinfo : EIATTR_KPARAM_INFO
	.align		4
.L_21:
        /*0008*/ 	.byte	0x04, 0x17
        /*000a*/ 	.short	(.L_23 - .L_22)
.L_22:
        /*000c*/ 	.word	0x00000000
        /*0010*/ 	.short	0x0000
        /*0012*/ 	.short	0x0070
        /*0014*/ 	.byte	0x00, 0xf0, 0x01, 0x10


	//----- nvinfo : EIATTR_SPARSE_MMA_MASK
	.align		4
.L_23:
        /*0018*/ 	.byte	0x03, 0x50
        /*001a*/ 	.short	0x0000


	//----- nvinfo : EIATTR_MAXREG_COUNT
	.align		4
        /*001c*/ 	.byte	0x03, 0x1b
        /*001e*/ 	.short	0x00a8


	//----- nvinfo : EIATTR_NUM_BARRIERS
	.align		4
        /*0020*/ 	.byte	0x02, 0x4c
        /*0022*/ 	.byte	0x01
	.zero		1


	//----- nvinfo : EIATTR_EXTERNS
	.align		4
        /*0024*/ 	.byte	0x04, 0x0f
        /*0026*/ 	.short	(.L_25 - .L_24)


	//   ....[0]....
	.align		4
.L_24:
        /*0028*/ 	.word	index@(__assertfail)


	//----- nvinfo : EIATTR_ANNOTATIONS
	.align		4
.L_25:
        /*002c*/ 	.byte	0x04, 0x55
        /*002e*/ 	.short	(.L_27 - .L_26)


	//   ....[0]....
.L_26:
        /*0030*/ 	.word	0x00000001
        /*0034*/ 	.byte	0x50, 0x02, 0x00, 0x00, 0x01, 0x00, 0x00, 0x00, 0xa0, 0x04, 0x00, 0x00, 0x01, 0x00, 0x00, 0x00
        /* <DEDUP_REMOVED lines=1399> */
        /*57b4*/ 	.byte	0x10, 0x5b, 0x03, 0x00, 0x01, 0x00, 0x00, 0x00, 0x50, 0x5d, 0x03, 0x00


	//----- nvinfo : EIATTR_MERCURY_ISA_VERSION
	.align		4
.L_27:
        /*57c0*/ 	.byte	0x03, 0x5f
        /*57c2*/ 	.short	0x0101


	//----- nvinfo : EIATTR_INT_WARP_WIDE_INSTR_OFFSETS
	.align		4
        /*57c4*/ 	.byte	0x04, 0x31
        /*57c6*/ 	.short	(.L_29 - .L_28)


	//   ....[0]....
.L_28:
        /*57c8*/ 	.word	0x00000500


	//   ....[1]....
        /*57cc*/ 	.word	0x00000510


	//   ....[2]....
        /*57d0*/ 	.word	0x000005a0


	//----- nvinfo : EIATTR_COOP_GROUP_MASK_REGIDS
	.align		4
.L_29:
        /*57d4*/ 	.byte	0x04, 0x29
        /*57d6*/ 	.short	(.L_31 - .L_30)


	//   ....[0]....
.L_30:
        /*57d8*/ 	.word	0xffffffff


	//   ....[1]....
        /*57dc*/ 	.word	0xffffffff


	//   ....[2]....
        /*57e0*/ 	.word	0xffffffff


	//   ....[3]....
        /*57e4*/ 	.word	0xffffffff


	//   ....[4]....
        /*57e8*/ 	.word	0xffffffff


	//----- nvinfo : EIATTR_COOP_GROUP_INSTR_OFFSETS
	.align		4
.L_31:
        /*57ec*/ 	.byte	0x04, 0x28
        /*57ee*/ 	.short	(.L_33 - .L_32)


	//   ....[0]....
.L_32:
        /*57f0*/ 	.word	0x00000070


	//   ....[1]....
        /*57f4*/ 	.word	0x00000080


	//   ....[2]....
        /*57f8*/ 	.word	0x000001a0


	//   ....[3]....
        /*57fc*/ 	.word	0x00000390


	//   ....[4]....
        /*5800*/ 	.word	0x000013b0


	//----- nvinfo : EIATTR_REG_RECONFIG
	.align		4
.L_33:
        /*5804*/ 	.byte	0x01, 0x54
	.zero		2


	//----- nvinfo : EIATTR_SYSCALL_OFFSETS
	.align		4
        /*5808*/ 	.byte	0x04, 0x46
        /*580a*/ 	.short	(.L_35 - .L_34)


	//   ....[0]....
.L_34:
        /*580c*/ 	.word	0x00001560


	//----- nvinfo : EIATTR_MBARRIER_INSTR_OFFSETS
	.align		4
.L_35:
        /*5810*/ 	.byte	0x04, 0x39
        /*5812*/ 	.short	(.L_37 - .L_36)


	//   ....[0]....
.L_36:
        /*5814*/ 	.word	0x00000340
        /*5818*/ 	.word	0x000000ff
        /*581c*/ 	.word	0x00000000
        /*5820*/ 	.short	0x0100
        /*5822*/ 	.byte	0x08
	.zero		1


	//   ....[1]....
        /*5824*/ 	.word	0x00000350
        /*5828*/ 	.word	0x000000ff
        /*582c*/ 	.word	0x00000010
        /*5830*/ 	.short	0x0100
        /*5832*/ 	.byte	0x08
	.zero		1


	//   ....[2]....
        /*5834*/ 	.word	0x00000360
        /*5838*/ 	.word	0x000000ff
        /*583c*/ 	.word	0x00000008
        /*5840*/ 	.short	0x0100
        /*5842*/ 	.byte	0x08
	.zero		1


	//   ....[3]....
        /*5844*/ 	.word	0x00000370
        /*5848*/ 	.word	0x000000ff
        /*584c*/ 	.word	0x00000018
        /*5850*/ 	.short	0x0100
        /*5852*/ 	.byte	0x08
	.zero		1


	//   ....[4]....
        /*5854*/ 	.word	0x00000620
        /*5858*/ 	.word	0x000000ff
        /*585c*/ 	.word	0x00000030
        /*5860*/ 	.short	0x0100
        /*5862*/ 	.byte	0x10
	.zero		1


	//   ....[5]....
        /*5864*/ 	.word	0x000006c0
        /*5868*/ 	.word	0x000000ff
        /*586c*/ 	.word	0x00000038
        /*5870*/ 	.short	0x0100
        /*5872*/ 	.byte	0x10
	.zero		1


	//   ....[6]....
        /*5874*/ 	.word	0x000016a0
        /*5878*/ 	.word	0x00000003
        /*587c*/ 	.word	0x00000000
        /*5880*/ 	.short	0x010a
        /*5882*/ 	.byte	0x3f
	.zero		1


	//   ....[7]....
        /*5884*/ 	.word	0x000016e0
        /*5888*/ 	.word	0x00000003
        /*588c*/ 	.word	0x00000000
        /*5890*/ 	.short	0x010a
        /*5892*/ 	.byte	0x3f
	.zero		1


	//   ....[8]....
        /*5894*/ 	.word	0x0000b640
        /*5898*/ 	.word	0x00000005
        /*589c*/ 	.word	0x00000000
        /*58a0*/ 	.short	0x010a
        /*58a2*/ 	.byte	0x3f
	.zero		1


	//   ....[9]....
        /*58a4*/ 	.word	0x0000b680
        /*58a8*/ 	.word	0x00000005
        /*58ac*/ 	.word	0x00000000
        /*58b0*/ 	.short	0x010a
        /*58b2*/ 	.byte	0x3f
	.zero		1


	//   ....[10]....
        /*58b4*/ 	.word	0x000151b0
        /*58b8*/ 	.word	0x00000005
        /*58bc*/ 	.word	0x00000000
        /*58c0*/ 	.short	0x0101
        /*58c2*/ 	.byte	0x3f
	.zero		1


	//   ....[11]....
        /*58c4*/ 	.word	0x00015470
        /*58c8*/ 	.word	0x00000002
        /*58cc*/ 	.word	0x00000000
        /*58d0*/ 	.short	0x0101
        /*58d2*/ 	.byte	0x3f
	.zero		1


	//   ....[12]....
        /*58d4*/ 	.word	0x00035260
        /*58d8*/ 	.word	0x0000000b
        /*58dc*/ 	.word	0x00000010
        /*58e0*/ 	.short	0x010a
        /*58e2*/ 	.byte	0x3f
	.zero		1


	//   ....[13]....
        /*58e4*/ 	.word	0x00035640
        /*58e8*/ 	.word	0x00000002
        /*58ec*/ 	.word	0x00000038
        /*58f0*/ 	.short	0x0101
        /*58f2*/ 	.byte	0x3f
	.zero		1


	//   ....[14]....
        /*58f4*/ 	.word	0x00035e20
        /*58f8*/ 	.word	0x00000005
        /*58fc*/ 	.word	0x00000000
        /*5900*/ 	.short	0x010a
        /*5902*/ 	.byte	0x3f
	.zero		1


	//   ....[15]....
        /*5904*/ 	.word	0x00035eb0
        /*5908*/ 	.word	0x00000003
        /*590c*/ 	.word	0x00000000
        /*5910*/ 	.short	0x010a
        /*5912*/ 	.byte	0x3f
	.zero		1


	//   ....[16]....
        /*5914*/ 	.word	0x00035f10
        /*5918*/ 	.word	0x00000003
        /*591c*/ 	.word	0x00000000
        /*5920*/ 	.short	0x010a
        /*5922*/ 	.byte	0x3f
	.zero		1


	//   ....[17]....
        /*5924*/ 	.word	0x00035f60
        /*5928*/ 	.word	0x00000005
        /*592c*/ 	.word	0x00000000
        /*5930*/ 	.short	0x010a
        /*5932*/ 	.byte	0x3f
	.zero		1


	//   ....[18]....
        /*5934*/ 	.word	0x00036030
        /*5938*/ 	.word	0x0000000b
        /*593c*/ 	.word	0x00000010
        /*5940*/ 	.short	0x010a
        /*5942*/ 	.byte	0x3f
	.zero		1


	//   ....[19]....
        /*5944*/ 	.word	0x00036100
        /*5948*/ 	.word	0x00000005
        /*594c*/ 	.word	0x00000000
        /*5950*/ 	.short	0x010a
        /*5952*/ 	.byte	0x3f
	.zero		1


	//----- nvinfo : EIATTR_NUM_MBARRIERS
	.align		4
.L_37:
        /*5954*/ 	.byte	0x03, 0x38
        /*5956*/ 	.short	0x0006


	//----- nvinfo : EIATTR_EXIT_INSTR_OFFSETS
	.align		4
        /*5958*/ 	.byte	0x04, 0x1c
        /*595a*/ 	.short	(.L_39 - .L_38)


	//   ....[0]....
.L_38:
        /*595c*/ 	.word	0x00000720


	//   ....[1]....
        /*5960*/ 	.word	0x000011a0


	//   ....[2]....
        /*5964*/ 	.word	0x000347a0


	//   ....[3]....
        /*5968*/ 	.word	0x00034ed0


	//   ....[4]....
        /*596c*/ 	.word	0x00035f00


	//----- nvinfo : EIATTR_MAX_THREADS
	.align		4
.L_39:
        /*5970*/ 	.byte	0x04, 0x05
        /*5972*/ 	.short	(.L_41 - .L_40)
.L_40:
        /*5974*/ 	.word	0x00000180
        /*5978*/ 	.word	0x00000001
        /*597c*/ 	.word	0x00000001


	//----- nvinfo : EIATTR_CRS_STACK_SIZE
	.align		4
.L_41:
        /*5980*/ 	.byte	0x04, 0x1e
        /*5982*/ 	.short	(.L_43 - .L_42)
.L_42:
        /*5984*/ 	.word	0x00000000


	//----- nvinfo : EIATTR_CBANK_PARAM_SIZE
	.align		4
.L_43:
        /*5988*/ 	.byte	0x03, 0x19
        /*598a*/ 	.short	0x0470


	//----- nvinfo : EIATTR_PARAM_CBANK
	.align		4
        /*598c*/ 	.byte	0x04, 0x0a
        /*598e*/ 	.short	(.L_45 - .L_44)
	.align		4
.L_44:
        /*5990*/ 	.word	index@(.nv.constant0._ZN7cutlass13device_kernelINS_4gemm6kernel13GemmUniversalIN4cute5tupleIJiiiiEEENS1_10collective13CollectiveMmaINS1_34MainloopSm90TmaGmmaWarpSpecializedILi2ENS5_IJNS4_1CILi1EEESB_SB_EEENS1_35KernelTmaWarpSpecializedCooperativeEEENS5_IJNSA_ILi384EEENSA_ILi240EEENSA_ILi128EEEEEEaNS5_IJlSB_lEEEaSJ_NS4_8TiledMMAINS4_8MMA_AtomIJNS4_4SM904GMMA26MMA_64x16x32_S32S8S8_SS_TNEEEENS4_6LayoutINS5_IJNSA_ILi2EEESB_SB_EEENS5_IJSB_NSA_ILi0EEEST_EEEEENS5_IJNS4_10UnderscoreESW_SW_EEEEENS4_13SM90_TMA_LOADENS4_14ComposedLayoutINS4_7SwizzleILi3ELi4ELi3EEENS4_18smem_ptr_flag_bitsILi8EEENSQ_INS5_IJNSA_ILi8EEESH_EEENS5_IJSH_SB_EEEEEEEvNS4_8identityESZ_S19_vS1A_EENS_8epilogue10collective6detail29Sm90TmaWarpSpecializedAdapterINS1D_15DefaultEpilogueIaSJ_SJ_NS1C_6thread17LinearCombinationIaLi1EiiLNS1H_9ScaleType4KindE0ELNS_15FloatRoundStyleE2EaEENS1_15EpilogueDefaultEEEEEvvEEEEvNT_6ParamsE)
        /*5994*/ 	.short	0x0210
        /*5996*/ 	.short	0x0470


	//----- nvinfo : EIATTR_SW_WAR
	.align		4
.L_45:
        /*5998*/ 	.byte	0x04, 0x36
        /*599a*/ 	.short	(.L_47 - .L_46)
.L_46:
        /*599c*/ 	.word	0x00000008
.L_47:


//--------------------- .nv.callgraph             --------------------------
	.section	.nv.callgraph,"",@"SHT_CUDA_CALLGRAPH"
	.align	4
	.sectionentsize	8
	.align		4
        /*0000*/ 	.word	0x00000000
	.align		4
        /*0004*/ 	.word	0xffffffff
	.align		4
        /*0008*/ 	.word	index@(_ZN7cutlass13device_kernelINS_4gemm6kernel13GemmUniversalIN4cute5tupleIJiiiiEEENS1_10collective13CollectiveMmaINS1_34MainloopSm90TmaGmmaWarpSpecializedILi2ENS5_IJNS4_1CILi1EEESB_SB_EEENS1_35KernelTmaWarpSpecializedCooperativeEEENS5_IJNSA_ILi384EEENSA_ILi240EEENSA_ILi128EEEEEEaNS5_IJlSB_lEEEaSJ_NS4_8TiledMMAINS4_8MMA_AtomIJNS4_4SM904GMMA26MMA_64x16x32_S32S8S8_SS_TNEEEENS4_6LayoutINS5_IJNSA_ILi2EEESB_SB_EEENS5_IJSB_NSA_ILi0EEEST_EEEEENS5_IJNS4_10UnderscoreESW_SW_EEEEENS4_13SM90_TMA_LOADENS4_14ComposedLayoutINS4_7SwizzleILi3ELi4ELi3EEENS4_18smem_ptr_flag_bitsILi8EEENSQ_INS5_IJNSA_ILi8EEESH_EEENS5_IJSH_SB_EEEEEEEvNS4_8identityESZ_S19_vS1A_EENS_8epilogue10collective6detail29Sm90TmaWarpSpecializedAdapterINS1D_15DefaultEpilogueIaSJ_SJ_NS1C_6thread17LinearCombinationIaLi1EiiLNS1H_9ScaleType4KindE0ELNS_15FloatRoundStyleE2EaEENS1_15EpilogueDefaultEEEEEvvEEEEvNT_6ParamsE)
	.align		4
        /*000c*/ 	.word	index@(__assertfail)
	.align		4
        /*0010*/ 	.word	0x00000000
	.align		4
        /*0014*/ 	.word	0xfffffffe
	.align		4
        /*0018*/ 	.word	0x00000000
	.align		4
        /*001c*/ 	.word	0xfffffffd
	.align		4
        /*0020*/ 	.word	0x00000000
	.align		4
        /*0024*/ 	.word	0xfffffffc


//--------------------- .nv.constant4             --------------------------
	.section	.nv.constant4,"a",@progbits
	.align	8
	.align		8
.nv.constant4:
        /*0000*/ 	.dword	__assertfail
	.align		8
        /*0008*/ 	.dword	__unnamed_1
	.align		8
        /*0010*/ 	.dword	_ZN40_INTERNAL_202fa43f_4_k_cu_77d326e0_142364cuda3std3__45__cpo5beginE
	.align		8
        /*0018*/ 	.dword	_ZN40_INTERNAL_202fa43f_4_k_cu_77d326e0_142364cuda3std3__45__cpo3endE
	.align		8
        /*0020*/ 	.dword	_ZN40_INTERNAL_202fa43f_4_k_cu_77d326e0_142364cuda3std3__45__cpo6cbeginE
	.align		8
        /*0028*/ 	.dword	_ZN40_INTERNAL_202fa43f_4_k_cu_77d326e0_142364cuda3std3__45__cpo4cendE
	.align		8
        /*0030*/ 	.dword	_ZN40_INTERNAL_202fa43f_4_k_cu_77d326e0_142364cuda3std3__442_GLOBAL__N__202fa43f_4_k_cu_77d326e0_142366ignoreE
	.align		8
        /*0038*/ 	.dword	_ZN40_INTERNAL_202fa43f_4_k_cu_77d326e0_142364cuda3std3__419piecewise_constructE
	.align		8
        /*0040*/ 	.dword	_ZN40_INTERNAL_202fa43f_4_k_cu_77d326e0_142364cuda3std3__48in_placeE
	.align		8
        /*0048*/ 	.dword	_ZN40_INTERNAL_202fa43f_4_k_cu_77d326e0_142364cuda3std6ranges3__45__cpo4swapE
	.align		8
        /*0050*/ 	.dword	_ZN40_INTERNAL_202fa43f_4_k_cu_77d326e0_142364cuda3std6ranges3__45__cpo9iter_moveE
	.align		8
        /*0058*/ 	.dword	_ZN40_INTERNAL_202fa43f_4_k_cu_77d326e0_142364cute7productE
	.align		8
        /*0060*/ 	.dword	_ZN40_INTERNAL_202fa43f_4_k_cu_77d326e0_142364cute1_E
	.align		8
        /*0068*/ 	.dword	$str$22
	.align		8
        /*0070*/ 	.dword	$str$23


//--------------------- .text._ZN7cutlass13device_kernelINS_4gemm6kernel13GemmUniversalIN4cute5tupleIJiiiiEEENS1_10collective13CollectiveMmaINS1_34MainloopSm90TmaGmmaWarpSpecializedILi2ENS5_IJNS4_1CILi1EEESB_SB_EEENS1_35KernelTmaWarpSpecializedCooperativeEEENS5_IJNSA_ILi384EEENSA_ILi240EEENSA_ILi128EEEEEEaNS5_IJlSB_lEEEaSJ_NS4_8TiledMMAINS4_8MMA_AtomIJNS4_4SM904GMMA26MMA_64x16x32_S32S8S8_SS_TNEEEENS4_6LayoutINS5_IJNSA_ILi2EEESB_SB_EEENS5_IJSB_NSA_ILi0EEEST_EEEEENS5_IJNS4_10UnderscoreESW_SW_EEEEENS4_13SM90_TMA_LOADENS4_14ComposedLayoutINS4_7SwizzleILi3ELi4ELi3EEENS4_18smem_ptr_flag_bitsILi8EEENSQ_INS5_IJNSA_ILi8EEESH_EEENS5_IJSH_SB_EEEEEEEvNS4_8identityESZ_S19_vS1A_EENS_8epilogue10collective6detail29Sm90TmaWarpSpecializedAdapterINS1D_15DefaultEpilogueIaSJ_SJ_NS1C_6thread17LinearCombinationIaLi1EiiLNS1H_9ScaleType4KindE0ELNS_15FloatRoundStyleE2EaEENS1_15EpilogueDefaultEEEEEvvEEEEvNT_6ParamsE --------------------------
	.section	.text._ZN7cutlass13device_kernelINS_4gemm6kernel13GemmUniversalIN4cute5tupleIJiiiiEEENS1_10collective13CollectiveMmaINS1_34MainloopSm90TmaGmmaWarpSpecializedILi2ENS5_IJNS4_1CILi1EEESB_SB_EEENS1_35KernelTmaWarpSpecializedCooperativeEEENS5_IJNSA_ILi384EEENSA_ILi240EEENSA_ILi128EEEEEEaNS5_IJlSB_lEEEaSJ_NS4_8TiledMMAINS4_8MMA_AtomIJNS4_4SM904GMMA26MMA_64x16x32_S32S8S8_SS_TNEEEENS4_6LayoutINS5_IJNSA_ILi2EEESB_SB_EEENS5_IJSB_NSA_ILi0EEEST_EEEEENS5_IJNS4_10UnderscoreESW_SW_EEEEENS4_13SM90_TMA_LOADENS4_14ComposedLayoutINS4_7SwizzleILi3ELi4ELi3EEENS4_18smem_ptr_flag_bitsILi8EEENSQ_INS5_IJNSA_ILi8EEESH_EEENS5_IJSH_SB_EEEEEEEvNS4_8identityESZ_S19_vS1A_EENS_8epilogue10collective6detail29Sm90TmaWarpSpecializedAdapterINS1D_15DefaultEpilogueIaSJ_SJ_NS1C_6thread17LinearCombinationIaLi1EiiLNS1H_9ScaleType4KindE0ELNS_15FloatRoundStyleE2EaEENS1_15EpilogueDefaultEEEEEvvEEEEvNT_6ParamsE,"ax",@progbits
	.align	128
.text._ZN7cutlass13device_kernelINS_4gemm6kernel13GemmUniversalIN4cute5tupleIJiiiiEEENS1_10collective13CollectiveMmaINS1_34MainloopSm90TmaGmmaWarpSpecializedILi2ENS5_IJNS4_1CILi1EEESB_SB_EEENS1_35KernelTmaWarpSpecializedCooperativeEEENS5_IJNSA_ILi384EEENSA_ILi240EEENSA_ILi128EEEEEEaNS5_IJlSB_lEEEaSJ_NS4_8TiledMMAINS4_8MMA_AtomIJNS4_4SM904GMMA26MMA_64x16x32_S32S8S8_SS_TNEEEENS4_6LayoutINS5_IJNSA_ILi2EEESB_SB_EEENS5_IJSB_NSA_ILi0EEEST_EEEEENS5_IJNS4_10UnderscoreESW_SW_EEEEENS4_13SM90_TMA_LOADENS4_14ComposedLayoutINS4_7SwizzleILi3ELi4ELi3EEENS4_18smem_ptr_flag_bitsILi8EEENSQ_INS5_IJNSA_ILi8EEESH_EEENS5_IJSH_SB_EEEEEEEvNS4_8identityESZ_S19_vS1A_EENS_8epilogue10collective6detail29Sm90TmaWarpSpecializedAdapterINS1D_15DefaultEpilogueIaSJ_SJ_NS1C_6thread17LinearCombinationIaLi1EiiLNS1H_9ScaleType4KindE0ELNS_15FloatRoundStyleE2EaEENS1_15EpilogueDefaultEEEEEvvEEEEvNT_6ParamsE:
        .type           _ZN7cutlass13device_kernelINS_4gemm6kernel13GemmUniversalIN4cute5tupleIJiiiiEEENS1_10collective13CollectiveMmaINS1_34MainloopSm90TmaGmmaWarpSpecializedILi2ENS5_IJNS4_1CILi1EEESB_SB_EEENS1_35KernelTmaWarpSpecializedCooperativeEEENS5_IJNSA_ILi384EEENSA_ILi240EEENSA_ILi128EEEEEEaNS5_IJlSB_lEEEaSJ_NS4_8TiledMMAINS4_8MMA_AtomIJNS4_4SM904GMMA26MMA_64x16x32_S32S8S8_SS_TNEEEENS4_6LayoutINS5_IJNSA_ILi2EEESB_SB_EEENS5_IJSB_NSA_ILi0EEEST_EEEEENS5_IJNS4_10UnderscoreESW_SW_EEEEENS4_13SM90_TMA_LOADENS4_14ComposedLayoutINS4_7SwizzleILi3ELi4ELi3EEENS4_18smem_ptr_flag_bitsILi8EEENSQ_INS5_IJNSA_ILi8EEESH_EEENS5_IJSH_SB_EEEEEEEvNS4_8identityESZ_S19_vS1A_EENS_8epilogue10collective6detail29Sm90TmaWarpSpecializedAdapterINS1D_15DefaultEpilogueIaSJ_SJ_NS1C_6thread17LinearCombinationIaLi1EiiLNS1H_9ScaleType4KindE0ELNS_15FloatRoundStyleE2EaEENS1_15EpilogueDefaultEEEEEvvEEEEvNT_6ParamsE,@function
        .size           _ZN7cutlass13device_kernelINS_4gemm6kernel13GemmUniversalIN4cute5tupleIJiiiiEEENS1_10collective13CollectiveMmaINS1_34MainloopSm90TmaGmmaWarpSpecializedILi2ENS5_IJNS4_1CILi1EEESB_SB_EEENS1_35KernelTmaWarpSpecializedCooperativeEEENS5_IJNSA_ILi384EEENSA_ILi240EEENSA_ILi128EEEEEEaNS5_IJlSB_lEEEaSJ_NS4_8TiledMMAINS4_8MMA_AtomIJNS4_4SM904GMMA26MMA_64x16x32_S32S8S8_SS_TNEEEENS4_6LayoutINS5_IJNSA_ILi2EEESB_SB_EEENS5_IJSB_NSA_ILi0EEEST_EEEEENS5_IJNS4_10UnderscoreESW_SW_EEEEENS4_13SM90_TMA_LOADENS4_14ComposedLayoutINS4_7SwizzleILi3ELi4ELi3EEENS4_18smem_ptr_flag_bitsILi8EEENSQ_INS5_IJNSA_ILi8EEESH_EEENS5_IJSH_SB_EEEEEEEvNS4_8identityESZ_S19_vS1A_EENS_8epilogue10collective6detail29Sm90TmaWarpSpecializedAdapterINS1D_15DefaultEpilogueIaSJ_SJ_NS1C_6thread17LinearCombinationIaLi1EiiLNS1H_9ScaleType4KindE0ELNS_15FloatRoundStyleE2EaEENS1_15EpilogueDefaultEEEEEvvEEEEvNT_6ParamsE,(.L_x_786 - _ZN7cutlass13device_kernelINS_4gemm6kernel13GemmUniversalIN4cute5tupleIJiiiiEEENS1_10collective13CollectiveMmaINS1_34MainloopSm90TmaGmmaWarpSpecializedILi2ENS5_IJNS4_1CILi1EEESB_SB_EEENS1_35KernelTmaWarpSpecializedCooperativeEEENS5_IJNSA_ILi384EEENSA_ILi240EEENSA_ILi128EEEEEEaNS5_IJlSB_lEEEaSJ_NS4_8TiledMMAINS4_8MMA_AtomIJNS4_4SM904GMMA26MMA_64x16x32_S32S8S8_SS_TNEEEENS4_6LayoutINS5_IJNSA_ILi2EEESB_SB_EEENS5_IJSB_NSA_ILi0EEEST_EEEEENS5_IJNS4_10UnderscoreESW_SW_EEEEENS4_13SM90_TMA_LOADENS4_14ComposedLayoutINS4_7SwizzleILi3ELi4ELi3EEENS4_18smem_ptr_flag_bitsILi8EEENSQ_INS5_IJNSA_ILi8EEESH_EEENS5_IJSH_SB_EEEEEEEvNS4_8identityESZ_S19_vS1A_EENS_8epilogue10collective6detail29Sm90TmaWarpSpecializedAdapterINS1D_15DefaultEpilogueIaSJ_SJ_NS1C_6thread17LinearCombinationIaLi1EiiLNS1H_9ScaleType4KindE0ELNS_15FloatRoundStyleE2EaEENS1_15EpilogueDefaultEEEEEvvEEEEvNT_6ParamsE)
        .other          _ZN7cutlass13device_kernelINS_4gemm6kernel13GemmUniversalIN4cute5tupleIJiiiiEEENS1_10collective13CollectiveMmaINS1_34MainloopSm90TmaGmmaWarpSpecializedILi2ENS5_IJNS4_1CILi1EEESB_SB_EEENS1_35KernelTmaWarpSpecializedCooperativeEEENS5_IJNSA_ILi384EEENSA_ILi240EEENSA_ILi128EEEEEEaNS5_IJlSB_lEEEaSJ_NS4_8TiledMMAINS4_8MMA_AtomIJNS4_4SM904GMMA26MMA_64x16x32_S32S8S8_SS_TNEEEENS4_6LayoutINS5_IJNSA_ILi2EEESB_SB_EEENS5_IJSB_NSA_ILi0EEEST_EEEEENS5_IJNS4_10UnderscoreESW_SW_EEEEENS4_13SM90_TMA_LOADENS4_14ComposedLayoutINS4_7SwizzleILi3ELi4ELi3EEENS4_18smem_ptr_flag_bitsILi8EEENSQ_INS5_IJNSA_ILi8EEESH_EEENS5_IJSH_SB_EEEEEEEvNS4_8identityESZ_S19_vS1A_EENS_8epilogue10collective6detail29Sm90TmaWarpSpecializedAdapterINS1D_15DefaultEpilogueIaSJ_SJ_NS1C_6thread17LinearCombinationIaLi1EiiLNS1H_9ScaleType4KindE0ELNS_15FloatRoundStyleE2EaEENS1_15EpilogueDefaultEEEEEvvEEEEvNT_6ParamsE,@"STO_CUDA_ENTRY STV_DEFAULT"
_ZN7cutlass13device_kernelINS_4gemm6kernel13GemmUniversalIN4cute5tupleIJiiiiEEENS1_10collective13CollectiveMmaINS1_34MainloopSm90TmaGmmaWarpSpecializedILi2ENS5_IJNS4_1CILi1EEESB_SB_EEENS1_35KernelTmaWarpSpecializedCooperativeEEENS5_IJNSA_ILi384EEENSA_ILi240EEENSA_ILi128EEEEEEaNS5_IJlSB_lEEEaSJ_NS4_8TiledMMAINS4_8MMA_AtomIJNS4_4SM904GMMA26MMA_64x16x32_S32S8S8_SS_TNEEEENS4_6LayoutINS5_IJNSA_ILi2EEESB_SB_EEENS5_IJSB_NSA_ILi0EEEST_EEEEENS5_IJNS4_10UnderscoreESW_SW_EEEEENS4_13SM90_TMA_LOADENS4_14ComposedLayoutINS4_7SwizzleILi3ELi4ELi3EEENS4_18smem_ptr_flag_bitsILi8EEENSQ_INS5_IJNSA_ILi8EEESH_EEENS5_IJSH_SB_EEEEEEEvNS4_8identityESZ_S19_vS1A_EENS_8epilogue10collective6detail29Sm90TmaWarpSpecializedAdapterINS1D_15DefaultEpilogueIaSJ_SJ_NS1C_6thread17LinearCombinationIaLi1EiiLNS1H_9ScaleType4KindE0ELNS_15FloatRoundStyleE2EaEENS1_15EpilogueDefaultEEEEEvvEEEEvNT_6ParamsE:
[----:B------:R-:W0:Y:S02]  /*0000*/  LDC R1, c[0x0][0x28] ;  /* 0x00000a00ff017b82 */ /* 0x000e240000000800 */
[----:B0-----:R-:W-:Y:S01]  /*0010*/  VIADD R1, R1, 0xfffff7b0 ;  /* 0xfffff7b001017836 */ /* 0x001fe20000000000 */
[----:B------:R-:W0:Y:S01]  /*0020*/  S2R R2, SR_TID.X ;  /* 0x0000000000027919 */ /* 0x000e220000002100 */
[----:B------:R-:W-:Y:S01]  /*0030*/  ELECT P0, URZ, PT ;  /* 0x00000000003f782f */ /* 0x000fe20003800000 */
[----:B------:R-:W-:Y:S01]  /*0040*/  BSSY B0, `(.L_x_0) ;  /* 0x0000015000007945 */ /* 0x000fe20003800000 */
[--C-:B0-----:R-:W-:Y:S02]  /*0050*/  SHF.R.U32.HI R0, RZ, 0x5, R2.reuse ;  /* 0x00000005ff007819 */ /* 0x101fe40000011602 */
[----:B------:R-:W-:-:S03]  /*0060*/  SHF.R.U32.HI R2, RZ, 0x7, R2 ;  /* 0x00000007ff027819 */ /* 0x000fc60000011602 */
[----:B------:R-:W0:Y:S04]  /*0070*/  SHFL.IDX PT, R3, R0, RZ, 0x1f ;  /* 0x00001fff00037589 */ /* 0x000e2800000e0000 */
[----:B------:R-:W1:Y:S01]  /*0080*/  SHFL.IDX PT, R2, R2, RZ, 0x1f ;  /* 0x00001fff02027589 */ /* 0x000e6200000e0000 */
[----:B0-----:R-:W-:Y:S02]  /*0090*/  R2UR UR10, R3 ;  /* 0x00000000030a72ca */ /* 0x001fe400000e0000 */
[----:B-1----:R-:W-:-:S11]  /*00a0*/  R2UR UR5, R2 ;  /* 0x00000000020572ca */ /* 0x002fd600000e0000 */
[----:B------:R-:W-:Y:S02]  /*00b0*/  USHF.R.S32.HI UR4, URZ, 0x1f, UR10 ;  /* 0x0000001f3f047899 */ /* 0x000fe4000801140a */
[----:B------:R-:W-:Y:S02]  /*00c0*/  ISETP.NE.OR P0, PT, RZ, UR10, !P0 ;  /* 0x0000000aff007c0c */ /* 0x000fe4000c705670 */
[----:B------:R-:W-:-:S04]  /*00d0*/  ULEA.HI UR4, UR4, UR10, URZ, 0x2 ;  /* 0x0000000a04047291 */ /* 0x000fc8000f8f103f */
[----:B------:R-:W-:-:S04]  /*00e0*/  ULOP3.LUT UR4, UR4, 0xfffffffc, URZ, 0xc0, !UPT ;  /* 0xfffffffc04047892 */ /* 0x000fc8000f8ec03f */
[----:B------:R-:W-:-:S03]  /*00f0*/  UIADD3 UR10, UR10, -UR4, URZ ;  /* 0x800000040a0a7290 */ /* 0x000fc6000fffe03f */
[----:B------:R-:W-:Y:S09]  /*0100*/  @P0 BRA `(.L_x_1) ;  /* 0x0000000000200947 */ /* 0x000ff20003800000 */
[----:B------:R-:W-:Y:S02]  /*0110*/  ULDC.64 UR6, c[0x0][0x198] ;  /* 0x0000660000067ab9 */ /* 0x000fe40000000a00 */
[----:B------:R-:W-:Y:S02]  /*0120*/  UIADD3 UR8, UP0, UR6, 0xf0, URZ ;  /* 0x000000f006087890 */ /* 0x000fe4000ff1e03f */
[----:B------:R-:W-:Y:S02]  /*0130*/  UIADD3 UR6, UP1, UR6, 0x1f0, URZ ;  /* 0x000001f006067890 */ /* 0x000fe4000ff3e03f */
[----:B------:R-:W-:Y:S02]  /*0140*/  UIADD3.X UR9, URZ, UR7, URZ, UP0, !UPT ;  /* 0x000000073f097290 */ /* 0x000fe400087fe43f */
[----:B------:R-:W-:-:S07]  /*0150*/  UIADD3.X UR7, URZ, UR7, URZ, UP1, !UPT ;  /* 0x000000073f077290 */ /* 0x000fce0008ffe43f */
[----:B------:R0:W-:Y:S02]  /*0160*/  UTMACCTL.PF [UR8] ;  /* 0x00000000080079b9 */ /* 0x0001e40008040000 */
[----:B------:R0:W-:Y:S02]  /*0170*/  UTMACCTL.PF [UR6] ;  /* 0x00000000060079b9 */ /* 0x0001e40008040000 */
[----:B0-----:R-:W-:Y:S01]  /*0180*/  NOP ;  /* 0x0000000000007918 */ /* 0x001fe20000000000 */
.L_x_1:
[----:B------:R-:W-:Y:S05]  /*0190*/  BSYNC B0 ;  /* 0x0000000000007941 */ /* 0x000fea0003800000 */
.L_x_0:
[----:B------:R-:W0:Y:S01]  /*01a0*/  SHFL.IDX PT, R2, R0, RZ, 0x1f ;  /* 0x00001fff00027589 */ /* 0x000e2200000e0000 */
[----:B------:R-:W-:Y:S01]  /*01b0*/  UISETP.NE.AND UP0, UPT, UR10, 0x3, UPT ;  /* 0x000000030a00788c */ /* 0x000fe2000bf05270 */
[----:B------:R-:W-:Y:S01]  /*01c0*/  ISETP.NE.AND P1, PT, RZ, UR5, PT ;  /* 0x00000005ff007c0c */ /* 0x000fe2000bf25270 */
[----:B------:R-:W-:Y:S02]  /*01d0*/  UIADD3 UR18, UR5, -0x1, URZ ;  /* 0xffffffff05127890 */ /* 0x000fe4000fffe03f */
[----:B------:R-:W-:Y:S02]  /*01e0*/  UISETP.EQ.OR UP0, UPT, UR10, URZ, !UP0 ;  /* 0x0000003f0a00728c */ /* 0x000fe4000c702670 */
[----:B------:R-:W-:Y:S02]  /*01f0*/  UISETP.GE.U32.AND UP1, UPT, UR18, 0x2, UPT ;  /* 0x000000021200788c */ /* 0x000fe4000bf26070 */
[----:B------:R-:W-:-:S04]  /*0200*/  UISETP.EQ.AND UP0, UPT, UR5, URZ, UP0 ;  /* 0x0000003f0500728c */ /* 0x000fc80008702270 */
[----:B------:R-:W-:-:S04]  /*0210*/  USEL UR4, URZ, 0x1, !UP0 ;  /* 0x000000013f047887 */ /* 0x000fc8000c000000 */
[----:B------:R-:W-:Y:S01]  /*0220*/  USEL UR4, UR4, 0x2, UP1 ;  /* 0x0000000204047887 */ /* 0x000fe20008800000 */
[----:B0-----:R-:W-:-:S05]  /*0230*/  ISETP.NE.AND P0, PT, R2, RZ, PT ;  /* 0x000000ff0200720c */ /* 0x001fca0003f05270 */
[----:B------:R-:W-:-:S05]  /*0240*/  IMAD.U32 R2, RZ, RZ, UR4 ;  /* 0x00000004ff027e24 */ /* 0x000fca000f8e00ff */
[----:B------:R0:W-:Y:S03]  /*0250*/  STL [R1+0x264], R2 ;  /* 0x0002640201007387 */ /* 0x0001e60000100800 */
[----:B------:R-:W-:Y:S05]  /*0260*/  @P0 BRA `(.L_x_2) ;  /* 0x0000000000480947 */ /* 0x000fea0003800000 */
[----:B------:R-:W1:Y:S01]  /*0270*/  S2UR UR8, SR_CgaCtaId ;  /* 0x00000000000879c3 */ /* 0x000e620000008800 */
[----:B------:R-:W-:Y:S01]  /*0280*/  UMOV UR4, 0x400 ;  /* 0x0000040000047882 */ /* 0x000fe20000000000 */
[----:B------:R-:W-:Y:S01]  /*0290*/  UMOV UR5, 0x1 ;  /* 0x0000000100057882 */ /* 0x000fe20000000000 */
[----:B------:R-:W-:Y:S01]  /*02a0*/  UMOV UR6, 0x100 ;  /* 0x0000010000067882 */ /* 0x000fe20000000000 */
[----:B------:R-:W-:Y:S01]  /*02b0*/  ELECT P0, URZ, PT ;  /* 0x00000000003f782f */ /* 0x000fe20003800000 */
[----:B------:R-:W-:-:S04]  /*02c0*/  UIADD3 UR6, -UR6, 0x100000, URZ ;  /* 0x0010000006067890 */ /* 0x000fc8000fffe13f */
[----:B------:R-:W-:Y:S02]  /*02d0*/  USHF.L.U32 UR7, UR6, 0xb, URZ ;  /* 0x0000000b06077899 */ /* 0x000fe4000800063f */
[----:B------:R-:W-:Y:S02]  /*02e0*/  USHF.L.U32 UR6, UR6, 0x1, URZ ;  /* 0x0000000106067899 */ /* 0x000fe4000800063f */
[----:B-1----:R-:W-:Y:S02]  /*02f0*/  ULEA UR8, UR8, UR4, 0x18 ;  /* 0x0000000408087291 */ /* 0x002fe4000f8ec03f */
[----:B------:R-:W-:-:S04]  /*0300*/  UIADD3 UR4, -UR5, 0x100000, URZ ;  /* 0x0010000005047890 */ /* 0x000fc8000fffe13f */
[----:B------:R-:W-:Y:S02]  /*0310*/  USHF.L.U32 UR5, UR4, 0xb, URZ ;  /* 0x0000000b04057899 */ /* 0x000fe4000800063f */
[----:B------:R-:W-:Y:S01]  /*0320*/  USHF.L.U32 UR4, UR4, 0x1, URZ ;  /* 0x0000000104047899 */ /* 0x000fe2000800063f */
[----:B------:R-:W1:Y:S11]  /*0330*/  FENCE.VIEW.ASYNC.S ;  /* 0x00000000000073c6 */ /* 0x000e760000000000 */
[----:B-1----:R1:W2:Y:S01]  /*0340*/  SYNCS.EXCH.64 URZ, [UR8], UR4 ;  /* 0x00000004083f75b2 */ /* 0x0022a20008000100 */
[----:B------:R1:W3:Y:S01]  /*0350*/  SYNCS.EXCH.64 URZ, [UR8+0x10], UR6 ;  /* 0x00001006083f75b2 */ /* 0x0002e20008000100 */
[----:B------:R1:W4:Y:S01]  /*0360*/  SYNCS.EXCH.64 URZ, [UR8+0x8], UR4 ;  /* 0x00000804083f75b2 */ /* 0x0003220008000100 */
[----:B------:R1:W0:Y:S01]  /*0370*/  SYNCS.EXCH.64 URZ, [UR8+0x18], UR6 ;  /* 0x00001806083f75b2 */ /* 0x0002220008000100 */
[----:B------:R-:W-:Y:S01]  /*0380*/  NOP ;  /* 0x0000000000007918 */ /* 0x000fe20000000000 */
.L_x_2:
[----:B------:R-:W5:Y:S01]  /*0390*/  SHFL.IDX PT, R0, R0, RZ, 0x1f ;  /* 0x00001fff00007589 */ /* 0x000f6200000e0000 */
[----:B------:R-:W-:Y:S01]  /*03a0*/  ELECT P0, URZ, PT ;  /* 0x00000000003f782f */ /* 0x000fe20003800000 */
[----:B------:R-:W2:Y:S01]  /*03b0*/  S2UR UR17, SR_CTAID.Y ;  /* 0x00000000001179c3 */ /* 0x000ea20000002600 */
[----:B-1----:R-:W-:Y:S01]  /*03c0*/  ULDC UR5, c[0x0][0x65c] ;  /* 0x0001970000057ab9 */ /* 0x002fe20000000800 */
[----:B------:R-:W-:Y:S01]  /*03d0*/  UMOV UR12, 0x20 ;  /* 0x00000020000c7882 */ /* 0x000fe20000000000 */
[----:B------:R-:W-:Y:S01]  /*03e0*/  UISETP.NE.AND UP2, UPT, UR5, 0x1, UPT ;  /* 0x000000010500788c */ /* 0x000fe2000bf45270 */
[----:B------:R-:W-:Y:S01]  /*03f0*/  NOP ;  /* 0x0000000000007918 */ /* 0x000fe20000000000 */
[----:B------:R-:W-:Y:S02]  /*0400*/  NOP ;  /* 0x0000000000007918 */ /* 0x000fe40000000000 */
[----:B------:R-:W-:Y:S01]  /*0410*/  UP2UR UR7, UPR, URZ, 0x4 ;  /* 0x000000043f077883 */ /* 0x000fe20008000000 */
[----:B------:R-:W1:Y:S01]  /*0420*/  S2UR UR4, SR_CTAID.X ;  /* 0x00000000000479c3 */ /* 0x000e620000002500 */
[----:B------:R-:W-:-:S02]  /*0430*/  PLOP3.LUT P2, PT, PT, PT, UP2, 0x80, 0x0 ;  /* 0x000000000000781c */ /* 0x000fc40003f4f028 */
[----:B------:R-:W-:Y:S02]  /*0440*/  PLOP3.LUT P4, PT, PT, PT, UP2, 0x80, 0x0 ;  /* 0x000000000000781c */ /* 0x000fe40003f8f028 */
[----:B------:R-:W-:Y:S01]  /*0450*/  IMAD.U32 R6, RZ, RZ, UR7 ;  /* 0x00000007ff067e24 */ /* 0x000fe2000f8e00ff */
[----:B------:R-:W-:Y:S01]  /*0460*/  @UP2 ULDC UR14, c[0x0][0x10] ;  /* 0x00000400000e2ab9 */ /* 0x000fe20000000800 */
[----:B------:R-:W-:Y:S01]  /*0470*/  @UP2 UMOV UR9, URZ ;  /* 0x0000003f00092c82 */ /* 0x000fe20008000000 */
[----:B------:R-:W-:Y:S01]  /*0480*/  @!UP2 ULDC UR11, c[0x0][0xc] ;  /* 0x00000300000baab9 */ /* 0x000fe20000000800 */
[----:B------:R-:W-:Y:S01]  /*0490*/  PLOP3.LUT P3, PT, PT, PT, UP2, 0x80, 0x0 ;  /* 0x000000000000781c */ /* 0x000fe20003f6f028 */
[----:B------:R0:W-:Y:S01]  /*04a0*/  STL [R1+0x298], R6 ;  /* 0x0002980601007387 */ /* 0x0001e20000100800 */
[----:B-----5:R-:W-:Y:S01]  /*04b0*/  ISETP.NE.OR P0, PT, R0, RZ, !P0 ;  /* 0x000000ff0000720c */ /* 0x020fe20004705670 */
[----:B--2---:R-:W-:Y:S02]  /*04c0*/  @UP2 UMOV UR7, UR17 ;  /* 0x0000001100072c82 */ /* 0x004fe40008000000 */
[----:B------:R-:W-:Y:S01]  /*04d0*/  @UP2 UMOV UR8, UR7 ;  /* 0x0000000700082c82 */ /* 0x000fe20008000000 */
[----:B------:R-:W-:Y:S01]  /*04e0*/  @!UP2 UMOV UR7, UR17 ;  /* 0x000000110007ac82 */ /* 0x000fe20008000000 */
[----:B-1----:R-:W-:-:S08]  /*04f0*/  @UP2 UIMAD.WIDE.U32 UR14, UR4, UR14, UR8 ;  /* 0x0000000e040e22a5 */ /* 0x002fd0000f8e0008 */
[----:B------:R-:W-:Y:S01]  /*0500*/  VOTEU.ALL UP0, P0 ;  /* 0x00000000003f7886 */ /* 0x000fe20000000000 */
[----:B------:R-:W-:Y:S01]  /*0510*/  VOTEU.ALL UP1, P0 ;  /* 0x00000000003f7886 */ /* 0x000fe20000020000 */
[----:B0-----:R-:W-:-:S03]  /*0520*/  IMAD.U32 R2, RZ, RZ, UR14 ;  /* 0x0000000eff027e24 */ /* 0x001fc6000f8e00ff */
[----:B------:R-:W0:Y:S01]  /*0530*/  @!UP0 S2UR UR6, SR_CgaCtaId ;  /* 0x00000000000689c3 */ /* 0x000e220000008800 */
[----:B------:R-:W-:Y:S01]  /*0540*/  @!UP0 UMOV UR5, 0x400 ;  /* 0x0000040000058882 */ /* 0x000fe20000000000 */
[----:B------:R-:W-:-:S04]  /*0550*/  @!UP0 UIADD3 UR12, -UR12, 0x100000, URZ ;  /* 0x001000000c0c8890 */ /* 0x000fc8000fffe13f */
[----:B------:R-:W-:Y:S02]  /*0560*/  @!UP0 USHF.L.U32 UR13, UR12, 0xb, URZ ;  /* 0x0000000b0c0d8899 */ /* 0x000fe4000800063f */
[----:B------:R-:W-:Y:S01]  /*0570*/  @!UP0 USHF.L.U32 UR12, UR12, 0x1, URZ ;  /* 0x000000010c0c8899 */ /* 0x000fe2000800063f */
[----:B------:R-:W-:Y:S01]  /*0580*/  IMAD.U32 R3, RZ, RZ, UR15 ;  /* 0x0000000fff037e24 */ /* 0x000fe2000f8e00ff */
[----:B0-----:R-:W-:Y:S01]  /*0590*/  @!UP0 ULEA UR16, UR6, UR5, 0x18 ;  /* 0x0000000506108291 */ /* 0x001fe2000f8ec03f */
[----:B------:R-:W-:Y:S01]  /*05a0*/  VOTEU.ALL UP0, P0 ;  /* 0x00000000003f7886 */ /* 0x000fe20000000000 */
[----:B------:R-:W-:Y:S01]  /*05b0*/  PLOP3.LUT P0, PT, PT, PT, UP2, 0x80, 0x0 ;  /* 0x000000000000781c */ /* 0x000fe20003f0f028 */
[----:B------:R-:W-:Y:S01]  /*05c0*/  UMOV UR5, URZ ;  /* 0x0000003f00057c82 */ /* 0x000fe20008000000 */
[----:B------:R-:W-:Y:S01]  /*05d0*/  @UP2 UMOV UR6, URZ ;  /* 0x0000003f00062c82 */ /* 0x000fe20008000000 */
[----:B------:R-:W-:Y:S02]  /*05e0*/  @!UP2 UIMAD.WIDE.U32 UR8, UR11, UR7, UR4 ;  /* 0x000000070b08a2a5 */ /* 0x000fe4000f8e0004 */
[----:B------:R-:W-:-:S04]  /*05f0*/  @UP2 UIADD3 UR6, UR15, UR6, URZ ;  /* 0x000000060f062290 */ /* 0x000fc8000fffe03f */
[----:B------:R-:W-:Y:S01]  /*0600*/  IMAD.U32 R5, RZ, RZ, UR9 ;  /* 0x00000009ff057e24 */ /* 0x000fe2000f8e00ff */
[----:B------:R-:W0:Y:S02]  /*0610*/  FENCE.VIEW.ASYNC.S ;  /* 0x00000000000073c6 */ /* 0x000e240000000000 */
[----:B0-----:R0:W3:Y:S01]  /*0620*/  @!UP0 SYNCS.EXCH.64 URZ, [UR16+0x30], UR12 ;  /* 0x0000300c103f85b2 */ /* 0x0010e20008000100 */
[----:B------:R-:W-:Y:S02]  /*0630*/  @P2 IMAD.U32 R7, RZ, RZ, UR6 ;  /* 0x00000006ff072e24 */ /* 0x000fe4000f8e00ff */
[----:B------:R-:W-:Y:S02]  /*0640*/  @P0 IMAD.MOV.U32 R8, RZ, RZ, R2 ;  /* 0x000000ffff080224 */ /* 0x000fe400078e0002 */
[----:B------:R-:W-:Y:S02]  /*0650*/  IMAD.U32 R2, RZ, RZ, UR8 ;  /* 0x00000008ff027e24 */ /* 0x000fe4000f8e00ff */
[----:B------:R-:W-:-:S02]  /*0660*/  @!P4 IMAD.MOV.U32 R7, RZ, RZ, R5 ;  /* 0x000000ffff07c224 */ /* 0x000fc400078e0005 */
[----:B------:R-:W-:Y:S02]  /*0670*/  @!P3 IMAD.MOV.U32 R8, RZ, RZ, R2 ;  /* 0x000000ffff08b224 */ /* 0x000fe400078e0002 */
[----:B------:R-:W-:Y:S01]  /*0680*/  IMAD.U32 R3, RZ, RZ, UR9 ;  /* 0x00000009ff037e24 */ /* 0x000fe2000f8e00ff */
[----:B------:R0:W-:Y:S01]  /*0690*/  STL [R1+0x280], R7 ;  /* 0x0002800701007387 */ /* 0x0001e20000100800 */
[----:B------:R-:W-:-:S03]  /*06a0*/  IMAD.U32 R4, RZ, RZ, UR8 ;  /* 0x00000008ff047e24 */ /* 0x000fc6000f8e00ff */
[----:B------:R0:W-:Y:S01]  /*06b0*/  STL [R1+0x284], R8 ;  /* 0x0002840801007387 */ /* 0x0001e20000100800 */
[----:B------:R0:W3:Y:S01]  /*06c0*/  @!UP1 SYNCS.EXCH.64 URZ, [UR16+0x38], UR12 ;  /* 0x0000380c103f95b2 */ /* 0x0000e20008000100 */
[----:B------:R-:W-:Y:S01]  /*06d0*/  NOP ;  /* 0x0000000000007918 */ /* 0x000fe20000000000 */
[----:B---34-:R-:W-:Y:S06]  /*06e0*/  BAR.SYNC.DEFER_BLOCKING 0x0 ;  /* 0x0000000000007b1d */ /* 0x018fec0000010000 */
[----:B------:R-:W-:Y:S05]  /*06f0*/  @!P1 BRA `(.L_x_3) ;  /* 0x00000340002c9947 */ /* 0x000fea0003800000 */
[----:B------:R-:W-:-:S06]  /*0700*/  UISETP.GT.U32.AND UP0, UPT, UR18, 0x1, UPT ;  /* 0x000000011200788c */ /* 0x000fcc000bf04070 */
[----:B------:R-:W-:-:S13]  /*0710*/  PLOP3.LUT P0, PT, PT, PT, UP0, 0x80, 0x0 ;  /* 0x000000000000781c */ /* 0x000fda0003f0f008 */
[----:B0-----:R-:W-:Y:S05]  /*0720*/  @P0 EXIT ;  /* 0x000000000000094d */ /* 0x001fea0003800000 */
[----:B------:R-:W-:Y:S01]  /*0730*/  UMOV UR6, 0xffffffff ;  /* 0xffffffff00067882 */ /* 0x000fe20000000000 */
[----:B------:R-:W-:Y:S01]  /*0740*/  ULDC.64 UR8, c[0x0][0x650] ;  /* 0x0001940000087ab9 */ /* 0x000fe20000000a00 */
[----:B------:R-:W-:Y:S01]  /*0750*/  IMAD.U32 R2, RZ, RZ, UR6 ;  /* 0x00000006ff027e24 */ /* 0x000fe2000f8e00ff */
[----:B------:R-:W-:Y:S01]  /*0760*/  ISETP.GE.U32.AND P0, PT, R8, UR8, PT ;  /* 0x0000000808007c0c */ /* 0x000fe2000bf06070 */
[----:B------:R-:W-:Y:S01]  /*0770*/  UMOV UR8, 0xffffffff ;  /* 0xffffffff00087882 */ /* 0x000fe20000000000 */
[----:B------:R-:W-:Y:S01]  /*0780*/  IMAD.U32 R3, RZ, RZ, UR6 ;  /* 0x00000006ff037e24 */ /* 0x000fe2000f8e00ff */
[----:B------:R-:W-:Y:S01]  /*0790*/  PRMT R0, RZ, 0x7610, R0 ;  /* 0x00007610ff007816 */ /* 0x000fe20000000000 */
[----:B------:R0:W-:Y:S01]  /*07a0*/  STL [R1+0x26c], R2 ;  /* 0x00026c0201007387 */ /* 0x0001e20000100800 */
[----:B------:R-:W-:Y:S01]  /*07b0*/  ISETP.GE.U32.AND.EX P0, PT, R7, UR9, PT, P0 ;  /* 0x0000000907007c0c */ /* 0x000fe2000bf06100 */
[----:B0-----:R-:W-:-:S05]  /*07c0*/  IMAD.U32 R2, RZ, RZ, UR8 ;  /* 0x00000008ff027e24 */ /* 0x001fca000f8e00ff */
[----:B------:R0:W-:Y:S04]  /*07d0*/  STL [R1+0x268], R2 ;  /* 0x0002680201007387 */ /* 0x0001e80000100800 */
[----:B------:R0:W-:Y:S03]  /*07e0*/  STL [R1+0x288], R3 ;  /* 0x0002880301007387 */ /* 0x0001e60000100800 */
[----:B------:R-:W-:Y:S05]  /*07f0*/  @P0 BRA `(.L_x_4) ;  /* 0x00000004009c0947 */ /* 0x000fea0003800000 */
[----:B------:R-:W-:Y:S01]  /*0800*/  I2FP.F32.U32 R0, UR4 ;  /* 0x0000000400007c45 */ /* 0x000fe20008201000 */
[----:B------:R-:W-:Y:S01]  /*0810*/  ULDC.64 UR16, c[0x0][0x628] ;  /* 0x00018a0000107ab9 */ /* 0x000fe20000000a00 */
[----:B------:R-:W-:Y:S01]  /*0820*/  ULDC UR6, c[0x0][0x150] ;  /* 0x0000540000067ab9 */ /* 0x000fe20000000800 */
[----:B------:R-:W-:Y:S01]  /*0830*/  ISETP.NE.U32.AND P0, PT, RZ, UR16, PT ;  /* 0x00000010ff007c0c */ /* 0x000fe2000bf05070 */
[----:B------:R-:W-:Y:S01]  /*0840*/  ULDC UR15, c[0x0][0x630] ;  /* 0x00018c00000f7ab9 */ /* 0x000fe20000000800 */
[----:B------:R-:W-:Y:S01]  /*0850*/  FMUL R0, R0, UR6 ;  /* 0x0000000600007c20 */ /* 0x000fe20008400000 */
[----:B------:R-:W-:Y:S01]  /*0860*/  R2UR UR18, R8 ;  /* 0x00000000081272ca */ /* 0x000fe200000e0000 */
[----:B------:R-:W-:Y:S01]  /*0870*/  ULDC UR20, c[0x0][0x154] ;  /* 0x0000550000147ab9 */ /* 0x000fe20000000800 */
[----:B------:R-:W-:Y:S01]  /*0880*/  ISETP.NE.AND.EX P0, PT, RZ, UR17, PT, P0 ;  /* 0x00000011ff007c0c */ /* 0x000fe2000bf05300 */
[----:B0-----:R0:W1:Y:S01]  /*0890*/  F2I.U32.TRUNC.NTZ R2, R0 ;  /* 0x0000000000027305 */ /* 0x001062000020f000 */
[----:B------:R-:W-:-:S02]  /*08a0*/  R2UR UR19, R7 ;  /* 0x00000000071372ca */ /* 0x000fc400000e0000 */
[----:B------:R-:W-:Y:S02]  /*08b0*/  R2UR UR8, R8 ;  /* 0x00000000080872ca */ /* 0x000fe400000e0000 */
[----:B------:R-:W-:-:S07]  /*08c0*/  R2UR UR9, R7 ;  /* 0x00000000070972ca */ /* 0x000fce00000e0000 */
[----:B0-----:R-:W-:Y:S08]  /*08d0*/  @!P0 BRA `(.L_x_5) ;  /* 0x0000000000308947 */ /* 0x001ff00003800000 */
[----:B------:R-:W-:Y:S01]  /*08e0*/  R2UR UR8, R8 ;  /* 0x00000000080872ca */ /* 0x000fe200000e0000 */
[----:B------:R-:W-:Y:S01]  /*08f0*/  ULDC UR6, c[0x0][0x634] ;  /* 0x00018d0000067ab9 */ /* 0x000fe20000000800 */
[----:B------:R-:W-:-:S11]  /*0900*/  R2UR UR14, R7 ;  /* 0x00000000070e72ca */ /* 0x000fd600000e0000 */
[----:B------:R-:W-:-:S04]  /*0910*/  UIADD3 UR6, UP0, UR8, UR6, URZ ;  /* 0x0000000608067290 */ /* 0x000fc8000ff1e03f */
[----:B------:R-:W-:-:S04]  /*0920*/  UIADD3.X UR14, URZ, UR14, URZ, UP0, !UPT ;  /* 0x0000000e3f0e7290 */ /* 0x000fc800087fe43f */
[----:B------:R-:W-:-:S04]  /*0930*/  UIMAD.WIDE.U32 UR8, UR14, UR16, URZ ;  /* 0x000000100e0872a5 */ /* 0x000fc8000f8e003f */
[----:B------:R-:W-:Y:S02]  /*0940*/  UIMAD.WIDE.U32 UR10, UP0, UR6, UR17, UR8 ;  /* 0x00000011060a72a5 */ /* 0x000fe4000f800008 */
[----:B------:R-:W-:Y:S02]  /*0950*/  UIMAD.WIDE.U32 UR8, UR6, UR16, URZ ;  /* 0x00000010060872a5 */ /* 0x000fe4000f8e003f */
[----:B------:R-:W-:Y:S02]  /*0960*/  UIADD3.X UR13, URZ, URZ, URZ, UP0, !UPT ;  /* 0x0000003f3f0d7290 */ /* 0x000fe400087fe43f */
[----:B------:R-:W-:Y:S01]  /*0970*/  UIADD3 URZ, UP0, UR9, UR10, URZ ;  /* 0x0000000a093f7290 */ /* 0x000fe2000ff1e03f */
[----:B------:R-:W-:-:S03]  /*0980*/  UMOV UR12, UR11 ;  /* 0x0000000b000c7c82 */ /* 0x000fc60008000000 */
[----:B------:R-:W-:-:S12]  /*0990*/  UIMAD.WIDE.U32.X UR8, UR14, UR17, UR12, UP0 ;  /* 0x000000110e0872a5 */ /* 0x000fd800080e040c */
.L_x_5:
[----:B------:R-:W-:Y:S01]  /*09a0*/  USHF.R.U64 UR5, UR8, UR15, UR9 ;  /* 0x0000000f08057299 */ /* 0x000fe20008001209 */
[----:B------:R-:W-:Y:S01]  /*09b0*/  I2FP.F32.U32 R0, UR7 ;  /* 0x0000000700007c45 */ /* 0x000fe20008201000 */
[----:B------:R-:W-:Y:S01]  /*09c0*/  USHF.R.U32.HI UR6, URZ, UR15, UR9 ;  /* 0x0000000f3f067299 */ /* 0x000fe20008011609 */
[----:B-1----:R-:W-:Y:S01]  /*09d0*/  R2UR UR12, R2 ;  /* 0x00000000020c72ca */ /* 0x002fe200000e0000 */
[----:B------:R-:W-:Y:S02]  /*09e0*/  UIADD3 UR15, UP0, URZ, -UR5, URZ ;  /* 0x800000053f0f7290 */ /* 0x000fe4000ff1e03f */
[----:B------:R-:W-:Y:S01]  /*09f0*/  FMUL R0, R0, UR20 ;  /* 0x0000001400007c20 */ /* 0x000fe20008400000 */
[----:B------:R-:W-:Y:S01]  /*0a00*/  ULDC.64 UR8, c[0x0][0x620] ;  /* 0x0001880000087ab9 */ /* 0x000fe20000000a00 */
[----:B------:R-:W-:Y:S01]  /*0a10*/  UIADD3.X UR6, URZ, ~UR6, URZ, UP0, !UPT ;  /* 0x800000063f067290 */ /* 0x000fe200087fe43f */
[----:B------:R-:W-:Y:S01]  /*0a20*/  UMOV UR10, UR18 ;  /* 0x00000012000a7c82 */ /* 0x000fe20008000000 */
[----:B------:R-:W-:-:S02]  /*0a30*/  UMOV UR11, UR19 ;  /* 0x00000013000b7c82 */ /* 0x000fc40008000000 */
[----:B------:R-:W-:Y:S01]  /*0a40*/  UIMAD UR6, UR6, UR8, URZ ;  /* 0x00000008060672a4 */ /* 0x000fe2000f8e023f */
[----:B------:R-:W0:Y:S01]  /*0a50*/  F2I.U32.TRUNC.NTZ R0, R0 ;  /* 0x0000000000007305 */ /* 0x000e22000020f000 */
[----:B------:R-:W-:Y:S02]  /*0a60*/  UIMAD.WIDE.U32 UR10, UR15, UR8, UR10 ;  /* 0x000000080f0a72a5 */ /* 0x000fe4000f8e000a */
[----:B------:R-:W-:Y:S01]  /*0a70*/  UIMAD UR15, UR15, UR9, UR6 ;  /* 0x000000090f0f72a4 */ /* 0x000fe2000f8e0206 */
[----:B------:R-:W-:Y:S01]  /*0a80*/  ULDC UR22, c[0x0][0x658] ;  /* 0x0001960000167ab9 */ /* 0x000fe20000000800 */
[----:B------:R-:W-:Y:S02]  /*0a90*/  UMOV UR20, 0xffffffff ;  /* 0xffffffff00147882 */ /* 0x000fe40000000000 */
[----:B------:R-:W-:Y:S01]  /*0aa0*/  UIADD3 UR15, UR11, UR15, URZ ;  /* 0x0000000f0b0f7290 */ /* 0x000fe2000fffe03f */
[----:B------:R-:W-:Y:S01]  /*0ab0*/  ULDC UR16, c[0x0][0x618] ;  /* 0x0001860000107ab9 */ /* 0x000fe20000000800 */
[----:B------:R-:W-:Y:S01]  /*0ac0*/  ULDC.64 UR8, c[0x0][0x640] ;  /* 0x0001900000087ab9 */ /* 0x000fe20000000a00 */
[----:B------:R-:W-:Y:S01]  /*0ad0*/  USHF.L.U32 UR11, UR20, UR22, URZ ;  /* 0x00000016140b7299 */ /* 0x000fe2000800063f */
[----:B------:R-:W-:Y:S01]  /*0ae0*/  ISETP.NE.U32.AND P0, PT, RZ, UR8, PT ;  /* 0x00000008ff007c0c */ /* 0x000fe2000bf05070 */
[----:B------:R-:W-:-:S02]  /*0af0*/  USHF.R.U64 UR20, UR10, UR16, UR15 ;  /* 0x000000100a147299 */ /* 0x000fc4000800120f */
[----:B------:R-:W-:Y:S01]  /*0b00*/  USHF.R.U32.HI UR10, URZ, UR16, UR15 ;  /* 0x000000103f0a7299 */ /* 0x000fe2000801160f */
[----:B0-----:R-:W-:Y:S01]  /*0b10*/  R2UR UR14, R0 ;  /* 0x00000000000e72ca */ /* 0x001fe200000e0000 */
[----:B------:R-:W-:Y:S01]  /*0b20*/  ULDC UR18, c[0x0][0x608] ;  /* 0x0001820000127ab9 */ /* 0x000fe20000000800 */
[----:B------:R-:W-:Y:S01]  /*0b30*/  ISETP.NE.AND.EX P0, PT, RZ, UR9, PT, P0 ;  /* 0x00000009ff007c0c */ /* 0x000fe2000bf05300 */
[----:B------:R-:W-:Y:S02]  /*0b40*/  USHF.R.U64 UR24, UR20, UR18, UR10 ;  /* 0x0000001214187299 */ /* 0x000fe4000800120a */
[----:B------:R-:W-:Y:S01]  /*0b50*/  USHF.R.U32.HI UR10, URZ, UR18, UR10 ;  /* 0x000000123f0a7299 */ /* 0x000fe2000801160a */
[----:B------:R-:W-:Y:S01]  /*0b60*/  UMOV UR17, 0x1 ;  /* 0x0000000100117882 */ /* 0x000fe20000000000 */
[----:B------:R-:W-:Y:S02]  /*0b70*/  UIADD3 UR12, -UR12, URZ, URZ ;  /* 0x0000003f0c0c7290 */ /* 0x000fe4000fffe13f */
[----:B------:R-:W-:-:S02]  /*0b80*/  USHF.R.U64 UR25, UR24, UR22, UR10 ;  /* 0x0000001618197299 */ /* 0x000fc4000800120a */
[----:B------:R-:W-:Y:S01]  /*0b90*/  USHF.L.U32 UR16, UR17, UR22, URZ ;  /* 0x0000001611107299 */ /* 0x000fe2000800063f */
[----:B------:R-:W-:Y:S01]  /*0ba0*/  ULDC UR13, c[0x0][0x144] ;  /* 0x00005100000d7ab9 */ /* 0x000fe20000000800 */
[----:B------:R-:W-:Y:S01]  /*0bb0*/  ULDC UR6, c[0x0][0x600] ;  /* 0x0001800000067ab9 */ /* 0x000fe20000000800 */
[----:B------:R-:W-:Y:S02]  /*0bc0*/  ULOP3.LUT UR17, URZ, UR11, URZ, 0x33, !UPT ;  /* 0x0000000b3f117292 */ /* 0x000fe4000f8e333f */
[----:B------:R-:W-:Y:S02]  /*0bd0*/  USHF.R.U32.HI UR11, URZ, UR22, UR10 ;  /* 0x000000163f0b7299 */ /* 0x000fe4000801160a */
[----:B------:R-:W-:Y:S02]  /*0be0*/  UIADD3 UR19, UR6, -0x1, URZ ;  /* 0xffffffff06137890 */ /* 0x000fe4000fffe03f */
[----:B------:R-:W-:Y:S02]  /*0bf0*/  UIADD3 UR21, -UR14, URZ, URZ ;  /* 0x0000003f0e157290 */ /* 0x000fe4000fffe13f */
[----:B------:R-:W-:Y:S01]  /*0c00*/  UIMAD UR4, UR13, UR12, UR4 ;  /* 0x0000000c0d0472a4 */ /* 0x000fe2000f8e0204 */
[----:B------:R-:W-:Y:S01]  /*0c10*/  ULDC UR26, c[0x0][0x148] ;  /* 0x00005200001a7ab9 */ /* 0x000fe20000000800 */
[----:B------:R-:W-:Y:S01]  /*0c20*/  ULDC UR22, c[0x0][0x648] ;  /* 0x0001920000167ab9 */ /* 0x000fe20000000800 */
[----:B------:R-:W-:Y:S01]  /*0c30*/  ULDC UR23, c[0x0][0x638] ;  /* 0x00018e0000177ab9 */ /* 0x000fe20000000800 */
[----:B------:R-:W-:Y:S01]  /*0c40*/  UMOV UR10, UR25 ;  /* 0x00000019000a7c82 */ /* 0x000fe20008000000 */
[----:B------:R-:W-:Y:S07]  /*0c50*/  @!P0 BRA `(.L_x_6) ;  /* 0x0000000000308947 */ /* 0x000fee0003800000 */
[----:B------:R-:W-:Y:S02]  /*0c60*/  ULDC UR14, c[0x0][0x64c] ;  /* 0x00019300000e7ab9 */ /* 0x000fe40000000800 */
        /* <DEDUP_REMOVED lines=8> */
[----:B------:R-:W-:-:S07]  /*0cf0*/  UIMAD.WIDE.U32.X UR8, UR18, UR9, UR14, UP0 ;  /* 0x00000009120872a5 */ /* 0x000fce00080e040e */
[----:B------:R-:W-:Y:S01]  /*0d00*/  UMOV UR10, UR8 ;  /* 0x00000008000a7c82 */ /* 0x000fe20008000000 */
[----:B------:R-:W-:-:S05]  /*0d10*/  UMOV UR11, UR9 ;  /* 0x00000009000b7c82 */ /* 0x000fca0008000000 */
.L_x_6:
[----:B------:R-:W-:Y:S01]  /*0d20*/  R2UR UR8, R6 ;  /* 0x00000000060872ca */ /* 0x000fe200000e0000 */
[----:B------:R-:W-:Y:S01]  /*0d30*/  ULOP3.LUT UR17, UR24, UR17, URZ, 0xc0, !UPT ;  /* 0x0000001118117292 */ /* 0x000fe2000f8ec03f */
[----:B------:R-:W-:Y:S01]  /*0d40*/  IMAD.MOV.U32 R0, RZ, RZ, 0x1 ;  /* 0x00000001ff007424 */ /* 0x000fe200078e00ff */
[----:B------:R-:W-:-:S10]  /*0d50*/  ULOP3.LUT UR19, UR20, UR19, URZ, 0xc0, !UPT ;  /* 0x0000001314137292 */ /* 0x000fd4000f8ec03f */
[----:B------:R-:W-:Y:S02]  /*0d60*/  UISETP.NE.AND UP0, UPT, UR8, URZ, UPT ;  /* 0x0000003f0800728c */ /* 0x000fe4000bf05270 */
[----:B------:R-:W-:-:S04]  /*0d70*/  USHF.R.U64 UR8, UR10, UR22, UR11 ;  /* 0x000000160a087299 */ /* 0x000fc8000800120b */
[----:B------:R-:W-:-:S05]  /*0d80*/  UIMAD UR16, UR16, UR8, UR17 ;  /* 0x00000008101072a4 */ /* 0x000fca000f8e0211 */
[----:B------:R-:W-:Y:S02]  /*0d90*/  @UP0 UIMAD UR4, UR26, UR21, UR7 ;  /* 0x000000151a0402a4 */ /* 0x000fe4000f8e0207 */
[----:B------:R-:W-:-:S03]  /*0da0*/  UIADD3 UR7, -UR8, URZ, URZ ;  /* 0x0000003f08077290 */ /* 0x000fc6000fffe13f */
[----:B------:R-:W-:Y:S01]  /*0db0*/  ULDC UR8, c[0x0][0x610] ;  /* 0x0001840000087ab9 */ /* 0x000fe20000000800 */
[----:B------:R-:W-:Y:S02]  /*0dc0*/  UIMAD UR7, UR7, UR23, UR25 ;  /* 0x00000017070772a4 */ /* 0x000fe4000f8e0219 */
[----:B------:R-:W-:Y:S02]  /*0dd0*/  UIMAD UR4, UR16, UR8, UR4 ;  /* 0x00000008100472a4 */ /* 0x000fe4000f8e0204 */
[----:B------:R-:W-:-:S04]  /*0de0*/  UIMAD UR7, UR7, UR6, UR19 ;  /* 0x00000006070772a4 */ /* 0x000fc8000f8e0213 */
[----:B------:R-:W-:Y:S02]  /*0df0*/  USEL UR6, UR7, UR4, !UP0 ;  /* 0x0000000407067287 */ /* 0x000fe4000c000000 */
[----:B------:R-:W-:-:S04]  /*0e00*/  USEL UR4, UR4, UR7, !UP0 ;  /* 0x0000000704047287 */ /* 0x000fc8000c000000 */
[----:B------:R-:W-:Y:S02]  /*0e10*/  IMAD.U32 R2, RZ, RZ, UR6 ;  /* 0x00000006ff027e24 */ /* 0x000fe4000f8e00ff */
[----:B------:R-:W-:-:S03]  /*0e20*/  IMAD.U32 R3, RZ, RZ, UR4 ;  /* 0x00000004ff037e24 */ /* 0x000fc6000f8e00ff */
[----:B------:R0:W-:Y:S04]  /*0e30*/  STL [R1+0x268], R2 ;  /* 0x0002680201007387 */ /* 0x0001e80000100800 */
[----:B------:R1:W-:Y:S01]  /*0e40*/  STL [R1+0x26c], R3 ;  /* 0x00026c0301007387 */ /* 0x0003e20000100800 */
[----:B0-----:R-:W-:-:S05]  /*0e50*/  IMAD.U32 R2, RZ, RZ, UR5 ;  /* 0x00000005ff027e24 */ /* 0x001fca000f8e00ff */
[----:B------:R1:W-:Y:S02]  /*0e60*/  STL [R1+0x288], R2 ;  /* 0x0002880201007387 */ /* 0x0003e40000100800 */
.L_x_4:
[----:B------:R-:W-:-:S08]  /*0e70*/  NOP ;  /* 0x0000000000007918 */ /* 0x000fd00000000000 */
[----:B------:R-:W2:Y:S02]  /*0e80*/  USETMAXREG.TRY_ALLOC.CTAPOOL UP0, 0xf0 ;  /* 0x000000f0000079c8 */ /* 0x000ea40008000600 */
[----:B--2---:R-:W-:-:S13]  /*0e90*/  PLOP3.LUT P0, PT, PT, PT, UP0, 0x80, 0x0 ;  /* 0x000000000000781c */ /* 0x004fda0003f0f008 */
[----:B------:R-:W-:Y:S05]  /*0ea0*/  @!P0 BRA `(.L_x_4) ;  /* 0xfffffffc00f08947 */ /* 0x000fea000383ffff */
[----:B------:R-:W-:Y:S02]  /*0eb0*/  ULDC.64 UR4, c[0x0][0x598] ;  /* 0x0001660000047ab9 */ /* 0x000fe40000000a00 */
[----:B------:R-:W-:-:S04]  /*0ec0*/  ISETP.NE.U32.AND P0, PT, RZ, UR4, PT ;  /* 0x00000004ff007c0c */ /* 0x000fc8000bf05070 */
[----:B------:R-:W-:-:S13]  /*0ed0*/  ISETP.NE.AND.EX P0, PT, RZ, UR5, PT, P0 ;  /* 0x00000005ff007c0c */ /* 0x000fda000bf05300 */
[----:B------:R-:W-:Y:S05]  /*0ee0*/  @!P0 BRA `(.L_x_7) ;  /* 0x0000000000248947 */ /* 0x000fea0003800000 */
[----:B01----:R-:W0:Y:S01]  /*0ef0*/  LDC.64 R2, c[0x0][0x598] ;  /* 0x00016600ff027b82 */ /* 0x003e220000000a00 */
[----:B------:R-:W-:Y:S02]  /*0f00*/  ULDC.64 UR4, c[0x0][0x208] ;  /* 0x0000820000047ab9 */ /* 0x000fe40000000a00 */
[----:B0-----:R-:W2:Y:S02]  /*0f10*/  LDG.E.64 R2, desc[UR4][R2.64] ;  /* 0x0000000402027981 */ /* 0x001ea4000c1e1b00 */
[----:B--2---:R-:W-:-:S04]  /*0f20*/  ISETP.NE.U32.AND P0, PT, R2, RZ, PT ;  /* 0x000000ff0200720c */ /* 0x004fc80003f05070 */
[----:B------:R-:W-:-:S13]  /*0f30*/  ISETP.NE.AND.EX P0, PT, R3, RZ, PT, P0 ;  /* 0x000000ff0300720c */ /* 0x000fda0003f05300 */
[----:B------:R-:W-:Y:S05]  /*0f40*/  @!P0 BRA `(.L_x_7) ;  /* 0x00000000000c8947 */ /* 0x000fea0003800000 */
[----:B------:R-:W-:Y:S02]  /*0f50*/  ULDC.64 UR4, c[0x0][0x208] ;  /* 0x0000820000047ab9 */ /* 0x000fe40000000a00 */
[----:B------:R0:W5:Y:S01]  /*0f60*/  LD.E R17, desc[UR4][R2.64] ;  /* 0x0000000402117980 */ /* 0x000162000c101900 */
[----:B------:R-:W-:Y:S05]  /*0f70*/  BRA `(.L_x_8) ;  /* 0x0000000000287947 */ /* 0x000fea0003800000 */
.L_x_7:
[----:B------:R-:W-:Y:S02]  /*0f80*/  ULDC.64 UR4, c[0x0][0x588] ;  /* 0x0001620000047ab9 */ /* 0x000fe40000000a00 */
[----:B------:R-:W-:-:S04]  /*0f90*/  ISETP.NE.U32.AND P0, PT, RZ, UR4, PT ;  /* 0x00000004ff007c0c */ /* 0x000fc8000bf05070 */
[----:B------:R-:W-:-:S13]  /*0fa0*/  ISETP.NE.AND.EX P0, PT, RZ, UR5, PT, P0 ;  /* 0x00000005ff007c0c */ /* 0x000fda000bf05300 */
[----:B------:R-:W-:Y:S05]  /*0fb0*/  @!P0 BRA `(.L_x_9) ;  /* 0x0000000000108947 */ /* 0x000fea0003800000 */
[----:B01----:R-:W0:Y:S01]  /*0fc0*/  LDC.64 R2, c[0x0][0x588] ;  /* 0x00016200ff027b82 */ /* 0x003e220000000a00 */
[----:B------:R-:W-:Y:S02]  /*0fd0*/  ULDC.64 UR4, c[0x0][0x208] ;  /* 0x0000820000047ab9 */ /* 0x000fe40000000a00 */
[----:B0-----:R1:W5:Y:S01]  /*0fe0*/  LDG.E R17, desc[UR4][R2.64] ;  /* 0x0000000402117981 */ /* 0x001362000c1e1900 */
[----:B------:R-:W-:Y:S05]  /*0ff0*/  BRA `(.L_x_8) ;  /* 0x0000000000087947 */ /* 0x000fea0003800000 */
.L_x_9:
[----:B------:R-:W-:Y:S02]  /*1000*/  ULDC UR4, c[0x0][0x580] ;  /* 0x0001600000047ab9 */ /* 0x000fe40000000800 */
[----:B------:R-:W-:-:S07]  /*1010*/  IMAD.U32 R17, RZ, RZ, UR4 ;  /* 0x00000004ff117e24 */ /* 0x000fce000f8e00ff */
.L_x_8:
        /* <DEDUP_REMOVED lines=13> */
.L_x_10:
[----:B------:R-:W-:Y:S02]  /*10f0*/  ULDC.64 UR4, c[0x0][0x590] ;  /* 0x0001640000047ab9 */ /* 0x000fe40000000a00 */
[----:B------:R-:W-:-:S04]  /*1100*/  ISETP.NE.U32.AND P0, PT, RZ, UR4, PT ;  /* 0x00000004ff007c0c */ /* 0x000fc8000bf05070 */
[----:B------:R-:W-:-:S13]  /*1110*/  ISETP.NE.AND.EX P0, PT, RZ, UR5, PT, P0 ;  /* 0x00000005ff007c0c */ /* 0x000fda000bf05300 */
[----:B------:R-:W-:Y:S05]  /*1120*/  @!P0 BRA `(.L_x_12) ;  /* 0x0000000000108947 */ /* 0x000fea0003800000 */
[----:B------:R-:W2:Y:S01]  /*1130*/  LDC.64 R18, c[0x0][0x590] ;  /* 0x00016400ff127b82 */ /* 0x000ea20000000a00 */
[----:B------:R-:W-:Y:S02]  /*1140*/  ULDC.64 UR4, c[0x0][0x208] ;  /* 0x0000820000047ab9 */ /* 0x000fe40000000a00 */
[----:B--2---:R2:W5:Y:S01]  /*1150*/  LDG.E R18, desc[UR4][R18.64] ;  /* 0x0000000412127981 */ /* 0x004562000c1e1900 */
[----:B------:R-:W-:Y:S05]  /*1160*/  BRA `(.L_x_11) ;  /* 0x0000000000087947 */ /* 0x000fea0003800000 */
.L_x_12:
[----:B------:R-:W-:Y:S02]  /*1170*/  ULDC UR4, c[0x0][0x584] ;  /* 0x0001610000047ab9 */ /* 0x000fe40000000800 */
[----:B------:R-:W-:-:S07]  /*1180*/  IMAD.U32 R18, RZ, RZ, UR4 ;  /* 0x00000004ff127e24 */ /* 0x000fce000f8e00ff */
.L_x_11:
[----:B------:R-:W-:-:S13]  /*1190*/  LOP3.LUT P0, RZ, R0, 0xff, RZ, 0xc0, !PT ;  /* 0x000000ff00ff7812 */ /* 0x000fda000780c0ff */
[----:B------:R-:W-:Y:S05]  /*11a0*/  @!P0 EXIT ;  /* 0x000000000000894d */ /* 0x000fea0003800000 */
[----:B------:R-:W-:Y:S01]  /*11b0*/  ULDC UR4, c[0x0][0x28c] ;  /* 0x0000a30000047ab9 */ /* 0x000fe20000000800 */
[----:B------:R-:W-:Y:S01]  /*11c0*/  ULDC.64 UR6, c[0x0][0x5c8] ;  /* 0x0001720000067ab9 */ /* 0x000fe20000000a00 */
[----:B------:R-:W-:Y:S02]  /*11d0*/  UIADD3 UR4, UR4, 0x7f, URZ ;  /* 0x0000007f04047890 */ /* 0x000fe4000fffe03f */
[----:B------:R-:W-:Y:S02]  /*11e0*/  USHF.L.U32 UR8, UR6, 0x7, URZ ;  /* 0x0000000706087899 */ /* 0x000fe4000800063f */
[----:B------:R-:W-:Y:S02]  /*11f0*/  USHF.R.S32.HI UR5, URZ, 0x1f, UR4 ;  /* 0x0000001f3f057899 */ /* 0x000fe40008011404 */
[----:B------:R-:W-:Y:S02]  /*1200*/  USHF.L.U64.HI UR9, UR6, 0x7, UR7 ;  /* 0x0000000706097899 */ /* 0x000fe40008010207 */
[----:B------:R-:W-:Y:S01]  /*1210*/  ULEA.HI UR5, UR5, UR4, URZ, 0x7 ;  /* 0x0000000405057291 */ /* 0x000fe2000f8f383f */
[----:B------:R-:W-:Y:S01]  /*1220*/  IMAD.U32 R236, RZ, RZ, UR8 ;  /* 0x00000008ffec7e24 */ /* 0x000fe2000f8e00ff */
[----:B------:R-:W-:-:S02]  /*1230*/  USHF.L.U32 UR4, UR6, 0x8, URZ ;  /* 0x0000000806047899 */ /* 0x000fc4000800063f */
[----:B------:R-:W-:Y:S01]  /*1240*/  USHF.L.U64.HI UR61, UR6, 0x3, UR7 ;  /* 0x00000003063d7899 */ /* 0x000fe20008010207 */
[----:B------:R-:W-:Y:S01]  /*1250*/  IMAD.U32 R23, RZ, RZ, UR9 ;  /* 0x00000009ff177e24 */ /* 0x000fe2000f8e00ff */
[----:B------:R-:W-:Y:S02]  /*1260*/  USHF.L.U32 UR8, UR6, 0x3, URZ ;  /* 0x0000000306087899 */ /* 0x000fe4000800063f */
[----:B------:R-:W-:Y:S01]  /*1270*/  USHF.L.U64.HI UR7, UR6, 0x8, UR7 ;  /* 0x0000000806077899 */ /* 0x000fe20008010207 */
[----:B------:R-:W-:Y:S01]  /*1280*/  IMAD.U32 R0, RZ, RZ, UR4 ;  /* 0x00000004ff007e24 */ /* 0x000fe2000f8e00ff */
[----:B------:R-:W-:Y:S01]  /*1290*/  USHF.R.S32.HI UR6, URZ, 0x7, UR5 ;  /* 0x000000073f067899 */ /* 0x000fe20008011405 */
[----:B------:R-:W-:Y:S02]  /*12a0*/  UMOV UR4, URZ ;  /* 0x0000003f00047c82 */ /* 0x000fe40008000000 */
[----:B------:R-:W-:Y:S01]  /*12b0*/  UMOV UR5, URZ ;  /* 0x0000003f00057c82 */ /* 0x000fe20008000000 */
[----:B------:R3:W-:Y:S01]  /*12c0*/  STL [R1+0x260], R0 ;  /* 0x0002600001007387 */ /* 0x0007e20000100800 */
[----:B01----:R-:W-:-:S02]  /*12d0*/  IMAD.U32 R2, RZ, RZ, UR4 ;  /* 0x00000004ff027e24 */ /* 0x003fc4000f8e00ff */
[----:B------:R-:W-:Y:S02]  /*12e0*/  IMAD.U32 R3, RZ, RZ, UR6 ;  /* 0x00000006ff037e24 */ /* 0x000fe4000f8e00ff */
[----:B------:R-:W-:Y:S02]  /*12f0*/  IMAD.U32 R22, RZ, RZ, UR8 ;  /* 0x00000008ff167e24 */ /* 0x000fe4000f8e00ff */
[----:B------:R-:W-:Y:S01]  /*1300*/  IMAD.U32 R237, RZ, RZ, UR7 ;  /* 0x00000007ffed7e24 */ /* 0x000fe2000f8e00ff */
[----:B------:R0:W-:Y:S01]  /*1310*/  STL [R1+0x294], R3 ;  /* 0x0002940301007387 */ /* 0x0001e20000100800 */
[----:B---3--:R-:W-:-:S05]  /*1320*/  IMAD.U32 R0, RZ, RZ, UR5 ;  /* 0x00000005ff007e24 */ /* 0x008fca000f8e00ff */
[----:B------:R0:W-:Y:S04]  /*1330*/  STL [R1+0x290], R0 ;  /* 0x0002900001007387 */ /* 0x0001e80000100800 */
[----:B------:R0:W-:Y:S02]  /*1340*/  STL [R1+0x28c], R2 ;  /* 0x00028c0201007387 */ /* 0x0001e40000100800 */
.L_x_754:
[----:B0-----:R-:W0:Y:S01]  /*1350*/  S2R R0, SR_TID.X ;  /* 0x0000000000007919 */ /* 0x001e220000002100 */
[----:B-1----:R-:W1:Y:S01]  /*1360*/  S2UR UR7, SR_CgaCtaId ;  /* 0x00000000000779c3 */ /* 0x002e620000008800 */
[----:B------:R-:W-:Y:S02]  /*1370*/  UMOV UR6, 0x400 ;  /* 0x0000040000067882 */ /* 0x000fe40000000000 */
[----:B-1----:R-:W-:Y:S01]  /*1380*/  ULEA UR6, UR7, UR6, 0x18 ;  /* 0x0000000607067291 */ /* 0x002fe2000f8ec03f */
[----:B0-----:R-:W-:-:S04]  /*1390*/  LOP3.LUT R0, R0, 0x80, RZ, 0xc0, !PT ;  /* 0x0000008000007812 */ /* 0x001fc800078ec0ff */
[----:B------:R-:W-:-:S06]  /*13a0*/  SHF.R.U32.HI R0, RZ, 0x7, R0 ;  /* 0x00000007ff007819 */ /* 0x000fcc0000011600 */
[----:B------:R-:W0:Y:S02]  /*13b0*/  SHFL.IDX PT, R0, R0, RZ, 0x1f ;  /* 0x00001fff00007589 */ /* 0x000e2400000e0000 */
[----:B0-----:R-:W-:-:S13]  /*13c0*/  R2UR UR4, R0 ;  /* 0x00000000000472ca */ /* 0x001fda00000e0000 */
[----:B------:R-:W-:-:S04]  /*13d0*/  ULEA.HI UR5, UR4, UR4, URZ, 0x1 ;  /* 0x0000000404057291 */ /* 0x000fc8000f8f083f */
[----:B------:R-:W-:-:S04]  /*13e0*/  ULOP3.LUT UR5, UR5, 0x7fffe, URZ, 0xc0, !UPT ;  /* 0x0007fffe05057892 */ /* 0x000fc8000f8ec03f */
[----:B------:R-:W-:-:S03]  /*13f0*/  UIADD3 UR5, UR4, -UR5, URZ ;  /* 0x8000000504057290 */ /* 0x000fc6000fffe03f */
[----:B------:R-:W-:Y:S01]  /*1400*/  ULDC UR4, c[0x0][0x28c] ;  /* 0x0000a30000047ab9 */ /* 0x000fe20000000800 */
[----:B------:R-:W-:Y:S01]  /*1410*/  ULEA UR5, UR5, UR6, 0xd ;  /* 0x0000000605057291 */ /* 0x000fe2000f8e683f */
[----:B------:R-:W-:-:S03]  /*1420*/  ISETP.LT.AND P0, PT, RZ, UR4, PT ;  /* 0x00000004ff007c0c */ /* 0x000fc6000bf01270 */
[----:B------:R-:W-:-:S04]  /*1430*/  UIADD3 UR5, UR5, 0x100, URZ ;  /* 0x0000010005057890 */ /* 0x000fc8000fffe03f */
[----:B------:R-:W-:-:S04]  /*1440*/  USHF.R.U32.HI UR5, URZ, 0x4, UR5 ;  /* 0x000000043f057899 */ /* 0x000fc80008011605 */
[----:B------:R-:W-:Y:S02]  /*1450*/  ULOP3.LUT UR36, UR5, 0x3fff, URZ, 0xc0, !UPT ;  /* 0x00003fff05247892 */ /* 0x000fe4000f8ec03f */
[----:B--234-:R-:W-:Y:S10]  /*1460*/  @P0 BRA `(.L_x_13) ;  /* 0x0000000000400947 */ /* 0x01cff40003800000 */
[----:B------:R-:W-:Y:S01]  /*1470*/  MOV R0, 0x0 ;  /* 0x0000000000007802 */ /* 0x000fe20000000f00 */
[----:B------:R-:W-:Y:S01]  /*1480*/  ULDC.64 UR4, c[0x4][0x68] ;  /* 0x01001a0000047ab9 */ /* 0x000fe20000000a00 */
[----:B------:R-:W-:Y:S01]  /*1490*/  ULDC.64 UR6, c[0x4][0x8] ;  /* 0x0100020000067ab9 */ /* 0x000fe20000000a00 */
[----:B------:R-:W-:Y:S01]  /*14a0*/  IMAD.U32 R4, RZ, RZ, UR4 ;  /* 0x00000004ff047e24 */ /* 0x000fe2000f8e00ff */
[----:B------:R0:W1:Y:S01]  /*14b0*/  LDC.64 R2, c[0x4][R0] ;  /* 0x0100000000027b82 */ /* 0x0000620000000a00 */
[----:B------:R-:W-:Y:S01]  /*14c0*/  IMAD.U32 R5, RZ, RZ, UR5 ;  /* 0x00000005ff057e24 */ /* 0x000fe2000f8e00ff */
[----:B------:R-:W-:Y:S01]  /*14d0*/  ULDC.64 UR4, c[0x4][0x70] ;  /* 0x01001c0000047ab9 */ /* 0x000fe20000000a00 */
[----:B------:R-:W-:Y:S02]  /*14e0*/  IMAD.U32 R10, RZ, RZ, UR6 ;  /* 0x00000006ff0a7e24 */ /* 0x000fe4000f8e00ff */
[----:B------:R-:W-:Y:S02]  /*14f0*/  IMAD.U32 R6, RZ, RZ, UR4 ;  /* 0x00000004ff067e24 */ /* 0x000fe4000f8e00ff */
[----:B------:R-:W-:-:S02]  /*1500*/  IMAD.U32 R7, RZ, RZ, UR5 ;  /* 0x00000005ff077e24 */ /* 0x000fc4000f8e00ff */
[----:B------:R-:W-:Y:S02]  /*1510*/  IMAD.U32 R11, RZ, RZ, UR7 ;  /* 0x00000007ff0b7e24 */ /* 0x000fe4000f8e00ff */
[----:B------:R-:W-:Y:S02]  /*1520*/  IMAD.MOV.U32 R8, RZ, RZ, 0x1e1 ;  /* 0x000001e1ff087424 */ /* 0x000fe400078e00ff */
[----:B------:R-:W-:Y:S02]  /*1530*/  IMAD.MOV.U32 R12, RZ, RZ, 0x1 ;  /* 0x00000001ff0c7424 */ /* 0x000fe400078e00ff */
[----:B0-----:R-:W-:-:S07]  /*1540*/  IMAD.MOV.U32 R13, RZ, RZ, RZ ;  /* 0x000000ffff0d7224 */ /* 0x001fce00078e00ff */
[----:B------:R-:W-:-:S07]  /*1550*/  LEPC R20, `(.L_x_13) ;  /* 0x000000001014794e */ /* 0x000fce0000000000 */
[----:B-12--5:R-:W-:Y:S05]  /*1560*/  CALL.ABS.NOINC R2 ;  /* 0x0000000002007343 */ /* 0x026fea0003c00000 */
.L_x_13:
[----:B------:R-:W3:Y:S02]  /*1570*/  LDL R2, [R1+0x264] ;  /* 0x0002640001027983 */ /* 0x000ee40000100800 */
[----:B---3--:R-:W-:-:S13]  /*1580*/  R2UR UR4, R2 ;  /* 0x00000000020472ca */ /* 0x008fda00000e0000 */
[----:B------:R-:W-:-:S06]  /*1590*/  ULOP3.LUT UR4, UR4, 0x1, URZ, 0xfc, !UPT ;  /* 0x0000000104047892 */ /* 0x000fcc000f8efc3f */
[----:B------:R-:W-:-:S05]  /*15a0*/  IMAD.U32 R0, RZ, RZ, UR4 ;  /* 0x00000004ff007e24 */ /* 0x000fca000f8e00ff */
[----:B------:R-:W-:-:S13]  /*15b0*/  ISETP.NE.AND P0, PT, R0, 0x3, PT ;  /* 0x000000030000780c */ /* 0x000fda0003f05270 */
[----:B------:R-:W-:Y:S05]  /*15c0*/  @!P0 BRA `(.L_x_14) ;  /* 0x0000000000048947 */ /* 0x000fea0003800000 */
[----:B------:R-:W-:Y:S01]  /*15d0*/  BPT.TRAP 0x1 ;  /* 0x000000040000795c */ /* 0x000fe20000300000 */
.L_x_14:
[----:B------:R-:W3:Y:S04]  /*15e0*/  LDL R0, [R1+0x290] ;  /* 0x0002900001007983 */ /* 0x000ee80000100800 */
[----:B------:R-:W4:Y:S01]  /*15f0*/  LDL R2, [R1+0x28c] ;  /* 0x00028c0001027983 */ /* 0x000f220000100800 */
[----:B------:R-:W0:Y:S01]  /*1600*/  S2UR UR5, SR_CgaCtaId ;  /* 0x00000000000579c3 */ /* 0x000e220000008800 */
[----:B------:R-:W-:Y:S02]  /*1610*/  UMOV UR4, 0x400 ;  /* 0x0000040000047882 */ /* 0x000fe40000000000 */
[----:B0-----:R-:W-:Y:S01]  /*1620*/  ULEA UR4, UR5, UR4, 0x18 ;  /* 0x0000000405047291 */ /* 0x001fe2000f8ec03f */
[----:B---3--:R-:W-:Y:S02]  /*1630*/  R2UR UR6, R0 ;  /* 0x00000000000672ca */ /* 0x008fe400000e0000 */
[----:B----4-:R-:W-:-:S03]  /*1640*/  R2UR UR7, R2 ;  /* 0x00000000020772ca */ /* 0x010fc600000e0000 */
[----:B------:R-:W-:-:S08]  /*1650*/  IMAD.U32 R2, RZ, RZ, UR4 ;  /* 0x00000004ff027e24 */ /* 0x000fd0000f8e00ff */
[----:B------:R-:W-:Y:S02]  /*1660*/  IMAD.U32 R0, RZ, RZ, UR6 ;  /* 0x00000006ff007e24 */ /* 0x000fe4000f8e00ff */
[----:B------:R-:W-:-:S03]  /*1670*/  IMAD.U32 R3, RZ, RZ, UR7 ;  /* 0x00000007ff037e24 */ /* 0x000fc6000f8e00ff */
[----:B------:R-:W-:Y:S01]  /*1680*/  SHF.L.U32 R0, R0, 0x1f, RZ ;  /* 0x0000001f00007819 */ /* 0x000fe200000006ff */
[----:B------:R-:W-:-:S04]  /*1690*/  IMAD R3, R3, 0x8, R2 ;  /* 0x0000000803037824 */ /* 0x000fc800078e0202 */
[----:B------:R0:W1:Y:S01]  /*16a0*/  SYNCS.PHASECHK.TRANS64.TRYWAIT P1, [R3+URZ], R0 ;  /* 0x00000000030075a7 */ /* 0x000062000802017f */
[----:B------:R-:W-:Y:S05]  /*16b0*/  @!P0 BRA `(.L_x_15) ;  /* 0x0000000000048947 */ /* 0x000fea0003800000 */
[----:B------:R-:W-:Y:S01]  /*16c0*/  BPT.TRAP 0x1 ;  /* 0x000000040000795c */ /* 0x000fe20000300000 */
.L_x_15:
[----:B-1----:R-:W-:Y:S05]  /*16d0*/  @P1 BRA `(.L_x_16) ;  /* 0x0000000000081947 */ /* 0x002fea0003800000 */
[----:B------:R-:W1:Y:S02]  /*16e0*/  SYNCS.PHASECHK.TRANS64.TRYWAIT P1, [R3+URZ], R0 ;  /* 0x00000000030075a7 */ /* 0x000e64000802017f */
[----:B-1----:R-:W-:Y:S05]  /*16f0*/  @!P1 BRA `(.L_x_17) ;  /* 0x0000034800049947 */ /* 0x002fea0003800000 */
.L_x_16:
[----:B------:R-:W3:Y:S02]  /*1700*/  LDL R4, [R1+0x294] ;  /* 0x0002940001047983 */ /* 0x000ee40000100800 */
[----:B---3--:R-:W-:-:S13]  /*1710*/  R2UR UR5, R4 ;  /* 0x00000000040572ca */ /* 0x008fda00000e0000 */
[----:B------:R-:W-:-:S04]  /*1720*/  UISETP.LT.AND UP0, UPT, UR5, 0x1, UPT ;  /* 0x000000010500788c */ /* 0x000fc8000bf01270 */
[----:B------:R-:W-:-:S06]  /*1730*/  USEL UR4, UR5, 0x1, UP0 ;  /* 0x0000000105047887 */ /* 0x000fcc0008000000 */
[----:B01----:R-:W-:-:S05]  /*1740*/  IMAD.U32 R0, RZ, RZ, UR4 ;  /* 0x00000004ff007e24 */ /* 0x003fca000f8e00ff */
[----:B------:R-:W-:Y:S01]  /*1750*/  IADD3 R0, -R0, UR5, RZ ;  /* 0x0000000500007c10 */ /* 0x000fe2000fffe1ff */
[----:B------:R-:W-:Y:S05]  /*1760*/  WARPSYNC.ALL ;  /* 0x0000000000007948 */ /* 0x000fea0003800000 */
[----:B------:R-:W-:Y:S01]  /*1770*/  ISETP.GE.AND P1, PT, R0, 0x1, PT ;  /* 0x000000010000780c */ /* 0x000fe20003f26270 */
[----:B------:R-:W-:Y:S04]  /*1780*/  STL [R1+0x3f8], R23 ;  /* 0x0003f81701007387 */ /* 0x000fe80000100800 */
[----:B------:R-:W-:Y:S04]  /*1790*/  STL [R1+0x3f4], R22 ;  /* 0x0003f41601007387 */ /* 0x000fe80000100800 */
[----:B------:R-:W-:Y:S04]  /*17a0*/  STL [R1+0x3f0], R19 ;  /* 0x0003f01301007387 */ /* 0x000fe80000100800 */
[----:B-----5:R-:W-:Y:S04]  /*17b0*/  STL [R1+0x3ec], R18 ;  /* 0x0003ec1201007387 */ /* 0x020fe80000100800 */
[----:B------:R-:W-:Y:S04]  /*17c0*/  STL [R1+0x3e8], R17 ;  /* 0x0003e81101007387 */ /* 0x000fe80000100800 */
[----:B------:R-:W-:Y:S04]  /*17d0*/  STL [R1+0x3e4], R16 ;  /* 0x0003e41001007387 */ /* 0x000fe80000100800 */
[----:B------:R-:W-:Y:S04]  /*17e0*/  STL [R1+0x3e0], R0 ;  /* 0x0003e00001007387 */ /* 0x000fe80000100800 */
[----:B------:R-:W3:Y:S01]  /*17f0*/  LDL R5, [R1+0x28c] ;  /* 0x00028c0001057983 */ /* 0x000ee20000100800 */
[----:B------:R-:W-:Y:S01]  /*1800*/  R2UR UR4, R2 ;  /* 0x00000000020472ca */ /* 0x000fe200000e0000 */
[----:B------:R-:W-:Y:S01]  /*1810*/  ULOP3.LUT UR5, UR36, 0x10000, URZ, 0xfc, !UPT ;  /* 0x0001000024057892 */ /* 0x000fe2000f8efc3f */
[----:B------:R-:W-:Y:S01]  /*1820*/  WARPGROUP.ARRIVE ;  /* 0x00000000000079c5 */ /* 0x000fe20000000000 */
[----:B------:R-:W-:Y:S01]  /*1830*/  UMOV UR9, 0x40000040 ;  /* 0x4000004000097882 */ /* 0x000fe20000000000 */
[----:B------:R-:W-:Y:S01]  /*1840*/  UMOV UR39, 0x40000040 ;  /* 0x4000004000277882 */ /* 0x000fe20000000000 */
[----:B------:R-:W-:Y:S01]  /*1850*/  UMOV UR37, UR9 ;  /* 0x0000000900257c82 */ /* 0x000fe20008000000 */
[----:B------:R-:W-:Y:S01]  /*1860*/  UMOV UR17, UR9 ;  /* 0x0000000900117c82 */ /* 0x000fe20008000000 */
[----:B------:R-:W-:Y:S01]  /*1870*/  IMAD.U32 R8, RZ, RZ, UR5 ;  /* 0x00000005ff087e24 */ /* 0x000fe2000f8e00ff */
[----:B------:R-:W-:Y:S01]  /*1880*/  UMOV UR19, 0x40000040 ;  /* 0x4000004000137882 */ /* 0x000fe20000000000 */
[----:B------:R-:W-:Y:S01]  /*1890*/  UMOV UR21, UR9 ;  /* 0x0000000900157c82 */ /* 0x000fe20008000000 */
[----:B------:R-:W-:Y:S01]  /*18a0*/  UMOV UR23, 0x40000040 ;  /* 0x4000004000177882 */ /* 0x000fe20000000000 */
[----:B------:R-:W-:Y:S01]  /*18b0*/  UMOV UR13, UR9 ;  /* 0x00000009000d7c82 */ /* 0x000fe20008000000 */
[----:B------:R-:W-:Y:S01]  /*18c0*/  UMOV UR15, 0x40000040 ;  /* 0x40000040000f7882 */ /* 0x000fe20000000000 */
[----:B------:R-:W-:Y:S01]  /*18d0*/  UIADD3 UR4, UR4, 0x18100, URZ ;  /* 0x0001810004047890 */ /* 0x000fe2000fffe03f */
[----:B------:R-:W-:Y:S01]  /*18e0*/  MOV R3, UR39 ;  /* 0x0000002700037c02 */ /* 0x000fe20008000f00 */
[----:B------:R-:W-:Y:S01]  /*18f0*/  UMOV UR29, UR9 ;  /* 0x00000009001d7c82 */ /* 0x000fe20008000000 */
[----:B------:R-:W-:Y:S01]  /*1900*/  UMOV UR31, 0x40000040 ;  /* 0x40000040001f7882 */ /* 0x000fe20000000000 */
[----:B------:R-:W-:Y:S01]  /*1910*/  USHF.R.U32.HI UR4, URZ, 0x4, UR4 ;  /* 0x000000043f047899 */ /* 0x000fe20008011604 */
[----:B------:R-:W-:Y:S01]  /*1920*/  UMOV UR25, UR9 ;  /* 0x0000000900197c82 */ /* 0x000fe20008000000 */
[----:B------:R-:W-:-:S02]  /*1930*/  UMOV UR27, 0x40000040 ;  /* 0x40000040001b7882 */ /* 0x000fc40000000000 */
[----:B------:R-:W-:Y:S01]  /*1940*/  ULOP3.LUT UR6, UR4, 0x3fff, URZ, 0xc0, !UPT ;  /* 0x00003fff04067892 */ /* 0x000fe2000f8ec03f */
[----:B------:R-:W-:Y:S01]  /*1950*/  UMOV UR33, UR9 ;  /* 0x0000000900217c82 */ /* 0x000fe20008000000 */
[----:B------:R-:W-:Y:S02]  /*1960*/  UMOV UR35, 0x40000040 ;  /* 0x4000004000237882 */ /* 0x000fe40000000000 */
[----:B------:R-:W-:Y:S01]  /*1970*/  ULOP3.LUT UR11, UR6, 0x10000, URZ, 0xfc, !UPT ;  /* 0x00010000060b7892 */ /* 0x000fe2000f8efc3f */
[----:B------:R-:W-:Y:S01]  /*1980*/  UMOV UR45, UR9 ;  /* 0x00000009002d7c82 */ /* 0x000fe20008000000 */
[----:B------:R-:W-:Y:S01]  /*1990*/  UMOV UR47, 0x40000040 ;  /* 0x40000040002f7882 */ /* 0x000fe20000000000 */
[----:B------:R-:W-:Y:S01]  /*19a0*/  UMOV UR49, UR9 ;  /* 0x0000000900317c82 */ /* 0x000fe20008000000 */
[----:B------:R-:W-:Y:S02]  /*19b0*/  UMOV UR51, 0x40000040 ;  /* 0x4000004000337882 */ /* 0x000fe40000000000 */
[----:B------:R-:W-:Y:S01]  /*19c0*/  IMAD.U32 R9, RZ, RZ, UR11 ;  /* 0x0000000bff097e24 */ /* 0x000fe2000f8e00ff */
[----:B------:R-:W-:Y:S01]  /*19d0*/  UMOV UR53, UR9 ;  /* 0x0000000900357c82 */ /* 0x000fe20008000000 */
[----:B------:R-:W-:Y:S01]  /*19e0*/  UMOV UR55, 0x40000040 ;  /* 0x4000004000377882 */ /* 0x000fe20000000000 */
[----:B------:R-:W-:Y:S01]  /*19f0*/  UMOV UR57, UR9 ;  /* 0x0000000900397c82 */ /* 0x000fe20008000000 */
[----:B------:R-:W-:Y:S01]  /*1a00*/  UMOV UR59, 0x40000040 ;  /* 0x40000040003b7882 */ /* 0x000fe20000000000 */
[----:B------:R-:W-:Y:S01]  /*1a10*/  UMOV UR41, 0x40000040 ;  /* 0x4000004000297882 */ /* 0x000fe20000000000 */
[----:B---3--:R-:W-:Y:S01]  /*1a20*/  R2UR UR7, R5 ;  /* 0x00000000050772ca */ /* 0x008fe200000e0000 */
[----:B------:R-:W-:Y:S04]  /*1a30*/  STL [R1+0x3fc], R5 ;  /* 0x0003fc0501007387 */ /* 0x000fe80000100800 */
[----:B------:R-:W-:Y:S04]  /*1a40*/  STL [R1+0x400], R2 ;  /* 0x0004000201007387 */ /* 0x000fe80000100800 */
[----:B------:R-:W-:Y:S04]  /*1a50*/  STL [R1+0x404], R8 ;  /* 0x0004040801007387 */ /* 0x000fe80000100800 */
[----:B------:R-:W-:Y:S01]  /*1a60*/  UIMAD UR8, UR7, 0xc00, UR5 ;  /* 0x00000c00070878a4 */ /* 0x000fe2000f8e0205 */
[----:B------:R0:W-:Y:S01]  /*1a70*/  STL [R1+0x408], R9 ;  /* 0x0004080901007387 */ /* 0x0001e20000100800 */
[----:B------:R-:W-:-:S02]  /*1a80*/  UIMAD UR10, UR7, 0x780, UR11 ;  /* 0x00000780070a78a4 */ /* 0x000fc4000f8e020b */
[----:B------:R-:W-:Y:S02]  /*1a90*/  UIMAD UR60, UR7, 0x780, UR11 ;  /* 0x00000780073c78a4 */ /* 0x000fe4000f8e020b */
[----:B------:R-:W-:Y:S01]  /*1aa0*/  UIADD3 UR38, UR10, 0x80, URZ ;  /* 0x000000800a267890 */ /* 0x000fe2000fffe03f */
[----:B------:R-:W-:Y:S01]  /*1ab0*/  UMOV UR11, 0x40000040 ;  /* 0x40000040000b7882 */ /* 0x000fe20000000000 */
[----:B------:R-:W-:Y:S01]  /*1ac0*/  UMOV UR36, UR8 ;  /* 0x0000000800247c82 */ /* 0x000fe20008000000 */
[----:B------:R-:W-:Y:S02]  /*1ad0*/  UIADD3 UR18, UR10, 0x100, URZ ;  /* 0x000001000a127890 */ /* 0x000fe4000fffe03f */
[----:B------:R-:W-:Y:S01]  /*1ae0*/  IGMMA.64x16x32.S8.S8 R24, gdesc[UR8], RZ, !UPT, gsb0 ;  /* 0x00600000081879f1 */ /* 0x000fe2000c0410ff */
[----:B------:R-:W-:Y:S01]  /*1af0*/  UMOV UR16, UR8 ;  /* 0x0000000800107c82 */ /* 0x000fe20008000000 */
[----:B------:R-:W-:Y:S01]  /*1b00*/  UIADD3 UR22, UR10, 0x180, URZ ;  /* 0x000001800a167890 */ /* 0x000fe2000fffe03f */
[----:B------:R-:W-:Y:S01]  /*1b10*/  UMOV UR20, UR8 ;  /* 0x0000000800147c82 */ /* 0x000fe20008000000 */
[----:B------:R-:W-:Y:S01]  /*1b20*/  UIADD3 UR14, UR10, 0x200, URZ ;  /* 0x000002000a0e7890 */ /* 0x000fe2000fffe03f */
[----:B------:R-:W-:Y:S01]  /*1b30*/  UMOV UR12, UR8 ;  /* 0x00000008000c7c82 */ /* 0x000fe20008000000 */
[----:B------:R-:W-:Y:S01]  /*1b40*/  UIADD3 UR30, UR10, 0x280, URZ ;  /* 0x000002800a1e7890 */ /* 0x000fe2000fffe03f */
[----:B------:R-:W-:Y:S01]  /*1b50*/  UMOV UR28, UR8 ;  /* 0x00000008001c7c82 */ /* 0x000fe20008000000 */
[----:B------:R-:W-:-:S02]  /*1b60*/  UIADD3 UR6, UR10, 0x300, URZ ;  /* 0x000003000a067890 */ /* 0x000fc4000fffe03f */
[----:B------:R-:W-:Y:S01]  /*1b70*/  UIMAD UR40, UR7, 0xc00, UR5 ;  /* 0x00000c00072878a4 */ /* 0x000fe2000f8e0205 */
[----:B------:R-:W-:Y:S02]  /*1b80*/  UMOV UR4, UR8 ;  /* 0x0000000800047c82 */ /* 0x000fe40008000000 */
[----:B------:R-:W-:Y:S01]  /*1b90*/  UMOV UR5, UR9 ;  /* 0x0000000900057c82 */ /* 0x000fe20008000000 */
[----:B------:R-:W-:Y:S01]  /*1ba0*/  UMOV UR7, 0x40000040 ;  /* 0x4000004000077882 */ /* 0x000fe20000000000 */
[----:B------:R-:W-:Y:S01]  /*1bb0*/  UIADD3 UR26, UR10, 0x380, URZ ;  /* 0x000003800a1a7890 */ /* 0x000fe2000fffe03f */
[----:B------:R-:W-:Y:S01]  /*1bc0*/  UMOV UR24, UR8 ;  /* 0x0000000800187c82 */ /* 0x000fe20008000000 */
        /* <DEDUP_REMOVED lines=10> */
[----:B------:R-:W-:-:S02]  /*1c70*/  WARPGROUP.DEPBAR.LE gsb0, 0x0 ;  /* 0x00008000000079c5 */ /* 0x000fc40000010000 */
[----:B0-----:R-:W-:Y:S01]  /*1c80*/  WARPGROUP.ARRIVE ;  /* 0x00000000000079c5 */ /* 0x001fe20000000000 */
[----:B------:R-:W-:Y:S04]  /*1c90*/  STL.64 [R1+0x240], R24 ;  /* 0x0002401801007387 */ /* 0x000fe80000100a00 */
[----:B------:R-:W-:Y:S01]  /*1ca0*/  STL.64 [R1+0x248], R26 ;  /* 0x0002481a01007387 */ /* 0x000fe20000100a00 */
[----:B------:R-:W-:Y:S01]  /*1cb0*/  IGMMA.64x16x32.S8.S8 R4, gdesc[UR36], RZ, !UPT, gsb0 ;  /* 0x00600000240479f1 */ /* 0x000fe2000c0410ff */
[----:B------:R-:W-:Y:S01]  /*1cc0*/  UMOV UR36, UR8 ;  /* 0x0000000800247c82 */ /* 0x000fe20008000000 */
[----:B------:R-:W-:Y:S01]  /*1cd0*/  UMOV UR37, UR9 ;  /* 0x0000000900257c82 */ /* 0x000fe20008000000 */
[----:B------:R-:W-:Y:S01]  /*1ce0*/  STL.64 [R1+0x250], R28 ;  /* 0x0002501c01007387 */ /* 0x000fe20000100a00 */
[----:B------:R-:W-:-:S03]  /*1cf0*/  UMOV UR39, 0x40000040 ;  /* 0x4000004000277882 */ /* 0x000fc60000000000 */
[----:B------:R0:W-:Y:S01]  /*1d00*/  STL.64 [R1+0x258], R30 ;  /* 0x0002581e01007387 */ /* 0x0001e20000100a00 */
[----:B------:R-:W-:Y:S02]  /*1d10*/  WARPGROUP.DEPBAR.LE gsb0, 0x0 ;  /* 0x00008000000079c5 */ /* 0x000fe40000010000 */
[----:B0-----:R-:W-:Y:S02]  /*1d20*/  IMAD.MOV.U32 R31, RZ, RZ, R10 ;  /* 0x000000ffff1f7224 */ /* 0x001fe400078e000a */
[----:B------:R-:W-:Y:S02]  /*1d30*/  IMAD.MOV.U32 R30, RZ, RZ, R11 ;  /* 0x000000ffff1e7224 */ /* 0x000fe400078e000b */
[----:B------:R-:W-:Y:S02]  /*1d40*/  IMAD.MOV.U32 R29, RZ, RZ, R8 ;  /* 0x000000ffff1d7224 */ /* 0x000fe400078e0008 */
[----:B------:R-:W-:Y:S02]  /*1d50*/  IMAD.MOV.U32 R28, RZ, RZ, R9 ;  /* 0x000000ffff1c7224 */ /* 0x000fe400078e0009 */
[----:B------:R-:W-:Y:S01]  /*1d60*/  WARPGROUP.ARRIVE ;  /* 0x00000000000079c5 */ /* 0x000fe20000000000 */
[----:B------:R-:W-:Y:S01]  /*1d70*/  IMAD.MOV.U32 R24, RZ, RZ, R4 ;  /* 0x000000ffff187224 */ /* 0x000fe200078e0004 */
[----:B------:R-:W-:Y:S01]  /*1d80*/  MOV R4, UR38 ;  /* 0x0000002600047c02 */ /* 0x000fe20008000f00 */
[----:B------:R-:W-:-:S02]  /*1d90*/  IMAD.MOV.U32 R27, RZ, RZ, R6 ;  /* 0x000000ffff1b7224 */ /* 0x000fc400078e0006 */
[----:B------:R-:W-:Y:S01]  /*1da0*/  IMAD.MOV.U32 R26, RZ, RZ, R7 ;  /* 0x000000ffff1a7224 */ /* 0x000fe200078e0007 */
[----:B------:R-:W-:Y:S01]  /*1db0*/  IGMMA.64x16x32.S8.S8 R8, gdesc[UR16], RZ, !UPT, gsb0 ;  /* 0x00600000100879f1 */ /* 0x000fe2000c0410ff */
[----:B------:R-:W-:Y:S01]  /*1dc0*/  UMOV UR17, UR41 ;  /* 0x0000002900117c82 */ /* 0x000fe20008000000 */
[----:B------:R-:W-:Y:S01]  /*1dd0*/  IMAD.MOV.U32 R25, RZ, RZ, R5 ;  /* 0x000000ffff197224 */ /* 0x000fe200078e0005 */
[----:B------:R-:W-:Y:S02]  /*1de0*/  WARPGROUP.DEPBAR.LE gsb0, 0x0 ;  /* 0x00008000000079c5 */ /* 0x000fe40000010000 */
[----:B------:R-:W-:Y:S02]  /*1df0*/  IMAD.MOV.U32 R55, RZ, RZ, R14 ;  /* 0x000000ffff377224 */ /* 0x000fe400078e000e */
[----:B------:R-:W-:Y:S02]  /*1e00*/  IMAD.MOV.U32 R54, RZ, RZ, R15 ;  /* 0x000000ffff367224 */ /* 0x000fe400078e000f */
[----:B------:R-:W-:-:S02]  /*1e10*/  IMAD.MOV.U32 R53, RZ, RZ, R12 ;  /* 0x000000ffff357224 */ /* 0x000fc400078e000c */
[----:B------:R-:W-:Y:S02]  /*1e20*/  IMAD.MOV.U32 R52, RZ, RZ, R13 ;  /* 0x000000ffff347224 */ /* 0x000fe400078e000d */
[----:B------:R-:W-:Y:S02]  /*1e30*/  IMAD.MOV.U32 R51, RZ, RZ, R10 ;  /* 0x000000ffff337224 */ /* 0x000fe400078e000a */
[----:B------:R-:W-:Y:S02]  /*1e40*/  IMAD.MOV.U32 R50, RZ, RZ, R11 ;  /* 0x000000ffff327224 */ /* 0x000fe400078e000b */
[----:B------:R-:W-:Y:S02]  /*1e50*/  IMAD.MOV.U32 R49, RZ, RZ, R9 ;  /* 0x000000ffff317224 */ /* 0x000fe400078e0009 */
[----:B------:R-:W-:Y:S02]  /*1e60*/  IMAD.MOV.U32 R48, RZ, RZ, R8 ;  /* 0x000000ffff307224 */ /* 0x000fe400078e0008 */
[----:B------:R-:W-:-:S06]  /*1e70*/  WARPGROUP.ARRIVE ;  /* 0x00000000000079c5 */ /* 0x000fcc0000000000 */
[----:B------:R-:W-:Y:S01]  /*1e80*/  IGMMA.64x16x32.S8.S8 R8, gdesc[UR20], RZ, !UPT, gsb0 ;  /* 0x00600000140879f1 */ /* 0x000fe2000c0410ff */
[----:B------:R-:W-:Y:S02]  /*1e90*/  UMOV UR21, UR41 ;  /* 0x0000002900157c82 */ /* 0x000fe40008000000 */
[----:B------:R-:W-:Y:S02]  /*1ea0*/  WARPGROUP.DEPBAR.LE gsb0, 0x0 ;  /* 0x00008000000079c5 */ /* 0x000fe40000010000 */
[----:B------:R-:W-:Y:S01]  /*1eb0*/  WARPGROUP.ARRIVE ;  /* 0x00000000000079c5 */ /* 0x000fe20000000000 */
[----:B------:R-:W-:Y:S02]  /*1ec0*/  IMAD.MOV.U32 R79, RZ, RZ, R14 ;  /* 0x000000ffff4f7224 */ /* 0x000fe400078e000e */
[----:B------:R-:W-:Y:S02]  /*1ed0*/  IMAD.MOV.U32 R78, RZ, RZ, R15 ;  /* 0x000000ffff4e7224 */ /* 0x000fe400078e000f */
[----:B------:R-:W-:Y:S01]  /*1ee0*/  IMAD.MOV.U32 R77, RZ, RZ, R12 ;  /* 0x000000ffff4d7224 */ /* 0x000fe200078e000c */
[----:B------:R-:W-:Y:S01]  /*1ef0*/  IGMMA.64x16x32.S8.S8 R32, gdesc[UR12], RZ, !UPT, gsb0 ;  /* 0x006000000c2079f1 */ /* 0x000fe2000c0410ff */
[----:B------:R-:W-:Y:S01]  /*1f00*/  IMAD.MOV.U32 R76, RZ, RZ, R13 ;  /* 0x000000ffff4c7224 */ /* 0x000fe200078e000d */
[----:B------:R-:W-:Y:S01]  /*1f10*/  UMOV UR13, UR41 ;  /* 0x00000029000d7c82 */ /* 0x000fe20008000000 */
[----:B------:R-:W-:-:S02]  /*1f20*/  IMAD.MOV.U32 R75, RZ, RZ, R10 ;  /* 0x000000ffff4b7224 */ /* 0x000fc400078e000a */
[----:B------:R-:W-:Y:S02]  /*1f30*/  IMAD.MOV.U32 R74, RZ, RZ, R11 ;  /* 0x000000ffff4a7224 */ /* 0x000fe400078e000b */
[----:B------:R-:W-:Y:S02]  /*1f40*/  IMAD.MOV.U32 R73, RZ, RZ, R9 ;  /* 0x000000ffff497224 */ /* 0x000fe400078e0009 */
[----:B------:R-:W-:Y:S01]  /*1f50*/  IMAD.MOV.U32 R72, RZ, RZ, R8 ;  /* 0x000000ffff487224 */ /* 0x000fe200078e0008 */
[----:B------:R-:W-:Y:S02]  /*1f60*/  WARPGROUP.DEPBAR.LE gsb0, 0x0 ;  /* 0x00008000000079c5 */ /* 0x000fe40000010000 */
[----:B------:R-:W-:Y:S01]  /*1f70*/  WARPGROUP.ARRIVE ;  /* 0x00000000000079c5 */ /* 0x000fe20000000000 */
[----:B------:R-:W-:Y:S04]  /*1f80*/  STL.64 [R1+0xc0], R32 ;  /* 0x0000c02001007387 */ /* 0x000fe80000100a00 */
[----:B------:R-:W-:Y:S01]  /*1f90*/  STL.64 [R1+0xc8], R34 ;  /* 0x0000c82201007387 */ /* 0x000fe20000100a00 */
[----:B------:R-:W-:Y:S01]  /*1fa0*/  IGMMA.64x16x32.S8.S8 R8, gdesc[UR28], RZ, !UPT, gsb0 ;  /* 0x006000001c0879f1 */ /* 0x000fe2000c0410ff */
[----:B------:R-:W-:-:S02]  /*1fb0*/  UMOV UR29, UR41 ;  /* 0x00000029001d7c82 */ /* 0x000fc40008000000 */
[----:B------:R-:W-:Y:S04]  /*1fc0*/  STL.64 [R1+0xd0], R36 ;  /* 0x0000d02401007387 */ /* 0x000fe80000100a00 */
[----:B------:R0:W-:Y:S01]  /*1fd0*/  STL.64 [R1+0xd8], R38 ;  /* 0x0000d82601007387 */ /* 0x0001e20000100a00 */
[----:B------:R-:W-:Y:S02]  /*1fe0*/  WARPGROUP.DEPBAR.LE gsb0, 0x0 ;  /* 0x00008000000079c5 */ /* 0x000fe40000010000 */
[----:B0-----:R-:W-:Y:S01]  /*1ff0*/  WARPGROUP.ARRIVE ;  /* 0x00000000000079c5 */ /* 0x001fe20000000000 */
[----:B------:R-:W-:Y:S01]  /*2000*/  STL.64 [R1+0x78], R14 ;  /* 0x0000780e01007387 */ /* 0x000fe20000100a00 */
[----:B------:R-:W-:Y:S02]  /*2010*/  IMAD.MOV.U32 R101, RZ, RZ, R12 ;  /* 0x000000ffff657224 */ /* 0x000fe400078e000c */
[----:B------:R-:W-:-:S02]  /*2020*/  IMAD.MOV.U32 R100, RZ, RZ, R13 ;  /* 0x000000ffff647224 */ /* 0x000fc400078e000d */
[----:B------:R-:W-:Y:S01]  /*2030*/  IGMMA.64x16x32.S8.S8 R32, gdesc[UR4], RZ, !UPT, gsb0 ;  /* 0x00600000042079f1 */ /* 0x000fe2000c0410ff */
[----:B------:R-:W-:Y:S01]  /*2040*/  UIADD3 UR5, UR10, 0x680, URZ ;  /* 0x000006800a057890 */ /* 0x000fe2000fffe03f */
[----:B------:R-:W-:Y:S01]  /*2050*/  IMAD.MOV.U32 R99, RZ, RZ, R10 ;  /* 0x000000ffff637224 */ /* 0x000fe200078e000a */
[----:B------:R-:W-:Y:S01]  /*2060*/  UIADD3 UR4, UR60, 0x700, URZ ;  /* 0x000007003c047890 */ /* 0x000fe2000fffe03f */
[----:B------:R-:W-:Y:S02]  /*2070*/  IMAD.MOV.U32 R98, RZ, RZ, R11 ;  /* 0x000000ffff627224 */ /* 0x000fe400078e000b */
[----:B------:R-:W-:Y:S02]  /*2080*/  IMAD.MOV.U32 R97, RZ, RZ, R9 ;  /* 0x000000ffff617224 */ /* 0x000fe400078e0009 */
[----:B------:R-:W-:Y:S01]  /*2090*/  UMOV UR38, UR5 ;  /* 0x0000000500267c82 */ /* 0x000fe20008000000 */
[----:B------:R-:W-:Y:S01]  /*20a0*/  UMOV UR5, UR41 ;  /* 0x0000002900057c82 */ /* 0x000fe20008000000 */
[----:B------:R-:W-:Y:S01]  /*20b0*/  IMAD.MOV.U32 R96, RZ, RZ, R8 ;  /* 0x000000ffff607224 */ /* 0x000fe200078e0008 */
[----:B------:R-:W-:-:S02]  /*20c0*/  WARPGROUP.DEPBAR.LE gsb0, 0x0 ;  /* 0x00008000000079c5 */ /* 0x000fc40000010000 */
[----:B------:R-:W-:Y:S01]  /*20d0*/  WARPGROUP.ARRIVE ;  /* 0x00000000000079c5 */ /* 0x000fe20000000000 */
[----:B------:R-:W-:Y:S04]  /*20e0*/  STL.64 [R1], R32 ;  /* 0x0000002001007387 */ /* 0x000fe80000100a00 */
[----:B------:R-:W-:Y:S01]  /*20f0*/  STL.64 [R1+0x8], R34 ;  /* 0x0000082201007387 */ /* 0x000fe20000100a00 */
[----:B------:R-:W-:Y:S01]  /*2100*/  IGMMA.64x16x32.S8.S8 R208, gdesc[UR24], RZ, !UPT, gsb0 ;  /* 0x0060000018d079f1 */ /* 0x000fe2000c0410ff */
[----:B------:R-:W-:Y:S02]  /*2110*/  UMOV UR25, UR41 ;  /* 0x0000002900197c82 */ /* 0x000fe40008000000 */
[----:B------:R-:W-:Y:S04]  /*2120*/  STL.64 [R1+0x10], R36 ;  /* 0x0000102401007387 */ /* 0x000fe80000100a00 */
[----:B------:R0:W-:Y:S01]  /*2130*/  STL.64 [R1+0x18], R38 ;  /* 0x0000182601007387 */ /* 0x0001e20000100a00 */
[----:B------:R-:W-:-:S02]  /*2140*/  WARPGROUP.DEPBAR.LE gsb0, 0x0 ;  /* 0x00008000000079c5 */ /* 0x000fc40000010000 */
[----:B------:R-:W-:Y:S01]  /*2150*/  WARPGROUP.ARRIVE ;  /* 0x00000000000079c5 */ /* 0x000fe20000000000 */
[----:B------:R-:W-:Y:S04]  /*2160*/  STL [R1+0x71c], R208 ;  /* 0x00071cd001007387 */ /* 0x000fe80000100800 */
[----:B------:R-:W-:Y:S01]  /*2170*/  STL [R1+0x718], R209 ;  /* 0x000718d101007387 */ /* 0x000fe20000100800 */
[----:B------:R-:W-:Y:S01]  /*2180*/  IGMMA.64x16x32.S8.S8 R184, gdesc[UR32], RZ, !UPT, gsb0 ;  /* 0x0060000020b879f1 */ /* 0x000fe2000c0410ff */
[----:B------:R-:W-:Y:S02]  /*2190*/  UMOV UR33, UR41 ;  /* 0x0000002900217c82 */ /* 0x000fe40008000000 */
[----:B------:R-:W-:Y:S04]  /*21a0*/  STL [R1+0x714], R210 ;  /* 0x000714d201007387 */ /* 0x000fe80000100800 */
[----:B------:R-:W-:Y:S04]  /*21b0*/  STL [R1+0x710], R211 ;  /* 0x000710d301007387 */ /* 0x000fe80000100800 */
[----:B------:R-:W-:Y:S04]  /*21c0*/  STL [R1+0x70c], R212 ;  /* 0x00070cd401007387 */ /* 0x000fe80000100800 */
[----:B------:R-:W-:Y:S04]  /*21d0*/  STL [R1+0x708], R213 ;  /* 0x000708d501007387 */ /* 0x000fe80000100800 */
[----:B------:R-:W-:Y:S04]  /*21e0*/  STL [R1+0x704], R214 ;  /* 0x000704d601007387 */ /* 0x000fe80000100800 */
[----:B------:R-:W-:Y:S01]  /*21f0*/  STL [R1+0x700], R215 ;  /* 0x000700d701007387 */ /* 0x000fe20000100800 */
[----:B------:R-:W-:-:S02]  /*2200*/  WARPGROUP.DEPBAR.LE gsb0, 0x0 ;  /* 0x00008000000079c5 */ /* 0x000fc40000010000 */
[----:B------:R-:W-:Y:S01]  /*2210*/  WARPGROUP.ARRIVE ;  /* 0x00000000000079c5 */ /* 0x000fe20000000000 */
[----:B------:R-:W-:Y:S04]  /*2220*/  STL [R1+0x73c], R184 ;  /* 0x00073cb801007387 */ /* 0x000fe80000100800 */
[----:B------:R-:W-:Y:S01]  /*2230*/  STL [R1+0x738], R185 ;  /* 0x000738b901007387 */ /* 0x000fe20000100800 */
[----:B------:R-:W-:Y:S01]  /*2240*/  IGMMA.64x16x32.S8.S8 R160, gdesc[UR44], RZ, !UPT, gsb0 ;  /* 0x006000002ca079f1 */ /* 0x000fe2000c0410ff */
[----:B------:R-:W-:Y:S01]  /*2250*/  UMOV UR44, UR38 ;  /* 0x00000026002c7c82 */ /* 0x000fe20008000000 */
[----:B------:R-:W-:Y:S01]  /*2260*/  UMOV UR45, UR39 ;  /* 0x00000027002d7c82 */ /* 0x000fe20008000000 */
        /* <DEDUP_REMOVED lines=10> */
[----:B------:R-:W-:Y:S03]  /*2310*/  IGMMA.64x16x32.S8.S8 R136, gdesc[UR48], RZ, !UPT, gsb0 ;  /* 0x00600000308879f1 */ /* 0x000fe6000c0410ff */
[----:B------:R-:W-:Y:S04]  /*2320*/  STL [R1+0x74c], R164 ;  /* 0x00074ca401007387 */ /* 0x000fe80000100800 */
[----:B------:R-:W-:Y:S04]  /*2330*/  STL [R1+0x748], R165 ;  /* 0x000748a501007387 */ /* 0x000fe80000100800 */
[----:B------:R-:W-:Y:S04]  /*2340*/  STL [R1+0x744], R166 ;  /* 0x000744a601007387 */ /* 0x000fe80000100800 */
[----:B------:R-:W-:Y:S01]  /*2350*/  STL [R1+0x740], R167 ;  /* 0x000740a701007387 */ /* 0x000fe20000100800 */
[----:B------:R-:W-:-:S02]  /*2360*/  WARPGROUP.DEPBAR.LE gsb0, 0x0 ;  /* 0x00008000000079c5 */ /* 0x000fc40000010000 */
[----:B------:R-:W-:-:S06]  /*2370*/  WARPGROUP.ARRIVE ;  /* 0x00000000000079c5 */ /* 0x000fcc0000000000 */
[----:B------:R-:W-:Y:S01]  /*2380*/  IGMMA.64x16x32.S8.S8 R112, gdesc[UR52], RZ, !UPT, gsb0 ;  /* 0x00600000347079f1 */ /* 0x000fe2000c0410ff */
[----:B------:R-:W-:Y:S02]  /*2390*/  UMOV UR53, UR40 ;  /* 0x0000002800357c82 */ /* 0x000fe40008000000 */
[----:B------:R-:W-:-:S07]  /*23a0*/  UIADD3 UR40, UR53, 0x400, URZ ;  /* 0x0000040035287890 */ /* 0x000fce000fffe03f */
[----:B------:R-:W-:Y:S01]  /*23b0*/  UMOV UR32, UR40 ;  /* 0x0000002800207c82 */ /* 0x000fe20008000000 */
[----:B------:R-:W-:Y:S01]  /*23c0*/  UMOV UR24, UR40 ;  /* 0x0000002800187c82 */ /* 0x000fe20008000000 */
[----:B------:R-:W-:Y:S01]  /*23d0*/  UMOV UR28, UR40 ;  /* 0x00000028001c7c82 */ /* 0x000fe20008000000 */
[----:B------:R-:W-:Y:S01]  /*23e0*/  UMOV UR12, UR40 ;  /* 0x00000028000c7c82 */ /* 0x000fe20008000000 */
[----:B------:R-:W-:Y:S01]  /*23f0*/  UMOV UR20, UR40 ;  /* 0x0000002800147c82 */ /* 0x000fe20008000000 */
[----:B------:R-:W-:Y:S01]  /*2400*/  UMOV UR16, UR40 ;  /* 0x0000002800107c82 */ /* 0x000fe20008000000 */
[----:B------:R-:W-:Y:S02]  /*2410*/  WARPGROUP.DEPBAR.LE gsb0, 0x0 ;  /* 0x00008000000079c5 */ /* 0x000fe40000010000 */
[----:B------:R-:W-:-:S06]  /*2420*/  WARPGROUP.ARRIVE ;  /* 0x00000000000079c5 */ /* 0x000fcc0000000000 */
[----:B------:R-:W-:Y:S03]  /*2430*/  IGMMA.64x16x32.S8.S8 R88, gdesc[UR56], RZ, !UPT, gsb0 ;  /* 0x00600000385879f1 */ /* 0x000fe6000c0410ff */
[----:B------:R-:W-:Y:S02]  /*2440*/  WARPGROUP.DEPBAR.LE gsb0, 0x0 ;  /* 0x00008000000079c5 */ /* 0x000fe40000010000 */
[----:B------:R-:W-:-:S06]  /*2450*/  WARPGROUP.ARRIVE ;  /* 0x00000000000079c5 */ /* 0x000fcc0000000000 */
[----:B------:R-:W-:Y:S01]  /*2460*/  IGMMA.64x16x32.S8.S8 R64, gdesc[UR36], RZ, !UPT, gsb0 ;  /* 0x00600000244079f1 */ /* 0x000fe2000c0410ff */
[----:B------:R-:W-:Y:S01]  /*2470*/  UMOV UR36, UR8 ;  /* 0x0000000800247c82 */ /* 0x000fe20008000000 */
[----:B------:R-:W-:Y:S01]  /*2480*/  UMOV UR37, UR9 ;  /* 0x0000000900257c82 */ /* 0x000fe20008000000 */
[----:B------:R-:W-:Y:S01]  /*2490*/  UMOV UR38, UR4 ;  /* 0x0000000400267c82 */ /* 0x000fe20008000000 */
[----:B------:R-:W-:Y:S01]  /*24a0*/  UMOV UR39, 0x40000040 ;  /* 0x4000004000277882 */ /* 0x000fe20000000000 */
[----:B------:R-:W-:Y:S01]  /*24b0*/  UMOV UR48, UR38 ;  /* 0x0000002600307c82 */ /* 0x000fe20008000000 */
[----:B------:R-:W-:Y:S01]  /*24c0*/  UMOV UR49, UR39 ;  /* 0x0000002700317c82 */ /* 0x000fe20008000000 */
[----:B------:R-:W-:Y:S01]  /*24d0*/  UMOV UR42, UR48 ;  /* 0x00000030002a7c82 */ /* 0x000fe20008000000 */
[----:B------:R-:W-:Y:S01]  /*24e0*/  UMOV UR43, UR49 ;  /* 0x00000031002b7c82 */ /* 0x000fe20008000000 */
[----:B------:R-:W-:Y:S01]  /*24f0*/  UMOV UR4, UR40 ;  /* 0x0000002800047c82 */ /* 0x000fe20008000000 */
[----:B------:R-:W-:Y:S01]  /*2500*/  UIADD3 UR8, UR53, 0x800, URZ ;  /* 0x0000080035087890 */ /* 0x000fe2000fffe03f */
[----:B------:R-:W-:-:S06]  /*2510*/  UMOV UR9, 0x40000040 ;  /* 0x4000004000097882 */ /* 0x000fcc0000000000 */
[----:B------:R-:W-:Y:S01]  /*2520*/  UMOV UR52, UR8 ;  /* 0x0000000800347c82 */ /* 0x000fe20008000000 */
[----:B------:R-:W-:Y:S02]  /*2530*/  WARPGROUP.DEPBAR.LE gsb0, 0x0 ;  /* 0x00008000000079c5 */ /* 0x000fe40000010000 */
[----:B------:R-:W-:-:S06]  /*2540*/  WARPGROUP.ARRIVE ;  /* 0x00000000000079c5 */ /* 0x000fcc0000000000 */
[----:B------:R-:W-:Y:S01]  /*2550*/  IGMMA.64x16x32.S8.S8 R40, gdesc[UR36], RZ, !UPT, gsb0 ;  /* 0x00600000242879f1 */ /* 0x000fe2000c0410ff */
[----:B------:R-:W-:Y:S01]  /*2560*/  R2UR UR39, R3 ;  /* 0x00000000032772ca */ /* 0x000fe200000e0000 */
[----:B------:R-:W-:Y:S01]  /*2570*/  UMOV UR36, UR40 ;  /* 0x0000002800247c82 */ /* 0x000fe20008000000 */
[----:B------:R-:W-:Y:S01]  /*2580*/  R2UR UR38, R4 ;  /* 0x00000000042672ca */ /* 0x000fe200000e0000 */
[----:B------:R-:W-:Y:S01]  /*2590*/  UMOV UR37, UR41 ;  /* 0x0000002900257c82 */ /* 0x000fe20008000000 */
[----:B------:R-:W-:Y:S02]  /*25a0*/  WARPGROUP.DEPBAR.LE gsb0, 0x0 ;  /* 0x00008000000079c5 */ /* 0x000fe40000010000 */
[----:B0-----:R-:W-:-:S06]  /*25b0*/  WARPGROUP.ARRIVE ;  /* 0x00000000000079c5 */ /* 0x001fcc0000000000 */
[----:B------:R-:W-:Y:S01]  /*25c0*/  IGMMA.64x16x32.S8.S8 R32, gdesc[UR40], RZ, !UPT, gsb0 ;  /* 0x00600000282079f1 */ /* 0x000fe2000c0410ff */
[----:B------:R-:W-:Y:S01]  /*25d0*/  UMOV UR42, UR44 ;  /* 0x0000002c002a7c82 */ /* 0x000fe20008000000 */
[----:B------:R-:W-:Y:S01]  /*25e0*/  UMOV UR43, UR45 ;  /* 0x0000002d002b7c82 */ /* 0x000fe20008000000 */
[----:B------:R-:W-:Y:S02]  /*25f0*/  WARPGROUP.DEPBAR.LE gsb0, 0x0 ;  /* 0x00008000000079c5 */ /* 0x000fe40000010000 */
[----:B------:R-:W-:-:S06]  /*2600*/  WARPGROUP.ARRIVE ;  /* 0x00000000000079c5 */ /* 0x000fcc0000000000 */
        /* <DEDUP_REMOVED lines=36> */
[----:B------:R-:W-:Y:S01]  /*2850*/  UIADD3 UR4, UR53, 0x2, URZ ;  /* 0x0000000235047890 */ /* 0x000fe2000fffe03f */
[----:B------:R-:W-:Y:S02]  /*2860*/  UMOV UR5, 0x40000040 ;  /* 0x4000004000057882 */ /* 0x000fe40000000000 */
[----:B------:R-:W-:-:S04]  /*2870*/  UMOV UR57, UR5 ;  /* 0x0000000500397c82 */ /* 0x000fc80008000000 */
[----:B------:R-:W-:Y:S01]  /*2880*/  UMOV UR56, UR4 ;  /* 0x0000000400387c82 */ /* 0x000fe20008000000 */
[----:B------:R-:W-:Y:S02]  /*2890*/  WARPGROUP.DEPBAR.LE gsb0, 0x0 ;  /* 0x00008000000079c5 */ /* 0x000fe40000010000 */
[----:B------:R-:W-:-:S06]  /*28a0*/  WARPGROUP.ARRIVE ;  /* 0x00000000000079c5 */ /* 0x000fcc0000000000 */
[----:B------:R-:W-:Y:S01]  /*28b0*/  IGMMA.64x16x32.S8.S8 R120, gdesc[UR28], RZ, !UPT, gsb0 ;  /* 0x006000001c7879f1 */ /* 0x000fe2000c0410ff */
[----:B------:R-:W-:Y:S01]  /*28c0*/  UMOV UR28, UR4 ;  /* 0x00000004001c7c82 */ /* 0x000fe20008000000 */
[----:B------:R-:W-:Y:S01]  /*28d0*/  UMOV UR29, UR5 ;  /* 0x00000005001d7c82 */ /* 0x000fe20008000000 */
[----:B------:R-:W-:Y:S02]  /*28e0*/  WARPGROUP.DEPBAR.LE gsb0, 0x0 ;  /* 0x00008000000079c5 */ /* 0x000fe40000010000 */
[----:B--2---:R-:W-:Y:S01]  /*28f0*/  WARPGROUP.ARRIVE ;  /* 0x00000000000079c5 */ /* 0x004fe20000000000 */
[----:B------:R-:W-:Y:S04]  /*2900*/  STL.64 [R1+0x40], R120 ;  /* 0x0000407801007387 */ /* 0x000fe80000100a00 */
[----:B------:R-:W-:Y:S01]  /*2910*/  STL.64 [R1+0x48], R122 ;  /* 0x0000487a01007387 */ /* 0x000fe20000100a00 */
[----:B------:R-:W-:Y:S01]  /*2920*/  IGMMA.64x16x32.S8.S8 R12, gdesc[UR12], RZ, !UPT, gsb0 ;  /* 0x006000000c0c79f1 */ /* 0x000fe2000c0410ff */
[----:B------:R-:W-:Y:S01]  /*2930*/  UMOV UR12, UR8 ;  /* 0x00000008000c7c82 */ /* 0x000fe20008000000 */
[----:B------:R-:W-:Y:S01]  /*2940*/  UMOV UR13, UR9 ;  /* 0x00000009000d7c82 */ /* 0x000fe20008000000 */
[----:B------:R-:W-:Y:S04]  /*2950*/  STL.64 [R1+0x50], R124 ;  /* 0x0000507c01007387 */ /* 0x000fe80000100a00 */
[----:B------:R0:W-:Y:S01]  /*2960*/  STL.64 [R1+0x58], R126 ;  /* 0x0000587e01007387 */ /* 0x0001e20000100a00 */
[----:B------:R-:W-:-:S02]  /*2970*/  WARPGROUP.DEPBAR.LE gsb0, 0x0 ;  /* 0x00008000000079c5 */ /* 0x000fc40000010000 */
[----:B0-----:R-:W-:Y:S01]  /*2980*/  WARPGROUP.ARRIVE ;  /* 0x00000000000079c5 */ /* 0x001fe20000000000 */
[----:B------:R-:W-:Y:S02]  /*2990*/  IMAD.MOV.U32 R234, RZ, RZ, R13 ;  /* 0x000000ffffea7224 */ /* 0x000fe400078e000d */
[----:B------:R-:W-:Y:S02]  /*29a0*/  IMAD.MOV.U32 R11, RZ, RZ, R14 ;  /* 0x000000ffff0b7224 */ /* 0x000fe400078e000e */
[----:B------:R-:W-:Y:S01]  /*29b0*/  IMAD.MOV.U32 R10, RZ, RZ, R15 ;  /* 0x000000ffff0a7224 */ /* 0x000fe200078e000f */
[----:B------:R-:W-:Y:S01]  /*29c0*/  IGMMA.64x16x32.S8.S8 R120, gdesc[UR20], RZ, !UPT, gsb0 ;  /* 0x00600000147879f1 */ /* 0x000fe2000c0410ff */
[----:B------:R-:W-:Y:S01]  /*29d0*/  IMAD.MOV.U32 R9, RZ, RZ, R16 ;  /* 0x000000ffff097224 */ /* 0x000fe200078e0010 */
[----:B------:R-:W-:Y:S01]  /*29e0*/  UMOV UR20, UR8 ;  /* 0x0000000800147c82 */ /* 0x000fe20008000000 */
[----:B------:R-:W-:Y:S01]  /*29f0*/  IMAD.MOV.U32 R8, RZ, RZ, R17 ;  /* 0x000000ffff087224 */ /* 0x000fe200078e0011 */
[----:B------:R-:W-:Y:S01]  /*2a00*/  UMOV UR21, UR9 ;  /* 0x0000000900157c82 */ /* 0x000fe20008000000 */
[----:B------:R-:W-:-:S02]  /*2a10*/  IMAD.MOV.U32 R7, RZ, RZ, R18 ;  /* 0x000000ffff077224 */ /* 0x000fc400078e0012 */
[----:B------:R-:W-:Y:S02]  /*2a20*/  IMAD.MOV.U32 R6, RZ, RZ, R19 ;  /* 0x000000ffff067224 */ /* 0x000fe400078e0013 */
[----:B------:R-:W-:Y:S01]  /*2a30*/  IMAD.MOV.U32 R5, RZ, RZ, R12 ;  /* 0x000000ffff057224 */ /* 0x000fe200078e000c */
[----:B------:R-:W-:Y:S02]  /*2a40*/  WARPGROUP.DEPBAR.LE gsb0, 0x0 ;  /* 0x00008000000079c5 */ /* 0x000fe40000010000 */
[----:B------:R-:W-:Y:S04]  /*2a50*/  STL.64 [R1+0x100], R120 ;  /* 0x0001007801007387 */ /* 0x000fe80000100a00 */
[----:B------:R-:W-:Y:S04]  /*2a60*/  STL.64 [R1+0x108], R122 ;  /* 0x0001087a01007387 */ /* 0x000fe80000100a00 */
[----:B------:R-:W-:Y:S04]  /*2a70*/  STL.64 [R1+0x110], R124 ;  /* 0x0001107c01007387 */ /* 0x000fe80000100a00 */
[----:B------:R0:W-:Y:S02]  /*2a80*/  STL.64 [R1+0x118], R126 ;  /* 0x0001187e01007387 */ /* 0x0001e40000100a00 */
[----:B0-----:R-:W-:-:S06]  /*2a90*/  WARPGROUP.ARRIVE ;  /* 0x00000000000079c5 */ /* 0x001fcc0000000000 */
[----:B------:R-:W-:Y:S01]  /*2aa0*/  IGMMA.64x16x32.S8.S8 R120, gdesc[UR16], RZ, !UPT, gsb0 ;  /* 0x00600000107879f1 */ /* 0x000fe2000c0410ff */
[----:B------:R-:W-:Y:S01]  /*2ab0*/  UMOV UR16, UR8 ;  /* 0x0000000800107c82 */ /* 0x000fe20008000000 */
[----:B------:R-:W-:Y:S01]  /*2ac0*/  UMOV UR17, UR9 ;  /* 0x0000000900117c82 */ /* 0x000fe20008000000 */
[----:B------:R-:W-:Y:S02]  /*2ad0*/  WARPGROUP.DEPBAR.LE gsb0, 0x0 ;  /* 0x00008000000079c5 */ /* 0x000fe40000010000 */
[----:B------:R-:W-:Y:S01]  /*2ae0*/  WARPGROUP.ARRIVE ;  /* 0x00000000000079c5 */ /* 0x000fe20000000000 */
        /* <DEDUP_REMOVED lines=9> */
[----:B------:R-:W-:Y:S04]  /*2b80*/  STL [R1+0x6f4], R12 ;  /* 0x0006f40c01007387 */ /* 0x000fe80000100800 */
[----:B------:R-:W-:Y:S01]  /*2b90*/  STL [R1+0x6f0], R13 ;  /* 0x0006f00d01007387 */ /* 0x000fe20000100800 */
[----:B------:R-:W-:Y:S01]  /*2ba0*/  IGMMA.64x16x32.S8.S8 R120, gdesc[UR40], RZ, !UPT, gsb0 ;  /* 0x00600000287879f1 */ /* 0x000fe2000c0410ff */
[----:B------:R-:W-:Y:S01]  /*2bb0*/  UMOV UR40, UR8 ;  /* 0x0000000800287c82 */ /* 0x000fe20008000000 */
[----:B------:R-:W-:Y:S01]  /*2bc0*/  UMOV UR41, UR9 ;  /* 0x0000000900297c82 */ /* 0x000fe20008000000 */
[----:B------:R-:W-:Y:S01]  /*2bd0*/  STL [R1+0x6ec], R14 ;  /* 0x0006ec0e01007387 */ /* 0x000fe20000100800 */
[----:B------:R-:W-:Y:S01]  /*2be0*/  UMOV UR42, UR46 ;  /* 0x0000002e002a7c82 */ /* 0x000fe20008000000 */
[----:B------:R-:W-:-:S02]  /*2bf0*/  UMOV UR43, UR47 ;  /* 0x0000002f002b7c82 */ /* 0x000fc40008000000 */
[----:B------:R-:W-:Y:S04]  /*2c00*/  STL [R1+0x6e8], R15 ;  /* 0x0006e80f01007387 */ /* 0x000fe80000100800 */
[----:B------:R-:W-:Y:S04]  /*2c10*/  STL [R1+0x6e4], R16 ;  /* 0x0006e41001007387 */ /* 0x000fe80000100800 */
[----:B------:R-:W-:Y:S04]  /*2c20*/  STL [R1+0x6e0], R17 ;  /* 0x0006e01101007387 */ /* 0x000fe80000100800 */
[----:B------:R-:W-:Y:S04]  /*2c30*/  STL [R1+0x6dc], R18 ;  /* 0x0006dc1201007387 */ /* 0x000fe80000100800 */
[----:B------:R0:W-:Y:S01]  /*2c40*/  STL [R1+0x6d8], R19 ;  /* 0x0006d81301007387 */ /* 0x0001e20000100800 */
        /* <DEDUP_REMOVED lines=8> */
[----:B------:R-:W-:Y:S01]  /*2cd0*/  UMOV UR39, UR53 ;  /* 0x0000003500277c82 */ /* 0x000fe20008000000 */
[----:B------:R-:W-:-:S02]  /*2ce0*/  UMOV UR53, UR9 ;  /* 0x0000000900357c82 */ /* 0x000fc40008000000 */
[----:B------:R-:W-:Y:S01]  /*2cf0*/  STL.64 [R1+0x238], R126 ;  /* 0x0002387e01007387 */ /* 0x000fe20000100a00 */
[----:B------:R-:W-:-:S03]  /*2d00*/  WARPGROUP.DEPBAR.LE gsb0, 0x0 ;  /* 0x00008000000079c5 */ /* 0x000fc60000010000 */
[----:B------:R-:W-:Y:S01]  /*2d10*/  STL.64 [R1+0x200], R12 ;  /* 0x0002000c01007387 */ /* 0x000fe20000100a00 */
[----:B------:R-:W-:-:S03]  /*2d20*/  IMAD.MOV.U32 R235, RZ, RZ, R19 ;  /* 0x000000ffffeb7224 */ /* 0x000fc600078e0013 */
[----:B------:R-:W-:Y:S04]  /*2d30*/  STL.64 [R1+0x208], R14 ;  /* 0x0002080e01007387 */ /* 0x000fe80000100a00 */
[----:B------:R-:W-:Y:S04]  /*2d40*/  STL.64 [R1+0x210], R16 ;  /* 0x0002101001007387 */ /* 0x000fe80000100a00 */
[----:B------:R0:W-:Y:S02]  /*2d50*/  STL [R1+0x218], R18 ;  /* 0x0002181201007387 */ /* 0x0001e40000100800 */
[----:B0-----:R-:W-:-:S06]  /*2d60*/  WARPGROUP.ARRIVE ;  /* 0x00000000000079c5 */ /* 0x001fcc0000000000 */
[----:B------:R-:W-:Y:S01]  /*2d70*/  IGMMA.64x16x32.S8.S8 R12, gdesc[UR8], RZ, !UPT, gsb0 ;  /* 0x00600000080c79f1 */ /* 0x000fe2000c0410ff */
[----:B------:R-:W-:Y:S01]  /*2d80*/  UMOV UR10, UR30 ;  /* 0x0000001e000a7c82 */ /* 0x000fe20008000000 */
[----:B------:R-:W-:Y:S01]  /*2d90*/  UMOV UR11, UR31 ;  /* 0x0000001f000b7c82 */ /* 0x000fe20008000000 */
[----:B------:R-:W-:Y:S01]  /*2da0*/  UMOV UR30, UR44 ;  /* 0x0000002c001e7c82 */ /* 0x000fe20008000000 */
[----:B------:R-:W-:Y:S01]  /*2db0*/  UMOV UR31, UR45 ;  /* 0x0000002d001f7c82 */ /* 0x000fe20008000000 */
[----:B------:R-:W-:Y:S01]  /*2dc0*/  UMOV UR44, UR8 ;  /* 0x00000008002c7c82 */ /* 0x000fe20008000000 */
[----:B------:R-:W-:Y:S01]  /*2dd0*/  UMOV UR45, UR9 ;  /* 0x00000009002d7c82 */ /* 0x000fe20008000000 */
[----:B------:R-:W-:Y:S02]  /*2de0*/  WARPGROUP.DEPBAR.LE gsb0, 0x0 ;  /* 0x00008000000079c5 */ /* 0x000fe40000010000 */
[----:B------:R-:W-:Y:S01]  /*2df0*/  WARPGROUP.ARRIVE ;  /* 0x00000000000079c5 */ /* 0x000fe20000000000 */
[----:B------:R-:W-:-:S02]  /*2e00*/  IMAD.MOV.U32 R208, RZ, RZ, R14 ;  /* 0x000000ffffd07224 */ /* 0x000fc400078e000e */
[----:B------:R-:W-:Y:S02]  /*2e10*/  IMAD.MOV.U32 R209, RZ, RZ, R15 ;  /* 0x000000ffffd17224 */ /* 0x000fe400078e000f */
[----:B------:R-:W-:Y:S01]  /*2e20*/  IMAD.MOV.U32 R210, RZ, RZ, R16 ;  /* 0x000000ffffd27224 */ /* 0x000fe200078e0010 */
[----:B------:R-:W-:Y:S01]  /*2e30*/  IGMMA.64x16x32.S8.S8 R120, gdesc[UR16], RZ, !UPT, gsb0 ;  /* 0x00600000107879f1 */ /* 0x000fe2000c0410ff */
[----:B------:R-:W-:Y:S01]  /*2e40*/  IMAD.MOV.U32 R211, RZ, RZ, R17 ;  /* 0x000000ffffd37224 */ /* 0x000fe200078e0011 */
[----:B------:R-:W-:Y:S01]  /*2e50*/  UMOV UR16, UR8 ;  /* 0x0000000800107c82 */ /* 0x000fe20008000000 */
[----:B------:R-:W-:Y:S01]  /*2e60*/  IMAD.MOV.U32 R212, RZ, RZ, R18 ;  /* 0x000000ffffd47224 */ /* 0x000fe200078e0012 */
[----:B------:R-:W-:Y:S01]  /*2e70*/  UMOV UR17, UR9 ;  /* 0x0000000900117c82 */ /* 0x000fe20008000000 */
[----:B------:R-:W-:Y:S01]  /*2e80*/  IMAD.MOV.U32 R213, RZ, RZ, R19 ;  /* 0x000000ffffd57224 */ /* 0x000fe200078e0013 */
[----:B------:R-:W-:Y:S01]  /*2e90*/  UMOV UR18, UR6 ;  /* 0x0000000600127c82 */ /* 0x000fe20008000000 */
[----:B------:R-:W-:Y:S01]  /*2ea0*/  IMAD.MOV.U32 R214, RZ, RZ, R12 ;  /* 0x000000ffffd67224 */ /* 0x000fe200078e000c */
[----:B------:R-:W-:Y:S01]  /*2eb0*/  UMOV UR19, UR7 ;  /* 0x0000000700137c82 */ /* 0x000fe20008000000 */
[----:B------:R-:W-:Y:S01]  /*2ec0*/  IMAD.MOV.U32 R215, RZ, RZ, R13 ;  /* 0x000000ffffd77224 */ /* 0x000fe200078e000d */
[----:B------:R-:W-:-:S02]  /*2ed0*/  WARPGROUP.DEPBAR.LE gsb0, 0x0 ;  /* 0x00008000000079c5 */ /* 0x000fc40000010000 */
[----:B------:R-:W-:Y:S02]  /*2ee0*/  IMAD.MOV.U32 R12, RZ, RZ, R120 ;  /* 0x000000ffff0c7224 */ /* 0x000fe400078e0078 */
[----:B------:R-:W-:Y:S02]  /*2ef0*/  IMAD.MOV.U32 R13, RZ, RZ, R121 ;  /* 0x000000ffff0d7224 */ /* 0x000fe400078e0079 */
[----:B------:R-:W-:Y:S02]  /*2f00*/  IMAD.MOV.U32 R14, RZ, RZ, R122 ;  /* 0x000000ffff0e7224 */ /* 0x000fe400078e007a */
[----:B------:R-:W-:Y:S02]  /*2f10*/  IMAD.MOV.U32 R15, RZ, RZ, R123 ;  /* 0x000000ffff0f7224 */ /* 0x000fe400078e007b */
[----:B------:R-:W-:Y:S02]  /*2f20*/  IMAD.MOV.U32 R16, RZ, RZ, R124 ;  /* 0x000000ffff107224 */ /* 0x000fe400078e007c */
[----:B------:R-:W-:-:S02]  /*2f30*/  IMAD.MOV.U32 R17, RZ, RZ, R125 ;  /* 0x000000ffff117224 */ /* 0x000fc400078e007d */
[----:B------:R-:W-:Y:S01]  /*2f40*/  IMAD.MOV.U32 R18, RZ, RZ, R126 ;  /* 0x000000ffff127224 */ /* 0x000fe200078e007e */
[----:B------:R0:W-:Y:S01]  /*2f50*/  STL [R1+0x6fc], R16 ;  /* 0x0006fc1001007387 */ /* 0x0001e20000100800 */
[----:B------:R-:W-:Y:S02]  /*2f60*/  IMAD.MOV.U32 R19, RZ, RZ, R127 ;  /* 0x000000ffff137224 */ /* 0x000fe400078e007f */
[----:B------:R-:W-:Y:S01]  /*2f70*/  WARPGROUP.ARRIVE ;  /* 0x00000000000079c5 */ /* 0x000fe20000000000 */
[----:B------:R1:W-:Y:S05]  /*2f80*/  STL [R1+0x6f8], R17 ;  /* 0x0006f81101007387 */ /* 0x0003ea0000100800 */
[----:B------:R-:W-:Y:S01]  /*2f90*/  IGMMA.64x16x32.S8.S8 R120, gdesc[UR20], RZ, !UPT, gsb0 ;  /* 0x00600000147879f1 */ /* 0x000fe2000c0410ff */
[----:B------:R-:W-:Y:S01]  /*2fa0*/  UMOV UR46, UR58 ;  /* 0x0000003a002e7c82 */ /* 0x000fe20008000000 */
[----:B------:R-:W-:Y:S01]  /*2fb0*/  UMOV UR47, UR59 ;  /* 0x0000003b002f7c82 */ /* 0x000fe20008000000 */
[----:B------:R-:W-:Y:S01]  /*2fc0*/  UIADD3 UR6, UR60, 0x2, URZ ;  /* 0x000000023c067890 */ /* 0x000fe2000fffe03f */
[----:B------:R-:W-:Y:S01]  /*2fd0*/  UMOV UR7, 0x40000040 ;  /* 0x4000004000077882 */ /* 0x000fe20000000000 */
[----:B------:R-:W-:Y:S01]  /*2fe0*/  UMOV UR20, UR4 ;  /* 0x0000000400147c82 */ /* 0x000fe20008000000 */
[----:B------:R-:W-:Y:S01]  /*2ff0*/  UMOV UR21, UR5 ;  /* 0x0000000500157c82 */ /* 0x000fe20008000000 */
[----:B------:R-:W-:-:S02]  /*3000*/  WARPGROUP.DEPBAR.LE gsb0, 0x0 ;  /* 0x00008000000079c5 */ /* 0x000fc40000010000 */
[----:B------:R-:W-:Y:S02]  /*3010*/  IMAD.MOV.U32 R233, RZ, RZ, R120 ;  /* 0x000000ffffe97224 */ /* 0x000fe400078e0078 */
[----:B------:R-:W-:Y:S02]  /*3020*/  IMAD.MOV.U32 R232, RZ, RZ, R121 ;  /* 0x000000ffffe87224 */ /* 0x000fe400078e0079 */
[----:B------:R-:W-:Y:S02]  /*3030*/  IMAD.MOV.U32 R23, RZ, RZ, R122 ;  /* 0x000000ffff177224 */ /* 0x000fe400078e007a */
[----:B------:R-:W-:Y:S02]  /*3040*/  IMAD.MOV.U32 R22, RZ, RZ, R123 ;  /* 0x000000ffff167224 */ /* 0x000fe400078e007b */
[----:B------:R-:W-:Y:S02]  /*3050*/  IMAD.MOV.U32 R21, RZ, RZ, R124 ;  /* 0x000000ffff157224 */ /* 0x000fe400078e007c */
[----:B------:R-:W-:-:S02]  /*3060*/  IMAD.MOV.U32 R20, RZ, RZ, R125 ;  /* 0x000000ffff147224 */ /* 0x000fc400078e007d */
[----:B------:R-:W-:Y:S02]  /*3070*/  IMAD.MOV.U32 R2, RZ, RZ, R126 ;  /* 0x000000ffff027224 */ /* 0x000fe400078e007e */
[----:B------:R-:W-:Y:S02]  /*3080*/  IMAD.MOV.U32 R0, RZ, RZ, R127 ;  /* 0x000000ffff007224 */ /* 0x000fe400078e007f */
[----:B------:R-:W-:-:S06]  /*3090*/  WARPGROUP.ARRIVE ;  /* 0x00000000000079c5 */ /* 0x000fcc0000000000 */
        /* <DEDUP_REMOVED lines=8> */
[----:B------:R-:W-:Y:S02]  /*3120*/  IMAD.MOV.U32 R186, RZ, RZ, R122 ;  /* 0x000000ffffba7224 */ /* 0x000fe400078e007a */
[----:B------:R-:W-:-:S02]  /*3130*/  IMAD.MOV.U32 R187, RZ, RZ, R123 ;  /* 0x000000ffffbb7224 */ /* 0x000fc400078e007b */
[----:B------:R-:W-:Y:S02]  /*3140*/  IMAD.MOV.U32 R188, RZ, RZ, R124 ;  /* 0x000000ffffbc7224 */ /* 0x000fe400078e007c */
[----:B------:R-:W-:Y:S02]  /*3150*/  IMAD.MOV.U32 R189, RZ, RZ, R125 ;  /* 0x000000ffffbd7224 */ /* 0x000fe400078e007d */
[----:B------:R-:W-:Y:S02]  /*3160*/  IMAD.MOV.U32 R190, RZ, RZ, R120 ;  /* 0x000000ffffbe7224 */ /* 0x000fe400078e0078 */
[----:B------:R-:W-:Y:S02]  /*3170*/  IMAD.MOV.U32 R191, RZ, RZ, R121 ;  /* 0x000000ffffbf7224 */ /* 0x000fe400078e0079 */
[----:B0-----:R-:W-:Y:S02]  /*3180*/  IMAD.MOV.U32 R16, RZ, RZ, R126 ;  /* 0x000000ffff107224 */ /* 0x001fe400078e007e */
[----:B-1----:R-:W-:-:S02]  /*3190*/  IMAD.MOV.U32 R17, RZ, RZ, R127 ;  /* 0x000000ffff117224 */ /* 0x002fc400078e007f */
[----:B------:R-:W-:-:S06]  /*31a0*/  WARPGROUP.ARRIVE ;  /* 0x00000000000079c5 */ /* 0x000fcc0000000000 */
[----:B------:R-:W-:Y:S03]  /*31b0*/  IGMMA.64x16x32.S8.S8 R120, gdesc[UR8], RZ, !UPT, gsb0 ;  /* 0x00600000087879f1 */ /* 0x000fe6000c0410ff */
        /* <DEDUP_REMOVED lines=16> */
[----:B------:R-:W-:Y:S01]  /*32c0*/  WARPGROUP.ARRIVE ;  /* 0x00000000000079c5 */ /* 0x000fe20000000000 */
[----:B------:R0:W-:Y:S04]  /*32d0*/  STL.64 [R1+0x610], R222 ;  /* 0x000610de01007387 */ /* 0x0001e80000100a00 */
[----:B------:R1:W-:Y:S01]  /*32e0*/  STL.64 [R1+0x608], R220 ;  /* 0x000608dc01007387 */ /* 0x0003e20000100a00 */
[----:B------:R-:W-:Y:S01]  /*32f0*/  IGMMA.64x16x32.S8.S8 R192, gdesc[UR24], RZ, !UPT, gsb0 ;  /* 0x0060000018c079f1 */ /* 0x000fe2000c0410ff */
[----:B------:R-:W-:Y:S02]  /*3300*/  UIADD3 UR18, UR60, 0x82, URZ ;  /* 0x000000823c127890 */ /* 0x000fe4000fffe03f */
[----:B------:R2:W-:Y:S01]  /*3310*/  STL.64 [R1+0x600], R218 ;  /* 0x000600da01007387 */ /* 0x0005e20000100a00 */
[----:B------:R-:W-:Y:S01]  /*3320*/  UMOV UR19, 0x40000040 ;  /* 0x4000004000137882 */ /* 0x000fe20000000000 */
[----:B------:R-:W-:-:S02]  /*3330*/  UIADD3 UR22, UR60, 0x102, URZ ;  /* 0x000001023c167890 */ /* 0x000fc4000fffe03f */
[----:B------:R3:W-:Y:S01]  /*3340*/  STL.64 [R1+0x5f8], R216 ;  /* 0x0005f8d801007387 */ /* 0x0007e20000100a00 */
[----:B0-----:R-:W-:Y:S01]  /*3350*/  IMAD.MOV.U32 R222, RZ, RZ, R101 ;  /* 0x000000ffffde7224 */ /* 0x001fe200078e0065 */
[----:B------:R-:W-:Y:S01]  /*3360*/  UMOV UR23, 0x40000040 ;  /* 0x4000004000177882 */ /* 0x000fe20000000000 */
[----:B------:R-:W-:Y:S01]  /*3370*/  IMAD.MOV.U32 R223, RZ, RZ, R100 ;  /* 0x000000ffffdf7224 */ /* 0x000fe200078e0064 */
[----:B------:R-:W-:Y:S01]  /*3380*/  UMOV UR24, UR4 ;  /* 0x0000000400187c82 */ /* 0x000fe20008000000 */
[----:B-1----:R-:W-:Y:S01]  /*3390*/  IMAD.MOV.U32 R220, RZ, RZ, R99 ;  /* 0x000000ffffdc7224 */ /* 0x002fe200078e0063 */
[----:B------:R-:W-:Y:S01]  /*33a0*/  UMOV UR25, UR5 ;  /* 0x0000000500197c82 */ /* 0x000fe20008000000 */
[----:B------:R-:W-:Y:S02]  /*33b0*/  IMAD.MOV.U32 R221, RZ, RZ, R98 ;  /* 0x000000ffffdd7224 */ /* 0x000fe400078e0062 */
[----:B--2---:R-:W-:Y:S02]  /*33c0*/  IMAD.MOV.U32 R219, RZ, RZ, R97 ;  /* 0x000000ffffdb7224 */ /* 0x004fe400078e0061 */
[----:B------:R-:W-:-:S02]  /*33d0*/  IMAD.MOV.U32 R218, RZ, RZ, R96 ;  /* 0x000000ffffda7224 */ /* 0x000fc400078e0060 */
[----:B---3--:R-:W-:Y:S02]  /*33e0*/  IMAD.MOV.U32 R216, RZ, RZ, R79 ;  /* 0x000000ffffd87224 */ /* 0x008fe400078e004f */
[----:B------:R-:W-:Y:S01]  /*33f0*/  IMAD.MOV.U32 R217, RZ, RZ, R78 ;  /* 0x000000ffffd97224 */ /* 0x000fe200078e004e */
[----:B------:R-:W-:Y:S02]  /*3400*/  WARPGROUP.DEPBAR.LE gsb0, 0x0 ;  /* 0x00008000000079c5 */ /* 0x000fe40000010000 */
[----:B------:R-:W-:Y:S01]  /*3410*/  WARPGROUP.ARRIVE ;  /* 0x00000000000079c5 */ /* 0x000fe20000000000 */
[----:B------:R0:W-:Y:S04]  /*3420*/  STL.64 [R1+0x630], R198 ;  /* 0x000630c601007387 */ /* 0x0001e80000100a00 */
[----:B------:R1:W-:Y:S01]  /*3430*/  STL.64 [R1+0x628], R196 ;  /* 0x000628c401007387 */ /* 0x0003e20000100a00 */
[----:B------:R-:W-:Y:S01]  /*3440*/  IGMMA.64x16x32.S8.S8 R168, gdesc[UR32], RZ, !UPT, gsb0 ;  /* 0x0060000020a879f1 */ /* 0x000fe2000c0410ff */
[----:B------:R-:W-:-:S02]  /*3450*/  UIADD3 UR26, UR60, 0x182, URZ ;  /* 0x000001823c1a7890 */ /* 0x000fc4000fffe03f */
[----:B------:R2:W-:Y:S01]  /*3460*/  STL.64 [R1+0x620], R194 ;  /* 0x000620c201007387 */ /* 0x0005e20000100a00 */
[----:B------:R-:W-:Y:S01]  /*3470*/  UMOV UR27, 0x40000040 ;  /* 0x40000040001b7882 */ /* 0x000fe20000000000 */
[----:B------:R-:W-:Y:S02]  /*3480*/  UIADD3 UR30, UR60, 0x202, URZ ;  /* 0x000002023c1e7890 */ /* 0x000fe4000fffe03f */
[----:B------:R3:W-:Y:S01]  /*3490*/  STL.64 [R1+0x618], R192 ;  /* 0x000618c001007387 */ /* 0x0007e20000100a00 */
[----:B0-----:R-:W-:Y:S01]  /*34a0*/  IMAD.MOV.U32 R198, RZ, RZ, R77 ;  /* 0x000000ffffc67224 */ /* 0x001fe200078e004d */
[----:B------:R-:W-:Y:S01]  /*34b0*/  UMOV UR31, 0x40000040 ;  /* 0x40000040001f7882 */ /* 0x000fe20000000000 */
[----:B------:R-:W-:Y:S01]  /*34c0*/  IMAD.MOV.U32 R199, RZ, RZ, R76 ;  /* 0x000000ffffc77224 */ /* 0x000fe200078e004c */
[----:B------:R-:W-:Y:S01]  /*34d0*/  UMOV UR32, UR4 ;  /* 0x0000000400207c82 */ /* 0x000fe20008000000 */
[----:B-1----:R-:W-:Y:S01]  /*34e0*/  IMAD.MOV.U32 R196, RZ, RZ, R75 ;  /* 0x000000ffffc47224 */ /* 0x002fe200078e004b */
[----:B------:R-:W-:Y:S01]  /*34f0*/  UMOV UR33, UR5 ;  /* 0x0000000500217c82 */ /* 0x000fe20008000000 */
[----:B------:R-:W-:-:S02]  /*3500*/  IMAD.MOV.U32 R197, RZ, RZ, R74 ;  /* 0x000000ffffc57224 */ /* 0x000fc400078e004a */
[----:B--2---:R-:W-:Y:S02]  /*3510*/  IMAD.MOV.U32 R195, RZ, RZ, R73 ;  /* 0x000000ffffc37224 */ /* 0x004fe400078e0049 */
[----:B------:R-:W-:Y:S02]  /*3520*/  IMAD.MOV.U32 R194, RZ, RZ, R72 ;  /* 0x000000ffffc27224 */ /* 0x000fe400078e0048 */
        /* <DEDUP_REMOVED lines=13> */
[----:B------:R-:W-:Y:S01]  /*3600*/  UMOV UR40, UR4 ;  /* 0x0000000400287c82 */ /* 0x000fe20008000000 */
[----:B------:R-:W-:Y:S01]  /*3610*/  IMAD.MOV.U32 R175, RZ, RZ, R52 ;  /* 0x000000ffffaf7224 */ /* 0x000fe200078e0034 */
[----:B------:R-:W-:Y:S01]  /*3620*/  UMOV UR41, UR5 ;  /* 0x0000000500297c82 */ /* 0x000fe20008000000 */
[----:B-1----:R-:W-:Y:S02]  /*3630*/  IMAD.MOV.U32 R172, RZ, RZ, R51 ;  /* 0x000000ffffac7224 */ /* 0x002fe400078e0033 */
        /* <DEDUP_REMOVED lines=9> */
[----:B------:R-:W-:Y:S03]  /*36d0*/  IGMMA.64x16x32.S8.S8 R120, gdesc[UR48], RZ, !UPT, gsb0 ;  /* 0x00600000307879f1 */ /* 0x000fe6000c0410ff */
[----:B------:R2:W-:Y:S04]  /*36e0*/  STL.64 [R1+0x660], R146 ;  /* 0x0006609201007387 */ /* 0x0005e80000100a00 */
[----:B------:R-:W-:Y:S01]  /*36f0*/  STL.64 [R1+0x658], R144 ;  /* 0x0006589001007387 */ /* 0x000fe20000100a00 */
[----:B0-----:R-:W-:-:S02]  /*3700*/  IMAD.MOV.U32 R150, RZ, RZ, R29 ;  /* 0x000000ffff967224 */ /* 0x001fc400078e001d */
[----:B------:R-:W-:Y:S02]  /*3710*/  IMAD.MOV.U32 R151, RZ, RZ, R28 ;  /* 0x000000ffff977224 */ /* 0x000fe400078e001c */
[----:B-1----:R-:W-:Y:S02]  /*3720*/  IMAD.MOV.U32 R148, RZ, RZ, R27 ;  /* 0x000000ffff947224 */ /* 0x002fe400078e001b */
[----:B------:R-:W-:Y:S02]  /*3730*/  IMAD.MOV.U32 R149, RZ, RZ, R26 ;  /* 0x000000ffff957224 */ /* 0x000fe400078e001a */
[----:B--2---:R-:W-:Y:S02]  /*3740*/  IMAD.MOV.U32 R147, RZ, RZ, R25 ;  /* 0x000000ffff937224 */ /* 0x004fe400078e0019 */
[----:B------:R-:W-:Y:S01]  /*3750*/  IMAD.MOV.U32 R146, RZ, RZ, R24 ;  /* 0x000000ffff927224 */ /* 0x000fe200078e0018 */
[----:B------:R-:W-:Y:S02]  /*3760*/  WARPGROUP.DEPBAR.LE gsb0, 0x0 ;  /* 0x00008000000079c5 */ /* 0x000fe40000010000 */
[----:B------:R-:W-:Y:S04]  /*3770*/  STL.64 [R1+0x690], R126 ;  /* 0x0006907e01007387 */ /* 0x000fe80000100a00 */
[----:B------:R-:W-:Y:S04]  /*3780*/  STL.64 [R1+0x688], R124 ;  /* 0x0006887c01007387 */ /* 0x000fe80000100a00 */
[----:B------:R-:W-:Y:S04]  /*3790*/  STL.64 [R1+0x680], R122 ;  /* 0x0006807a01007387 */ /* 0x000fe80000100a00 */
[----:B------:R0:W-:Y:S04]  /*37a0*/  STL.64 [R1+0x678], R120 ;  /* 0x0006787801007387 */ /* 0x0001e80000100a00 */
[----:B0-----:R-:W2:Y:S04]  /*37b0*/  LDL.LU.64 R120, [R1+0x240] ;  /* 0x0002400001787983 */ /* 0x001ea80000300a00 */
[----:B------:R-:W2:Y:S04]  /*37c0*/  LDL.LU.64 R122, [R1+0x248] ;  /* 0x00024800017a7983 */ /* 0x000ea80000300a00 */
[----:B------:R-:W2:Y:S04]  /*37d0*/  LDL.LU.64 R124, [R1+0x250] ;  /* 0x00025000017c7983 */ /* 0x000ea80000300a00 */
[----:B------:R-:W2:Y:S01]  /*37e0*/  LDL.LU.64 R126, [R1+0x258] ;  /* 0x00025800017e7983 */ /* 0x000ea20000300a00 */
[----:B------:R-:W-:Y:S01]  /*37f0*/  WARPGROUP.ARRIVE ;  /* 0x00000000000079c5 */ /* 0x000fe20000000000 */
[----:B------:R-:W-:Y:S01]  /*3800*/  UIADD3 UR42, UR60, 0x382, URZ ;  /* 0x000003823c2a7890 */ /* 0x000fe2000fffe03f */
[----:B------:R-:W-:Y:S01]  /*3810*/  UMOV UR43, 0x40000040 ;  /* 0x40000040002b7882 */ /* 0x000fe20000000000 */
[----:B------:R-:W-:-:S03]  /*3820*/  UIADD3 UR58, UR60, 0x402, URZ ;  /* 0x000004023c3a7890 */ /* 0x000fc6000fffe03f */
[----:B------:R-:W-:Y:S01]  /*3830*/  IGMMA.64x16x32.S8.S8 R96, gdesc[UR52], RZ, !UPT, gsb0 ;  /* 0x00600000346079f1 */ /* 0x000fe2000c0410ff */
[----:B------:R-:W-:Y:S01]  /*3840*/  UMOV UR59, 0x40000040 ;  /* 0x40000040003b7882 */ /* 0x000fe20000000000 */
[----:B------:R-:W-:Y:S01]  /*3850*/  UIADD3 UR50, UR60, 0x482, URZ ;  /* 0x000004823c327890 */ /* 0x000fe2000fffe03f */
[----:B------:R-:W-:Y:S01]  /*3860*/  UMOV UR48, UR4 ;  /* 0x0000000400307c82 */ /* 0x000fe20008000000 */
[----:B------:R-:W-:Y:S01]  /*3870*/  UMOV UR49, UR5 ;  /* 0x0000000500317c82 */ /* 0x000fe20008000000 */
[----:B------:R-:W-:Y:S01]  /*3880*/  UMOV UR51, 0x40000040 ;  /* 0x4000004000337882 */ /* 0x000fe20000000000 */
[----:B------:R-:W-:Y:S01]  /*3890*/  UMOV UR52, UR4 ;  /* 0x0000000400347c82 */ /* 0x000fe20008000000 */
[----:B------:R-:W-:Y:S01]  /*38a0*/  UMOV UR53, UR5 ;  /* 0x0000000500357c82 */ /* 0x000fe20008000000 */
[----:B------:R-:W-:Y:S02]  /*38b0*/  WARPGROUP.DEPBAR.LE gsb0, 0x0 ;  /* 0x00008000000079c5 */ /* 0x000fe40000010000 */
[----:B------:R-:W-:Y:S01]  /*38c0*/  WARPGROUP.ARRIVE ;  /* 0x00000000000079c5 */ /* 0x000fe20000000000 */
[----:B------:R-:W-:Y:S04]  /*38d0*/  STL.64 [R1+0x6b0], R102 ;  /* 0x0006b06601007387 */ /* 0x000fe80000100a00 */
[----:B------:R-:W-:Y:S01]  /*38e0*/  STL.64 [R1+0x6a8], R100 ;  /* 0x0006a86401007387 */ /* 0x000fe20000100a00 */
[----:B------:R-:W-:Y:S03]  /*38f0*/  IGMMA.64x16x32.S8.S8 R72, gdesc[UR44], RZ, !UPT, gsb0 ;  /* 0x006000002c4879f1 */ /* 0x000fe6000c0410ff */
[----:B------:R-:W-:Y:S04]  /*3900*/  STL.64 [R1+0x6a0], R98 ;  /* 0x0006a06201007387 */ /* 0x000fe80000100a00 */
[----:B------:R-:W-:Y:S01]  /*3910*/  STL.64 [R1+0x698], R96 ;  /* 0x0006986001007387 */ /* 0x000fe20000100a00 */
[----:B------:R-:W-:-:S02]  /*3920*/  WARPGROUP.DEPBAR.LE gsb0, 0x0 ;  /* 0x00008000000079c5 */ /* 0x000fc40000010000 */
[----:B------:R-:W-:Y:S01]  /*3930*/  WARPGROUP.ARRIVE ;  /* 0x00000000000079c5 */ /* 0x000fe20000000000 */
[----:B------:R-:W-:Y:S04]  /*3940*/  STL.64 [R1+0x6d0], R78 ;  /* 0x0006d04e01007387 */ /* 0x000fe80000100a00 */
[----:B------:R-:W-:Y:S01]  /*3950*/  STL.64 [R1+0x6c8], R76 ;  /* 0x0006c84c01007387 */ /* 0x000fe20000100a00 */
[----:B------:R-:W-:Y:S03]  /*3960*/  IGMMA.64x16x32.S8.S8 R48, gdesc[UR8], RZ, !UPT, gsb0 ;  /* 0x00600000083079f1 */ /* 0x000fe6000c0410ff */
[----:B------:R-:W-:Y:S04]  /*3970*/  STL.64 [R1+0x6c0], R74 ;  /* 0x0006c04a01007387 */ /* 0x000fe80000100a00 */
[----:B------:R-:W-:Y:S01]  /*3980*/  STL.64 [R1+0x6b8], R72 ;  /* 0x0006b84801007387 */ /* 0x000fe20000100a00 */
[----:B------:R-:W-:-:S02]  /*3990*/  WARPGROUP.DEPBAR.LE gsb0, 0x0 ;  /* 0x00008000000079c5 */ /* 0x000fc40000010000 */
[----:B------:R-:W-:-:S06]  /*39a0*/  WARPGROUP.ARRIVE ;  /* 0x00000000000079c5 */ /* 0x000fcc0000000000 */
[----:B------:R-:W-:Y:S03]  /*39b0*/  IGMMA.64x16x32.S8.S8 R24, gdesc[UR12], RZ, !UPT, gsb0 ;  /* 0x006000000c1879f1 */ /* 0x000fe6000c0410ff */
[----:B------:R-:W-:Y:S02]  /*39c0*/  WARPGROUP.DEPBAR.LE gsb0, 0x0 ;  /* 0x00008000000079c5 */ /* 0x000fe40000010000 */
[----:B--2---:R-:W-:-:S06]  /*39d0*/  WARPGROUP.ARRIVE ;  /* 0x00000000000079c5 */ /* 0x004fcc0000000000 */
[----:B------:R-:W-:Y:S03]  /*39e0*/  IGMMA.64x16x32.S8.S8 R120, gdesc[UR4], R120, gsb0 ;  /* 0x00600000047879f1 */ /* 0x000fe60008041078 */
[----:B------:R-:W-:Y:S02]  /*39f0*/  WARPGROUP.DEPBAR.LE gsb0, 0x0 ;  /* 0x00008000000079c5 */ /* 0x000fe40000010000 */
[----:B------:R-:W-:Y:S01]  /*3a00*/  IMAD.MOV.U32 R4, RZ, RZ, R126 ;  /* 0x000000ffff047224 */ /* 0x000fe200078e007e */
[----:B------:R0:W-:Y:S01]  /*3a10*/  STL.64 [R1+0x240], R120 ;  /* 0x0002407801007387 */ /* 0x0001e20000100a00 */
[----:B------:R-:W-:Y:S02]  /*3a20*/  IMAD.MOV.U32 R3, RZ, RZ, R127 ;  /* 0x000000ffff037224 */ /* 0x000fe400078e007f */
[----:B------:R-:W-:Y:S01]  /*3a30*/  IMAD.MOV.U32 R126, RZ, RZ, R168 ;  /* 0x000000ffff7e7224 */ /* 0x000fe200078e00a8 */
[----:B------:R1:W-:Y:S01]  /*3a40*/  STL.64 [R1+0x248], R122 ;  /* 0x0002487a01007387 */ /* 0x0003e20000100a00 */
[----:B------:R-:W-:-:S02]  /*3a50*/  IMAD.MOV.U32 R127, RZ, RZ, R169 ;  /* 0x000000ffff7f7224 */ /* 0x000fc400078e00a9 */
[----:B------:R-:W-:Y:S01]  /*3a60*/  IMAD.MOV.U32 R168, RZ, RZ, R192 ;  /* 0x000000ffffa87224 */ /* 0x000fe200078e00c0 */
[----:B------:R2:W-:Y:S01]  /*3a70*/  STL.64 [R1+0x250], R124 ;  /* 0x0002507c01007387 */ /* 0x0005e20000100a00 */
[----:B------:R-:W-:Y:S02]  /*3a80*/  IMAD.MOV.U32 R169, RZ, RZ, R193 ;  /* 0x000000ffffa97224 */ /* 0x000fe400078e00c1 */
[----:B------:R-:W-:Y:S02]  /*3a90*/  IMAD.MOV.U32 R192, RZ, RZ, R216 ;  /* 0x000000ffffc07224 */ /* 0x000fe400078e00d8 */
[----:B------:R-:W-:Y:S01]  /*3aa0*/  IMAD.MOV.U32 R193, RZ, RZ, R217 ;  /* 0x000000ffffc17224 */ /* 0x000fe200078e00d9 */
[----:B------:R-:W3:Y:S01]  /*3ab0*/  LDL.LU R216, [R1+0x78] ;  /* 0x0000780001d87983 */ /* 0x000ee20000300800 */
[----:B0-----:R-:W-:Y:S02]  /*3ac0*/  IMAD.MOV.U32 R120, RZ, RZ, R146 ;  /* 0x000000ffff787224 */ /* 0x001fe400078e0092 */
[----:B------:R-:W-:Y:S01]  /*3ad0*/  IMAD.MOV.U32 R121, RZ, RZ, R147 ;  /* 0x000000ffff797224 */ /* 0x000fe200078e0093 */
[----:B------:R-:W4:Y:S01]  /*3ae0*/  LDL.LU R217, [R1+0x7c] ;  /* 0x00007c0001d97983 */ /* 0x000f220000300800 */
[----:B-1----:R-:W-:-:S02]  /*3af0*/  IMAD.MOV.U32 R122, RZ, RZ, R148 ;  /* 0x000000ffff7a7224 */ /* 0x002fc400078e0094 */
[----:B------:R-:W-:Y:S02]  /*3b00*/  IMAD.MOV.U32 R123, RZ, RZ, R149 ;  /* 0x000000ffff7b7224 */ /* 0x000fe400078e0095 */
[----:B--2---:R-:W-:Y:S02]  /*3b10*/  IMAD.MOV.U32 R124, RZ, RZ, R150 ;  /* 0x000000ffff7c7224 */ /* 0x004fe400078e0096 */
[----:B------:R-:W-:Y:S02]  /*3b20*/  IMAD.MOV.U32 R125, RZ, RZ, R151 ;  /* 0x000000ffff7d7224 */ /* 0x000fe400078e0097 */
[----:B------:R-:W-:Y:S02]  /*3b30*/  IMAD.MOV.U32 R146, RZ, RZ, R170 ;  /* 0x000000ffff927224 */ /* 0x000fe400078e00aa */
[----:B------:R-:W-:Y:S02]  /*3b40*/  IMAD.MOV.U32 R147, RZ, RZ, R171 ;  /* 0x000000ffff937224 */ /* 0x000fe400078e00ab */
[----:B------:R-:W-:Y:S01]  /*3b50*/  WARPGROUP.ARRIVE ;  /* 0x00000000000079c5 */ /* 0x000fe20000000000 */
[----:B------:R-:W-:-:S02]  /*3b60*/  IMAD.MOV.U32 R170, RZ, RZ, R194 ;  /* 0x000000ffffaa7224 */ /* 0x000fc400078e00c2 */
[----:B------:R-:W-:Y:S02]  /*3b70*/  IMAD.MOV.U32 R148, RZ, RZ, R172 ;  /* 0x000000ffff947224 */ /* 0x000fe400078e00ac */
[----:B------:R-:W-:Y:S01]  /*3b80*/  IMAD.MOV.U32 R171, RZ, RZ, R195 ;  /* 0x000000ffffab7224 */ /* 0x000fe200078e00c3 */
[----:B------:R-:W-:Y:S01]  /*3b90*/  IGMMA.64x16x32.S8.S8 R120, gdesc[UR16], R120, gsb0 ;  /* 0x00600000107879f1 */ /* 0x000fe20008041078 */
[----:B------:R-:W-:Y:S02]  /*3ba0*/  IMAD.MOV.U32 R194, RZ, RZ, R218 ;  /* 0x000000ffffc27224 */ /* 0x000fe400078e00da */
[----:B------:R-:W-:Y:S01]  /*3bb0*/  IMAD.MOV.U32 R149, RZ, RZ, R173 ;  /* 0x000000ffff957224 */ /* 0x000fe200078e00ad */
[----:B------:R-:W2:Y:S01]  /*3bc0*/  LDL.LU R218, [R1+0xc0] ;  /* 0x0000c00001da7983 */ /* 0x000ea20000300800 */
[----:B------:R-:W-:Y:S02]  /*3bd0*/  IMAD.MOV.U32 R172, RZ, RZ, R196 ;  /* 0x000000ffffac7224 */ /* 0x000fe400078e00c4 */
[----:B------:R-:W-:-:S02]  /*3be0*/  IMAD.MOV.U32 R195, RZ, RZ, R219 ;  /* 0x000000ffffc37224 */ /* 0x000fc400078e00db */
[----:B------:R-:W-:Y:S01]  /*3bf0*/  IMAD.MOV.U32 R150, RZ, RZ, R174 ;  /* 0x000000ffff967224 */ /* 0x000fe200078e00ae */
[----:B------:R-:W2:Y:S01]  /*3c00*/  LDL.LU R219, [R1+0xc4] ;  /* 0x0000c40001db7983 */ /* 0x000ea20000300800 */
[----:B------:R-:W-:Y:S02]  /*3c10*/  IMAD.MOV.U32 R173, RZ, RZ, R197 ;  /* 0x000000ffffad7224 */ /* 0x000fe400078e00c5 */
        /* <DEDUP_REMOVED lines=8> */
[----:B------:R-:W-:Y:S01]  /*3ca0*/  IMAD.MOV.U32 R199, RZ, RZ, R223 ;  /* 0x000000ffffc77224 */ /* 0x000fe200078e00df */
[----:B------:R-:W2:Y:S04]  /*3cb0*/  LDL.LU R222, [R1+0xd0] ;  /* 0x0000d00001de7983 */ /* 0x000ea80000300800 */
[----:B------:R-:W2:Y:S01]  /*3cc0*/  LDL.LU R223, [R1+0xd4] ;  /* 0x0000d40001df7983 */ /* 0x000ea20000300800 */
[----:B------:R-:W-:-:S03]  /*3cd0*/  WARPGROUP.DEPBAR.LE gsb0, 0x0 ;  /* 0x00008000000079c5 */ /* 0x000fc60000010000 */
[----:B------:R-:W-:Y:S04]  /*3ce0*/  STL.64 [R1+0x1e0], R120 ;  /* 0x0001e07801007387 */ /* 0x000fe80000100a00 */
[----:B------:R-:W-:Y:S04]  /*3cf0*/  STL.64 [R1+0x1e8], R122 ;  /* 0x0001e87a01007387 */ /* 0x000fe80000100a00 */
[----:B------:R-:W-:Y:S04]  /*3d00*/  STL.64 [R1+0x1f0], R124 ;  /* 0x0001f07c01007387 */ /* 0x000fe80000100a00 */
[----:B------:R0:W-:Y:S02]  /*3d10*/  STL.64 [R1+0x1f8], R126 ;  /* 0x0001f87e01007387 */ /* 0x0001e40000100a00 */
[----:B0-----:R-:W-:-:S02]  /*3d20*/  IMAD.MOV.U32 R126, RZ, RZ, R168 ;  /* 0x000000ffff7e7224 */ /* 0x001fc400078e00a8 */
[----:B------:R-:W-:Y:S02]  /*3d30*/  IMAD.MOV.U32 R127, RZ, RZ, R169 ;  /* 0x000000ffff7f7224 */ /* 0x000fe400078e00a9 */
[----:B------:R-:W-:Y:S02]  /*3d40*/  IMAD.MOV.U32 R168, RZ, RZ, R192 ;  /* 0x000000ffffa87224 */ /* 0x000fe400078e00c0 */
[----:B------:R-:W-:Y:S02]  /*3d50*/  IMAD.MOV.U32 R169, RZ, RZ, R193 ;  /* 0x000000ffffa97224 */ /* 0x000fe400078e00c1 */
[----:B---3--:R-:W-:Y:S02]  /*3d60*/  IMAD.MOV.U32 R192, RZ, RZ, R216 ;  /* 0x000000ffffc07224 */ /* 0x008fe400078e00d8 */
[----:B------:R-:W3:Y:S01]  /*3d70*/  LDL.LU R216, [R1+0xd8] ;  /* 0x0000d80001d87983 */ /* 0x000ee20000300800 */
[----:B----4-:R-:W-:-:S03]  /*3d80*/  IMAD.MOV.U32 R193, RZ, RZ, R217 ;  /* 0x000000ffffc17224 */ /* 0x010fc600078e00d9 */
[----:B------:R-:W4:Y:S01]  /*3d90*/  LDL.LU R217, [R1+0xdc] ;  /* 0x0000dc0001d97983 */ /* 0x000f220000300800 */
[----:B------:R-:W-:Y:S02]  /*3da0*/  IMAD.MOV.U32 R120, RZ, RZ, R146 ;  /* 0x000000ffff787224 */ /* 0x000fe400078e0092 */
[----:B------:R-:W-:Y:S02]  /*3db0*/  IMAD.MOV.U32 R121, RZ, RZ, R147 ;  /* 0x000000ffff797224 */ /* 0x000fe400078e0093 */
[----:B------:R-:W-:Y:S02]  /*3dc0*/  IMAD.MOV.U32 R122, RZ, RZ, R148 ;  /* 0x000000ffff7a7224 */ /* 0x000fe400078e0094 */
[----:B------:R-:W-:Y:S02]  /*3dd0*/  IMAD.MOV.U32 R123, RZ, RZ, R149 ;  /* 0x000000ffff7b7224 */ /* 0x000fe400078e0095 */
[----:B------:R-:W-:Y:S02]  /*3de0*/  IMAD.MOV.U32 R124, RZ, RZ, R150 ;  /* 0x000000ffff7c7224 */ /* 0x000fe400078e0096 */
[----:B------:R-:W-:-:S06]  /*3df0*/  IMAD.MOV.U32 R125, RZ, RZ, R151 ;  /* 0x000000ffff7d7224 */ /* 0x000fcc00078e0097 */
[----:B------:R-:W-:-:S06]  /*3e00*/  WARPGROUP.ARRIVE ;  /* 0x00000000000079c5 */ /* 0x000fcc0000000000 */
[----:B------:R-:W-:Y:S01]  /*3e10*/  IGMMA.64x16x32.S8.S8 R120, gdesc[UR20], R120, gsb0 ;  /* 0x00600000147879f1 */ /* 0x000fe20008041078 */
[----:B------:R-:W-:Y:S02]  /*3e20*/  IMAD.MOV.U32 R146, RZ, RZ, R170 ;  /* 0x000000ffff927224 */ /* 0x000fe400078e00aa */
[----:B------:R-:W-:Y:S02]  /*3e30*/  IMAD.MOV.U32 R147, RZ, RZ, R171 ;  /* 0x000000ffff937224 */ /* 0x000fe400078e00ab */
[----:B------:R-:W-:Y:S02]  /*3e40*/  IMAD.MOV.U32 R170, RZ, RZ, R194 ;  /* 0x000000ffffaa7224 */ /* 0x000fe400078e00c2 */
[----:B------:R-:W-:Y:S02]  /*3e50*/  IMAD.MOV.U32 R148, RZ, RZ, R172 ;  /* 0x000000ffff947224 */ /* 0x000fe400078e00ac */
[----:B------:R-:W-:Y:S02]  /*3e60*/  IMAD.MOV.U32 R171, RZ, RZ, R195 ;  /* 0x000000ffffab7224 */ /* 0x000fe400078e00c3 */
[----:B--2---:R-:W-:-:S02]  /*3e70*/  IMAD.MOV.U32 R194, RZ, RZ, R218 ;  /* 0x000000ffffc27224 */ /* 0x004fc400078e00da */
[----:B------:R-:W-:Y:S01]  /*3e80*/  IMAD.MOV.U32 R149, RZ, RZ, R173 ;  /* 0x000000ffff957224 */ /* 0x000fe200078e00ad */
[----:B------:R-:W2:Y:S01]  /*3e90*/  LDL.LU R218, [R1] ;  /* 0x0000000001da7983 */ /* 0x000ea20000300800 */
        /* <DEDUP_REMOVED lines=42> */
[----:B------:R-:W-:-:S02]  /*4140*/  IMAD.MOV.U32 R149, RZ, RZ, R173 ;  /* 0x000000ffff957224 */ /* 0x000fc400078e00ad */
[----:B--2---:R-:W-:Y:S02]  /*4150*/  IMAD.MOV.U32 R194, RZ, RZ, R218 ;  /* 0x000000ffffc27224 */ /* 0x004fe400078e00da */
[----:B------:R-:W-:Y:S02]  /*4160*/  IMAD.MOV.U32 R172, RZ, RZ, R196 ;  /* 0x000000ffffac7224 */ /* 0x000fe400078e00c4 */
[----:B------:R-:W-:Y:S02]  /*4170*/  IMAD.MOV.U32 R218, RZ, RZ, R162 ;  /* 0x000000ffffda7224 */ /* 0x000fe400078e00a2 */
[----:B------:R-:W-:Y:S01]  /*4180*/  IMAD.MOV.U32 R195, RZ, RZ, R219 ;  /* 0x000000ffffc37224 */ /* 0x000fe200078e00db */
[----:B------:R-:W2:Y:S01]  /*4190*/  LDL.LU R162, [R1+0x754] ;  /* 0x0007540001a27983 */ /* 0x000ea20000300800 */
[----:B------:R-:W-:Y:S02]  /*41a0*/  IMAD.MOV.U32 R150, RZ, RZ, R174 ;  /* 0x000000ffff967224 */ /* 0x000fe400078e00ae */
[----:B------:R-:W-:-:S02]  /*41b0*/  IMAD.MOV.U32 R173, RZ, RZ, R197 ;  /* 0x000000ffffad7224 */ /* 0x000fc400078e00c5 */
[----:B------:R-:W-:Y:S02]  /*41c0*/  IMAD.MOV.U32 R196, RZ, RZ, R220 ;  /* 0x000000ffffc47224 */ /* 0x000fe400078e00dc */
[----:B------:R-:W-:Y:S02]  /*41d0*/  IMAD.MOV.U32 R219, RZ, RZ, R163 ;  /* 0x000000ffffdb7224 */ /* 0x000fe400078e00a3 */
[----:B------:R-:W-:Y:S01]  /*41e0*/  IMAD.MOV.U32 R151, RZ, RZ, R175 ;  /* 0x000000ffff977224 */ /* 0x000fe200078e00af */
[----:B------:R-:W2:Y:S01]  /*41f0*/  LDL.LU R163, [R1+0x750] ;  /* 0x0007500001a37983 */ /* 0x000ea20000300800 */
[----:B------:R-:W-:Y:S02]  /*4200*/  IMAD.MOV.U32 R174, RZ, RZ, R198 ;  /* 0x000000ffffae7224 */ /* 0x000fe400078e00c6 */
        /* <DEDUP_REMOVED lines=15> */
[----:B------:R0:W-:Y:S04]  /*4300*/  STL.64 [R1+0x130], R124 ;  /* 0x0001307c01007387 */ /* 0x0001e80000100a00 */
[----:B------:R1:W-:Y:S01]  /*4310*/  STL.64 [R1+0x138], R126 ;  /* 0x0001387e01007387 */ /* 0x0003e20000100a00 */
[----:B0-----:R-:W-:-:S02]  /*4320*/  IMAD.MOV.U32 R125, RZ, RZ, R151 ;  /* 0x000000ffff7d7224 */ /* 0x001fc400078e0097 */
        /* <DEDUP_REMOVED lines=33> */
[----:B----4-:R-:W-:Y:S02]  /*4540*/  IMAD.MOV.U32 R151, RZ, RZ, R217 ;  /* 0x000000ffff977224 */ /* 0x010fe400078e00d9 */
[----:B------:R-:W-:Y:S02]  /*4550*/  IMAD.MOV.U32 R217, RZ, RZ, R218 ;  /* 0x000000ffffd97224 */ /* 0x000fe400078e00da */
[----:B------:R-:W-:-:S02]  /*4560*/  IMAD.MOV.U32 R218, RZ, RZ, R219 ;  /* 0x000000ffffda7224 */ /* 0x000fc400078e00db */
[----:B------:R-:W-:Y:S02]  /*4570*/  IMAD.MOV.U32 R219, RZ, RZ, R220 ;  /* 0x000000ffffdb7224 */ /* 0x000fe400078e00dc */
[----:B------:R-:W-:Y:S02]  /*4580*/  IMAD.MOV.U32 R220, RZ, RZ, R221 ;  /* 0x000000ffffdc7224 */ /* 0x000fe400078e00dd */
[----:B------:R-:W-:Y:S02]  /*4590*/  IMAD.MOV.U32 R221, RZ, RZ, R222 ;  /* 0x000000ffffdd7224 */ /* 0x000fe400078e00de */
[----:B------:R-:W-:Y:S02]  /*45a0*/  IMAD.MOV.U32 R222, RZ, RZ, R223 ;  /* 0x000000ffffde7224 */ /* 0x000fe400078e00df */
[----:B---3--:R-:W-:Y:S02]  /*45b0*/  IMAD.MOV.U32 R150, RZ, RZ, R216 ;  /* 0x000000ffff967224 */ /* 0x008fe400078e00d8 */
[----:B------:R-:W-:-:S02]  /*45c0*/  IMAD.MOV.U32 R223, RZ, RZ, R184 ;  /* 0x000000ffffdf7224 */ /* 0x000fc400078e00b8 */
[----:B------:R-:W3:Y:S01]  /*45d0*/  LDL.LU R184, [R1+0x73c] ;  /* 0x00073c0001b87983 */ /* 0x000ee20000300800 */
[----:B------:R-:W-:-:S03]  /*45e0*/  IMAD.MOV.U32 R216, RZ, RZ, R185 ;  /* 0x000000ffffd87224 */ /* 0x000fc600078e00b9 */
[----:B------:R-:W3:Y:S04]  /*45f0*/  LDL.LU R185, [R1+0x738] ;  /* 0x0007380001b97983 */ /* 0x000ee80000300800 */
[----:B------:R-:W3:Y:S04]  /*4600*/  LDL.LU R186, [R1+0x734] ;  /* 0x0007340001ba7983 */ /* 0x000ee80000300800 */
[----:B------:R-:W3:Y:S04]  /*4610*/  LDL.LU R187, [R1+0x730] ;  /* 0x0007300001bb7983 */ /* 0x000ee80000300800 */
[----:B------:R-:W3:Y:S04]  /*4620*/  LDL.LU R188, [R1+0x72c] ;  /* 0x00072c0001bc7983 */ /* 0x000ee80000300800 */
[----:B------:R-:W3:Y:S04]  /*4630*/  LDL.LU R189, [R1+0x728] ;  /* 0x0007280001bd7983 */ /* 0x000ee80000300800 */
[----:B------:R-:W3:Y:S04]  /*4640*/  LDL.LU R190, [R1+0x724] ;  /* 0x0007240001be7983 */ /* 0x000ee80000300800 */
[----:B------:R-:W3:Y:S04]  /*4650*/  LDL.LU R191, [R1+0x720] ;  /* 0x0007200001bf7983 */ /* 0x000ee80000300800 */
[----:B------:R-:W4:Y:S04]  /*4660*/  LDL.LU R208, [R1+0x71c] ;  /* 0x00071c0001d07983 */ /* 0x000f280000300800 */
[----:B------:R-:W4:Y:S04]  /*4670*/  LDL.LU R209, [R1+0x718] ;  /* 0x0007180001d17983 */ /* 0x000f280000300800 */
[----:B------:R-:W4:Y:S04]  /*4680*/  LDL.LU R210, [R1+0x714] ;  /* 0x0007140001d27983 */ /* 0x000f280000300800 */
[----:B------:R-:W4:Y:S04]  /*4690*/  LDL.LU R211, [R1+0x710] ;  /* 0x0007100001d37983 */ /* 0x000f280000300800 */
[----:B------:R-:W4:Y:S04]  /*46a0*/  LDL.LU R212, [R1+0x70c] ;  /* 0x00070c0001d47983 */ /* 0x000f280000300800 */
[----:B------:R-:W4:Y:S04]  /*46b0*/  LDL.LU R213, [R1+0x708] ;  /* 0x0007080001d57983 */ /* 0x000f280000300800 */
[----:B------:R-:W4:Y:S04]  /*46c0*/  LDL.LU R214, [R1+0x704] ;  /* 0x0007040001d67983 */ /* 0x000f280000300800 */
[----:B------:R-:W4:Y:S01]  /*46d0*/  LDL.LU R215, [R1+0x700] ;  /* 0x0007000001d77983 */ /* 0x000f220000300800 */
[----:B------:R-:W-:-:S06]  /*46e0*/  WARPGROUP.ARRIVE ;  /* 0x00000000000079c5 */ /* 0x000fcc0000000000 */
[----:B------:R-:W-:Y:S01]  /*46f0*/  IGMMA.64x16x32.S8.S8 R96, gdesc[UR28], R96, gsb0 ;  /* 0x006000001c6079f1 */ /* 0x000fe20008041060 */
[----:B-1----:R-:W-:Y:S02]  /*4700*/  IMAD.MOV.U32 R126, RZ, RZ, R168 ;  /* 0x000000ffff7e7224 */ /* 0x002fe400078e00a8 */
[----:B------:R-:W-:Y:S01]  /*4710*/  IMAD.MOV.U32 R127, RZ, RZ, R169 ;  /* 0x000000ffff7f7224 */ /* 0x000fe200078e00a9 */
[----:B------:R-:W-:-:S05]  /*4720*/  WARPGROUP.DEPBAR.LE gsb0, 0x0 ;  /* 0x00008000000079c5 */ /* 0x000fca0000010000 */
[----:B------:R-:W-:-:S06]  /*4730*/  WARPGROUP.ARRIVE ;  /* 0x00000000000079c5 */ /* 0x000fcc0000000000 */
[----:B------:R-:W-:Y:S01]  /*4740*/  IGMMA.64x16x32.S8.S8 R120, gdesc[UR32], R120, gsb0 ;  /* 0x00600000207879f1 */ /* 0x000fe20008041078 */
[----:B------:R-:W-:Y:S01]  /*4750*/  UMOV UR17, UR39 ;  /* 0x0000002700117c82 */ /* 0x000fe20008000000 */
[----:B------:R-:W-:Y:S01]  /*4760*/  UMOV UR39, 0x40000040 ;  /* 0x4000004000277882 */ /* 0x000fe20000000000 */
[----:B------:R-:W-:Y:S02]  /*4770*/  WARPGROUP.DEPBAR.LE gsb0, 0x0 ;  /* 0x00008000000079c5 */ /* 0x000fe40000010000 */
[----:B------:R-:W-:-:S06]  /*4780*/  WARPGROUP.ARRIVE ;  /* 0x00000000000079c5 */ /* 0x000fcc0000000000 */
[----:B------:R-:W-:Y:S03]  /*4790*/  IGMMA.64x16x32.S8.S8 R144, gdesc[UR36], R144, gsb0 ;  /* 0x00600000249079f1 */ /* 0x000fe60008041090 */
[----:B------:R-:W-:Y:S02]  /*47a0*/  WARPGROUP.DEPBAR.LE gsb0, 0x0 ;  /* 0x00008000000079c5 */ /* 0x000fe40000010000 */
[----:B----4-:R-:W-:-:S06]  /*47b0*/  WARPGROUP.ARRIVE ;  /* 0x00000000000079c5 */ /* 0x010fcc0000000000 */
[----:B------:R-:W-:Y:S03]  /*47c0*/  IGMMA.64x16x32.S8.S8 R208, gdesc[UR40], R208, gsb0 ;  /* 0x0060000028d079f1 */ /* 0x000fe600080410d0 */
[----:B------:R-:W-:Y:S02]  /*47d0*/  WARPGROUP.DEPBAR.LE gsb0, 0x0 ;  /* 0x00008000000079c5 */ /* 0x000fe40000010000 */
[----:B---3--:R-:W-:-:S06]  /*47e0*/  WARPGROUP.ARRIVE ;  /* 0x00000000000079c5 */ /* 0x008fcc0000000000 */
[----:B------:R-:W-:Y:S03]  /*47f0*/  IGMMA.64x16x32.S8.S8 R184, gdesc[UR56], R184, gsb0 ;  /* 0x0060000038b879f1 */ /* 0x000fe600080410b8 */
[----:B------:R-:W-:Y:S02]  /*4800*/  WARPGROUP.DEPBAR.LE gsb0, 0x0 ;  /* 0x00008000000079c5 */ /* 0x000fe40000010000 */
[----:B--2---:R-:W-:-:S06]  /*4810*/  WARPGROUP.ARRIVE ;  /* 0x00000000000079c5 */ /* 0x004fcc0000000000 */
[----:B------:R-:W-:Y:S01]  /*4820*/  IGMMA.64x16x32.S8.S8 R160, gdesc[UR48], R160, gsb0 ;  /* 0x0060000030a079f1 */ /* 0x000fe200080410a0 */
[----:B------:R-:W-:Y:S01]  /*4830*/  UIADD3 UR8, UR60, 0x502, URZ ;  /* 0x000005023c087890 */ /* 0x000fe2000fffe03f */
[----:B------:R-:W-:Y:S01]  /*4840*/  UMOV UR44, UR4 ;  /* 0x00000004002c7c82 */ /* 0x000fe20008000000 */
[----:B------:R-:W-:Y:S01]  /*4850*/  UMOV UR45, UR5 ;  /* 0x00000005002d7c82 */ /* 0x000fe20008000000 */
[----:B------:R-:W-:-:S04]  /*4860*/  UMOV UR47, 0x40000040 ;  /* 0x40000040002f7882 */ /* 0x000fc80000000000 */
[----:B------:R-:W-:Y:S01]  /*4870*/  UMOV UR46, UR8 ;  /* 0x00000008002e7c82 */ /* 0x000fe20008000000 */
[----:B------:R-:W-:Y:S02]  /*4880*/  WARPGROUP.DEPBAR.LE gsb0, 0x0 ;  /* 0x00008000000079c5 */ /* 0x000fe40000010000 */
[----:B------:R-:W-:-:S06]  /*4890*/  WARPGROUP.ARRIVE ;  /* 0x00000000000079c5 */ /* 0x000fcc0000000000 */
[----:B------:R-:W-:Y:S01]  /*48a0*/  IGMMA.64x16x32.S8.S8 R136, gdesc[UR44], R136, gsb0 ;  /* 0x006000002c8879f1 */ /* 0x000fe20008041088 */
[----:B------:R-:W-:Y:S01]  /*48b0*/  UIADD3 UR54, UR60, 0x582, URZ ;  /* 0x000005823c367890 */ /* 0x000fe2000fffe03f */
[----:B------:R-:W-:Y:S01]  /*48c0*/  UMOV UR55, 0x40000040 ;  /* 0x4000004000377882 */ /* 0x000fe20000000000 */
[----:B------:R-:W-:Y:S02]  /*48d0*/  WARPGROUP.DEPBAR.LE gsb0, 0x0 ;  /* 0x00008000000079c5 */ /* 0x000fe40000010000 */
[----:B------:R-:W-:-:S06]  /*48e0*/  WARPGROUP.ARRIVE ;  /* 0x00000000000079c5 */ /* 0x000fcc0000000000 */
[----:B------:R-:W-:Y:S01]  /*48f0*/  IGMMA.64x16x32.S8.S8 R112, gdesc[UR52], R112, gsb0 ;  /* 0x00600000347079f1 */ /* 0x000fe20008041070 */
[----:B------:R-:W-:Y:S01]  /*4900*/  UIADD3 UR9, UR60, 0x602, URZ ;  /* 0x000006023c097890 */ /* 0x000fe2000fffe03f */
[----:B------:R-:W-:Y:S01]  /*4910*/  UMOV UR11, 0x40000040 ;  /* 0x40000040000b7882 */ /* 0x000fe20000000000 */
[----:B------:R-:W-:-:S05]  /*4920*/  UMOV UR8, UR4 ;  /* 0x0000000400087c82 */ /* 0x000fca0008000000 */
[----:B------:R-:W-:Y:S01]  /*4930*/  UMOV UR10, UR9 ;  /* 0x00000009000a7c82 */ /* 0x000fe20008000000 */
[----:B------:R-:W-:Y:S01]  /*4940*/  UMOV UR9, UR5 ;  /* 0x0000000500097c82 */ /* 0x000fe20008000000 */
[----:B------:R-:W-:Y:S02]  /*4950*/  WARPGROUP.DEPBAR.LE gsb0, 0x0 ;  /* 0x00008000000079c5 */ /* 0x000fe40000010000 */
[----:B------:R-:W-:-:S06]  /*4960*/  WARPGROUP.ARRIVE ;  /* 0x00000000000079c5 */ /* 0x000fcc0000000000 */
[----:B------:R-:W-:Y:S01]  /*4970*/  IGMMA.64x16x32.S8.S8 R88, gdesc[UR8], R88, gsb0 ;  /* 0x00600000085879f1 */ /* 0x000fe20008041058 */
[----:B------:R-:W-:Y:S01]  /*4980*/  UMOV UR24, UR46 ;  /* 0x0000002e00187c82 */ /* 0x000fe20008000000 */
[----:B------:R-:W-:Y:S01]  /*4990*/  UIADD3 UR46, UR60, 0x682, URZ ;  /* 0x000006823c2e7890 */ /* 0x000fe2000fffe03f */
[----:B------:R-:W-:Y:S01]  /*49a0*/  UMOV UR25, UR47 ;  /* 0x0000002f00197c82 */ /* 0x000fe20008000000 */
[----:B------:R-:W-:Y:S01]  /*49b0*/  UMOV UR44, UR4 ;  /* 0x00000004002c7c82 */ /* 0x000fe20008000000 */
[----:B------:R-:W-:Y:S01]  /*49c0*/  UMOV UR45, UR5 ;  /* 0x00000005002d7c82 */ /* 0x000fe20008000000 */
[----:B------:R-:W-:Y:S01]  /*49d0*/  UMOV UR47, 0x40000040 ;  /* 0x40000040002f7882 */ /* 0x000fe20000000000 */
[----:B------:R-:W-:Y:S02]  /*49e0*/  WARPGROUP.DEPBAR.LE gsb0, 0x0 ;  /* 0x00008000000079c5 */ /* 0x000fe40000010000 */
[----:B------:R-:W-:-:S06]  /*49f0*/  WARPGROUP.ARRIVE ;  /* 0x00000000000079c5 */ /* 0x000fcc0000000000 */
[----:B------:R-:W-:Y:S01]  /*4a00*/  IGMMA.64x16x32.S8.S8 R64, gdesc[UR44], R64, gsb0 ;  /* 0x006000002c4079f1 */ /* 0x000fe20008041040 */
[----:B------:R-:W-:Y:S01]  /*4a10*/  UIADD3 UR14, UR60, 0x702, URZ ;  /* 0x000007023c0e7890 */ /* 0x000fe2000fffe03f */
        /* <DEDUP_REMOVED lines=9> */
[----:B------:R-:W-:Y:S01]  /*4ab0*/  UMOV UR10, UR14 ;  /* 0x0000000e000a7c82 */ /* 0x000fe20008000000 */
[----:B------:R-:W-:Y:S01]  /*4ac0*/  UMOV UR11, UR15 ;  /* 0x0000000f000b7c82 */ /* 0x000fe20008000000 */
[----:B------:R-:W-:Y:S01]  /*4ad0*/  UMOV UR9, 0x40000040 ;  /* 0x4000004000097882 */ /* 0x000fe20000000000 */
[----:B------:R-:W-:Y:S02]  /*4ae0*/  WARPGROUP.DEPBAR.LE gsb0, 0x0 ;  /* 0x00008000000079c5 */ /* 0x000fe40000010000 */
[----:B------:R-:W-:-:S06]  /*4af0*/  WARPGROUP.ARRIVE ;  /* 0x00000000000079c5 */ /* 0x000fcc0000000000 */
[----:B------:R-:W-:Y:S01]  /*4b00*/  IGMMA.64x16x32.S8.S8 R32, gdesc[UR8], R32, gsb0 ;  /* 0x00600000082079f1 */ /* 0x000fe20008041020 */
[----:B------:R-:W-:Y:S01]  /*4b10*/  UMOV UR10, UR46 ;  /* 0x0000002e000a7c82 */ /* 0x000fe20008000000 */
[----:B------:R-:W-:Y:S01]  /*4b20*/  UMOV UR11, UR47 ;  /* 0x0000002f000b7c82 */ /* 0x000fe20008000000 */
        /* <DEDUP_REMOVED lines=10> */
[----:B------:R-:W-:Y:S04]  /*4bd0*/  STL.64 [R1+0xc0], R96 ;  /* 0x0000c06001007387 */ /* 0x000fe80000100a00 */
[----:B------:R-:W-:Y:S01]  /*4be0*/  STL.64 [R1+0xc8], R98 ;  /* 0x0000c86201007387 */ /* 0x000fe20000100a00 */
[----:B------:R-:W-:Y:S02]  /*4bf0*/  WARPGROUP.DEPBAR.LE gsb0, 0x0 ;  /* 0x00008000000079c5 */ /* 0x000fe40000010000 */
[----:B------:R-:W-:-:S06]  /*4c00*/  WARPGROUP.ARRIVE ;  /* 0x00000000000079c5 */ /* 0x000fcc0000000000 */
[----:B------:R-:W-:Y:S01]  /*4c10*/  IGMMA.64x16x32.S8.S8 R104, gdesc[UR8], R104, gsb0 ;  /* 0x00600000086879f1 */ /* 0x000fe20008041068 */
[----:B------:R-:W-:Y:S04]  /*4c20*/  STL.64 [R1+0xd0], R100 ;  /* 0x0000d06401007387 */ /* 0x000fe80000100a00 */
[----:B------:R-:W-:Y:S04]  /*4c30*/  STL.64 [R1+0xd8], R102 ;  /* 0x0000d86601007387 */ /* 0x000fe80000100a00 */
[----:B------:R0:W-:Y:S04]  /*4c40*/  STL.64 [R1+0x60], R120 ;  /* 0x0000607801007387 */ /* 0x0001e80000100a00 */
[----:B------:R1:W-:Y:S04]  /*4c50*/  STL.64 [R1+0x68], R122 ;  /* 0x0000687a01007387 */ /* 0x0003e80000100a00 */
[----:B------:R2:W-:Y:S04]  /*4c60*/  STL.64 [R1+0x70], R124 ;  /* 0x0000707c01007387 */ /* 0x0005e80000100a00 */
[----:B------:R3:W-:Y:S04]  /*4c70*/  STL.64 [R1+0x78], R126 ;  /* 0x0000787e01007387 */ /* 0x0007e80000100a00 */
[----:B------:R-:W-:Y:S04]  /*4c80*/  STL.64 [R1], R144 ;  /* 0x0000009001007387 */ /* 0x000fe80000100a00 */
[----:B------:R4:W-:Y:S04]  /*4c90*/  STL.64 [R1+0x8], R146 ;  /* 0x0000089201007387 */ /* 0x0009e80000100a00 */
[----:B------:R4:W-:Y:S04]  /*4ca0*/  STL.64 [R1+0x10], R148 ;  /* 0x0000109401007387 */ /* 0x0009e80000100a00 */
[----:B------:R4:W-:Y:S04]  /*4cb0*/  STL.64 [R1+0x18], R150 ;  /* 0x0000189601007387 */ /* 0x0009e80000100a00 */
[----:B0-----:R-:W4:Y:S04]  /*4cc0*/  LDL.LU.64 R120, [R1+0x40] ;  /* 0x0000400001787983 */ /* 0x001f280000300a00 */
[----:B-1----:R-:W4:Y:S04]  /*4cd0*/  LDL.LU.64 R122, [R1+0x48] ;  /* 0x00004800017a7983 */ /* 0x002f280000300a00 */
[----:B--2---:R-:W4:Y:S04]  /*4ce0*/  LDL.LU.64 R124, [R1+0x50] ;  /* 0x00005000017c7983 */ /* 0x004f280000300a00 */
[----:B---3--:R-:W4:Y:S01]  /*4cf0*/  LDL.LU.64 R126, [R1+0x58] ;  /* 0x00005800017e7983 */ /* 0x008f220000300a00 */
[----:B------:R-:W-:-:S02]  /*4d00*/  WARPGROUP.DEPBAR.LE gsb0, 0x0 ;  /* 0x00008000000079c5 */ /* 0x000fc40000010000 */
[----:B------:R-:W-:Y:S01]  /*4d10*/  WARPGROUP.ARRIVE ;  /* 0x00000000000079c5 */ /* 0x000fe20000000000 */
[----:B------:R-:W-:Y:S01]  /*4d20*/  UMOV UR10, UR24 ;  /* 0x00000018000a7c82 */ /* 0x000fe20008000000 */
[----:B------:R-:W-:-:S04]  /*4d30*/  UMOV UR11, UR25 ;  /* 0x00000019000b7c82 */ /* 0x000fc80008000000 */
        /* <DEDUP_REMOVED lines=24> */
[----:B----4-:R-:W-:-:S06]  /*4ec0*/  WARPGROUP.ARRIVE ;  /* 0x00000000000079c5 */ /* 0x010fcc0000000000 */
[----:B------:R-:W-:Y:S01]  /*4ed0*/  IGMMA.64x16x32.S8.S8 R120, gdesc[UR8], R120, gsb0 ;  /* 0x00600000087879f1 */ /* 0x000fe20008041078 */
[----:B------:R-:W-:Y:S02]  /*4ee0*/  IMAD.MOV.U32 R147, RZ, RZ, R234 ;  /* 0x000000ffff937224 */ /* 0x000fe400078e00ea */
[----:B------:R-:W-:Y:S02]  /*4ef0*/  IMAD.MOV.U32 R148, RZ, RZ, R11 ;  /* 0x000000ffff947224 */ /* 0x000fe400078e000b */
[----:B------:R-:W-:Y:S02]  /*4f00*/  IMAD.MOV.U32 R149, RZ, RZ, R10 ;  /* 0x000000ffff957224 */ /* 0x000fe400078e000a */
[----:B------:R-:W-:Y:S02]  /*4f10*/  IMAD.MOV.U32 R150, RZ, RZ, R9 ;  /* 0x000000ffff967224 */ /* 0x000fe400078e0009 */
[----:B------:R-:W-:Y:S02]  /*4f20*/  IMAD.MOV.U32 R151, RZ, RZ, R8 ;  /* 0x000000ffff977224 */ /* 0x000fe400078e0008 */
[----:B------:R-:W-:-:S02]  /*4f30*/  IMAD.MOV.U32 R168, RZ, RZ, R7 ;  /* 0x000000ffffa87224 */ /* 0x000fc400078e0007 */
[----:B------:R-:W-:Y:S02]  /*4f40*/  IMAD.MOV.U32 R169, RZ, RZ, R6 ;  /* 0x000000ffffa97224 */ /* 0x000fe400078e0006 */
[----:B------:R-:W-:Y:S01]  /*4f50*/  IMAD.MOV.U32 R146, RZ, RZ, R5 ;  /* 0x000000ffff927224 */ /* 0x000fe200078e0005 */
[----:B------:R-:W-:Y:S01]  /*4f60*/  UMOV UR10, UR30 ;  /* 0x0000001e000a7c82 */ /* 0x000fe20008000000 */
[----:B------:R-:W-:Y:S01]  /*4f70*/  UMOV UR11, UR31 ;  /* 0x0000001f000b7c82 */ /* 0x000fe20008000000 */
        /* <DEDUP_REMOVED lines=16> */
[----:B------:R-:W-:-:S06]  /*5080*/  IMAD.MOV.U32 R127, RZ, RZ, R169 ;  /* 0x000000ffff7f7224 */ /* 0x000fcc00078e00a9 */
[----:B------:R-:W-:-:S06]  /*5090*/  WARPGROUP.ARRIVE ;  /* 0x00000000000079c5 */ /* 0x000fcc0000000000 */
[----:B------:R-:W-:Y:S01]  /*50a0*/  IGMMA.64x16x32.S8.S8 R120, gdesc[UR8], R120, gsb0 ;  /* 0x00600000087879f1 */ /* 0x000fe20008041078 */
[----:B------:R-:W-:Y:S04]  /*50b0*/  STL [R1+0x5d4], R208 ;  /* 0x0005d4d001007387 */ /* 0x000fe80000100800 */
        /* <DEDUP_REMOVED lines=14> */
[----:B------:R-:W2:Y:S04]  /*51a0*/  LDL.LU R147, [R1+0x200] ;  /* 0x0002000001937983 */ /* 0x000ea80000300800 */
[----:B------:R-:W3:Y:S04]  /*51b0*/  LDL.LU R148, [R1+0x204] ;  /* 0x0002040001947983 */ /* 0x000ee80000300800 */
[----:B------:R-:W4:Y:S04]  /*51c0*/  LDL.LU R149, [R1+0x208] ;  /* 0x0002080001957983 */ /* 0x000f280000300800 */
[----:B------:R-:W4:Y:S01]  /*51d0*/  LDL.LU R150, [R1+0x20c] ;  /* 0x00020c0001967983 */ /* 0x000f220000300800 */
[----:B------:R-:W-:-:S03]  /*51e0*/  WARPGROUP.DEPBAR.LE gsb0, 0x0 ;  /* 0x00008000000079c5 */ /* 0x000fc60000010000 */
[----:B------:R-:W4:Y:S04]  /*51f0*/  LDL.LU R151, [R1+0x210] ;  /* 0x0002100001977983 */ /* 0x000f280000300800 */
[----:B------:R-:W4:Y:S04]  /*5200*/  LDL.LU R168, [R1+0x214] ;  /* 0x0002140001a87983 */ /* 0x000f280000300800 */
[----:B------:R-:W4:Y:S04]  /*5210*/  LDL.LU R169, [R1+0x218] ;  /* 0x0002180001a97983 */ /* 0x000f280000300800 */
[----:B------:R0:W-:Y:S04]  /*5220*/  STL.64 [R1+0xa0], R120 ;  /* 0x0000a07801007387 */ /* 0x0001e80000100a00 */
[----:B------:R1:W-:Y:S04]  /*5230*/  STL.64 [R1+0xa8], R122 ;  /* 0x0000a87a01007387 */ /* 0x0003e80000100a00 */
[----:B------:R1:W-:Y:S04]  /*5240*/  STL.64 [R1+0xb0], R124 ;  /* 0x0000b07c01007387 */ /* 0x0003e80000100a00 */
[----:B------:R1:W-:Y:S04]  /*5250*/  STL.64 [R1+0xb8], R126 ;  /* 0x0000b87e01007387 */ /* 0x0003e80000100a00 */
[----:B0-----:R-:W3:Y:S04]  /*5260*/  LDL.LU.64 R120, [R1+0x100] ;  /* 0x0001000001787983 */ /* 0x001ee80000300a00 */
[----:B-1----:R-:W3:Y:S04]  /*5270*/  LDL.LU.64 R122, [R1+0x108] ;  /* 0x00010800017a7983 */ /* 0x002ee80000300a00 */
[----:B------:R-:W3:Y:S04]  /*5280*/  LDL.LU.64 R124, [R1+0x110] ;  /* 0x00011000017c7983 */ /* 0x000ee80000300a00 */
[----:B------:R-:W3:Y:S01]  /*5290*/  LDL.LU.64 R126, [R1+0x118] ;  /* 0x00011800017e7983 */ /* 0x000ee20000300a00 */
[----:B------:R-:W-:Y:S01]  /*52a0*/  UMOV UR10, UR26 ;  /* 0x0000001a000a7c82 */ /* 0x000fe20008000000 */
[----:B------:R-:W-:Y:S01]  /*52b0*/  UMOV UR11, UR27 ;  /* 0x0000001b000b7c82 */ /* 0x000fe20008000000 */
[----:B--2---:R-:W-:Y:S01]  /*52c0*/  IMAD.MOV.U32 R146, RZ, RZ, R147 ;  /* 0x000000ffff927224 */ /* 0x004fe200078e0093 */
[----:B---3--:R-:W-:-:S06]  /*52d0*/  WARPGROUP.ARRIVE ;  /* 0x00000000000079c5 */ /* 0x008fcc0000000000 */
[----:B------:R-:W-:Y:S01]  /*52e0*/  IGMMA.64x16x32.S8.S8 R120, gdesc[UR8], R120, gsb0 ;  /* 0x00600000087879f1 */ /* 0x000fe20008041078 */
[----:B------:R-:W-:Y:S02]  /*52f0*/  IMAD.MOV.U32 R147, RZ, RZ, R148 ;  /* 0x000000ffff937224 */ /* 0x000fe400078e0094 */
[----:B----4-:R-:W-:Y:S02]  /*5300*/  IMAD.MOV.U32 R148, RZ, RZ, R149 ;  /* 0x000000ffff947224 */ /* 0x010fe400078e0095 */
[----:B------:R-:W-:Y:S02]  /*5310*/  IMAD.MOV.U32 R149, RZ, RZ, R150 ;  /* 0x000000ffff957224 */ /* 0x000fe400078e0096 */
[----:B------:R-:W-:Y:S02]  /*5320*/  IMAD.MOV.U32 R150, RZ, RZ, R151 ;  /* 0x000000ffff967224 */ /* 0x000fe400078e0097 */
[----:B------:R-:W-:Y:S02]  /*5330*/  IMAD.MOV.U32 R151, RZ, RZ, R168 ;  /* 0x000000ffff977224 */ /* 0x000fe400078e00a8 */
[----:B------:R-:W-:-:S02]  /*5340*/  IMAD.MOV.U32 R168, RZ, RZ, R169 ;  /* 0x000000ffffa87224 */ /* 0x000fc400078e00a9 */
[----:B------:R-:W-:Y:S01]  /*5350*/  IMAD.MOV.U32 R169, RZ, RZ, R235 ;  /* 0x000000ffffa97224 */ /* 0x000fe200078e00eb */
[----:B------:R-:W-:Y:S02]  /*5360*/  WARPGROUP.DEPBAR.LE gsb0, 0x0 ;  /* 0x00008000000079c5 */ /* 0x000fe40000010000 */
[----:B------:R-:W-:Y:S02]  /*5370*/  IMAD.MOV.U32 R209, RZ, RZ, R120 ;  /* 0x000000ffffd17224 */ /* 0x000fe400078e0078 */
[----:B------:R-:W-:Y:S02]  /*5380*/  IMAD.MOV.U32 R210, RZ, RZ, R121 ;  /* 0x000000ffffd27224 */ /* 0x000fe400078e0079 */
[----:B------:R-:W-:Y:S01]  /*5390*/  IMAD.MOV.U32 R211, RZ, RZ, R122 ;  /* 0x000000ffffd37224 */ /* 0x000fe200078e007a */
[----:B------:R-:W2:Y:S01]  /*53a0*/  LDL.LU.64 R120, [R1+0x160] ;  /* 0x0001600001787983 */ /* 0x000ea20000300a00 */
[----:B------:R-:W-:Y:S02]  /*53b0*/  IMAD.MOV.U32 R212, RZ, RZ, R123 ;  /* 0x000000ffffd47224 */ /* 0x000fe400078e007b */
[----:B------:R-:W-:Y:S01]  /*53c0*/  IMAD.MOV.U32 R213, RZ, RZ, R124 ;  /* 0x000000ffffd57224 */ /* 0x000fe200078e007c */
[----:B------:R-:W2:Y:S01]  /*53d0*/  LDL.LU.64 R122, [R1+0x168] ;  /* 0x00016800017a7983 */ /* 0x000ea20000300a00 */
[----:B------:R-:W-:-:S02]  /*53e0*/  IMAD.MOV.U32 R214, RZ, RZ, R125 ;  /* 0x000000ffffd67224 */ /* 0x000fc400078e007d */
[----:B------:R-:W-:Y:S01]  /*53f0*/  IMAD.MOV.U32 R215, RZ, RZ, R126 ;  /* 0x000000ffffd77224 */ /* 0x000fe200078e007e */
[----:B------:R-:W2:Y:S01]  /*5400*/  LDL.LU.64 R124, [R1+0x170] ;  /* 0x00017000017c7983 */ /* 0x000ea20000300a00 */
[----:B------:R-:W-:-:S03]  /*5410*/  IMAD.MOV.U32 R235, RZ, RZ, R127 ;  /* 0x000000ffffeb7224 */ /* 0x000fc600078e007f */
[----:B------:R-:W2:Y:S01]  /*5420*/  LDL.LU.64 R126, [R1+0x178] ;  /* 0x00017800017e7983 */ /* 0x000ea20000300a00 */
[----:B------:R-:W-:Y:S01]  /*5430*/  UMOV UR10, UR22 ;  /* 0x00000016000a7c82 */ /* 0x000fe20008000000 */
[----:B------:R-:W-:Y:S01]  /*5440*/  UMOV UR11, UR23 ;  /* 0x00000017000b7c82 */ /* 0x000fe20008000000 */
[----:B--2---:R-:W-:-:S06]  /*5450*/  WARPGROUP.ARRIVE ;  /* 0x00000000000079c5 */ /* 0x004fcc0000000000 */
[----:B------:R-:W-:Y:S03]  /*5460*/  IGMMA.64x16x32.S8.S8 R120, gdesc[UR8], R120, gsb0 ;  /* 0x00600000087879f1 */ /* 0x000fe60008041078 */
[----:B------:R-:W-:Y:S02]  /*5470*/  WARPGROUP.DEPBAR.LE gsb0, 0x0 ;  /* 0x00008000000079c5 */ /* 0x000fe40000010000 */
        /* <DEDUP_REMOVED lines=19> */
[----:B------:R-:W2:Y:S01]  /*55b0*/  LDL.LU R16, [R1+0x6fc] ;  /* 0x0006fc0001107983 */ /* 0x000ea20000300800 */
[----:B------:R-:W-:-:S03]  /*55c0*/  IMAD.MOV.U32 R199, RZ, RZ, R17 ;  /* 0x000000ffffc77224 */ /* 0x000fc600078e0011 */
[----:B------:R-:W3:Y:S01]  /*55d0*/  LDL.LU R17, [R1+0x6f8] ;  /* 0x0006f80001117983 */ /* 0x000ee20000300800 */
[----:B------:R-:W-:Y:S02]  /*55e0*/  IMAD.MOV.U32 R185, RZ, RZ, R120 ;  /* 0x000000ffffb97224 */ /* 0x000fe400078e0078 */
[----:B------:R-:W-:Y:S02]  /*55f0*/  IMAD.MOV.U32 R144, RZ, RZ, R12 ;  /* 0x000000ffff907224 */ /* 0x000fe400078e000c */
[----:B------:R-:W-:Y:S01]  /*5600*/  IMAD.MOV.U32 R186, RZ, RZ, R121 ;  /* 0x000000ffffba7224 */ /* 0x000fe200078e0079 */
[----:B------:R-:W4:Y:S01]  /*5610*/  LDL.LU R12, [R1+0x6f4] ;  /* 0x0006f400010c7983 */ /* 0x000f220000300800 */
[----:B------:R-:W-:Y:S02]  /*5620*/  IMAD.MOV.U32 R120, RZ, RZ, R146 ;  /* 0x000000ffff787224 */ /* 0x000fe400078e0092 */
[----:B------:R-:W-:Y:S02]  /*5630*/  IMAD.MOV.U32 R145, RZ, RZ, R13 ;  /* 0x000000ffff917224 */ /* 0x000fe400078e000d */
[----:B------:R-:W-:Y:S01]  /*5640*/  IMAD.MOV.U32 R187, RZ, RZ, R122 ;  /* 0x000000ffffbb7224 */ /* 0x000fe200078e007a */
[----:B------:R-:W4:Y:S01]  /*5650*/  LDL.LU R13, [R1+0x6f0] ;  /* 0x0006f000010d7983 */ /* 0x000f220000300800 */
[----:B------:R-:W-:-:S02]  /*5660*/  IMAD.MOV.U32 R121, RZ, RZ, R147 ;  /* 0x000000ffff797224 */ /* 0x000fc400078e0093 */
        /* <DEDUP_REMOVED lines=9> */
[----:B------:R-:W-:Y:S02]  /*5700*/  IMAD.MOV.U32 R124, RZ, RZ, R150 ;  /* 0x000000ffff7c7224 */ /* 0x000fe400078e0096 */
[----:B------:R-:W-:Y:S02]  /*5710*/  IMAD.MOV.U32 R125, RZ, RZ, R151 ;  /* 0x000000ffff7d7224 */ /* 0x000fe400078e0097 */
[----:B------:R-:W-:Y:S02]  /*5720*/  IMAD.MOV.U32 R150, RZ, RZ, R18 ;  /* 0x000000ffff967224 */ /* 0x000fe400078e0012 */
[----:B------:R-:W-:Y:S02]  /*5730*/  IMAD.MOV.U32 R151, RZ, RZ, R19 ;  /* 0x000000ffff977224 */ /* 0x000fe400078e0013 */
[----:B--2---:R-:W-:-:S02]  /*5740*/  IMAD.MOV.U32 R148, RZ, RZ, R16 ;  /* 0x000000ffff947224 */ /* 0x004fc400078e0010 */
[----:B------:R-:W4:Y:S01]  /*5750*/  LDL.LU R16, [R1+0x6e4] ;  /* 0x0006e40001107983 */ /* 0x000f220000300800 */
[----:B---3--:R-:W-:-:S03]  /*5760*/  IMAD.MOV.U32 R149, RZ, RZ, R17 ;  /* 0x000000ffff957224 */ /* 0x008fc600078e0011 */
[----:B------:R-:W4:Y:S04]  /*5770*/  LDL.LU R17, [R1+0x6e0] ;  /* 0x0006e00001117983 */ /* 0x000f280000300800 */
[----:B------:R-:W4:Y:S04]  /*5780*/  LDL.LU R18, [R1+0x6dc] ;  /* 0x0006dc0001127983 */ /* 0x000f280000300800 */
[----:B------:R-:W4:Y:S04]  /*5790*/  LDL.LU R19, [R1+0x6d8] ;  /* 0x0006d80001137983 */ /* 0x000f280000300800 */
[----:B------:R-:W2:Y:S04]  /*57a0*/  LDL.LU.64 R72, [R1+0x220] ;  /* 0x0002200001487983 */ /* 0x000ea80000300a00 */
[----:B------:R-:W2:Y:S04]  /*57b0*/  LDL.LU.64 R74, [R1+0x228] ;  /* 0x00022800014a7983 */ /* 0x000ea80000300a00 */
[----:B------:R-:W2:Y:S04]  /*57c0*/  LDL.LU.64 R76, [R1+0x230] ;  /* 0x00023000014c7983 */ /* 0x000ea80000300a00 */
[----:B------:R-:W2:Y:S01]  /*57d0*/  LDL.LU.64 R78, [R1+0x238] ;  /* 0x00023800014e7983 */ /* 0x000ea20000300a00 */
[----:B------:R-:W-:Y:S01]  /*57e0*/  UMOV UR10, UR18 ;  /* 0x00000012000a7c82 */ /* 0x000fe20008000000 */
[----:B------:R-:W-:Y:S01]  /*57f0*/  UMOV UR11, UR19 ;  /* 0x00000013000b7c82 */ /* 0x000fe20008000000 */
[----:B------:R-:W-:-:S02]  /*5800*/  IMAD.MOV.U32 R96, RZ, RZ, R120 ;  /* 0x000000ffff607224 */ /* 0x000fc400078e0078 */
[----:B------:R-:W-:Y:S02]  /*5810*/  IMAD.MOV.U32 R97, RZ, RZ, R121 ;  /* 0x000000ffff617224 */ /* 0x000fe400078e0079 */
[----:B------:R-:W-:Y:S02]  /*5820*/  IMAD.MOV.U32 R98, RZ, RZ, R122 ;  /* 0x000000ffff627224 */ /* 0x000fe400078e007a */
[----:B------:R-:W-:Y:S02]  /*5830*/  IMAD.MOV.U32 R99, RZ, RZ, R123 ;  /* 0x000000ffff637224 */ /* 0x000fe400078e007b */
[----:B------:R-:W-:Y:S02]  /*5840*/  IMAD.MOV.U32 R100, RZ, RZ, R124 ;  /* 0x000000ffff647224 */ /* 0x000fe400078e007c */
[----:B------:R-:W-:Y:S02]  /*5850*/  IMAD.MOV.U32 R101, RZ, RZ, R125 ;  /* 0x000000ffff657224 */ /* 0x000fe400078e007d */
[----:B------:R-:W-:-:S02]  /*5860*/  IMAD.MOV.U32 R102, RZ, RZ, R126 ;  /* 0x000000ffff667224 */ /* 0x000fc400078e007e */
[----:B------:R-:W-:Y:S01]  /*5870*/  IMAD.MOV.U32 R103, RZ, RZ, R127 ;  /* 0x000000ffff677224 */ /* 0x000fe200078e007f */
[----:B------:R-:W-:Y:S01]  /*5880*/  UIADD3 UR4, UR17, 0x802, URZ ;  /* 0x0000080211047890 */ /* 0x000fe2000fffe03f */
[----:B------:R-:W-:Y:S02]  /*5890*/  IMAD.MOV.U32 R120, RZ, RZ, R168 ;  /* 0x000000ffff787224 */ /* 0x000fe400078e00a8 */
[----:B------:R-:W-:Y:S02]  /*58a0*/  IMAD.MOV.U32 R121, RZ, RZ, R169 ;  /* 0x000000ffff797224 */ /* 0x000fe400078e00a9 */
[----:B------:R-:W-:Y:S02]  /*58b0*/  IMAD.MOV.U32 R122, RZ, RZ, R170 ;  /* 0x000000ffff7a7224 */ /* 0x000fe400078e00aa */
[----:B------:R-:W-:Y:S02]  /*58c0*/  IMAD.MOV.U32 R123, RZ, RZ, R171 ;  /* 0x000000ffff7b7224 */ /* 0x000fe400078e00ab */
[----:B------:R-:W-:-:S02]  /*58d0*/  IMAD.MOV.U32 R124, RZ, RZ, R172 ;  /* 0x000000ffff7c7224 */ /* 0x000fc400078e00ac */
[----:B------:R-:W-:Y:S02]  /*58e0*/  IMAD.MOV.U32 R125, RZ, RZ, R173 ;  /* 0x000000ffff7d7224 */ /* 0x000fe400078e00ad */
[----:B------:R-:W-:Y:S02]  /*58f0*/  IMAD.MOV.U32 R126, RZ, RZ, R174 ;  /* 0x000000ffff7e7224 */ /* 0x000fe400078e00ae */
[----:B------:R-:W-:Y:S01]  /*5900*/  IMAD.MOV.U32 R127, RZ, RZ, R175 ;  /* 0x000000ffff7f7224 */ /* 0x000fe200078e00af */
[----:B------:R-:W-:Y:S01]  /*5910*/  UIADD3 UR5, UR17, 0x4, URZ ;  /* 0x0000000411057890 */ /* 0x000fe2000fffe03f */
[----:B----4-:R-:W-:-:S06]  /*5920*/  WARPGROUP.ARRIVE ;  /* 0x00000000000079c5 */ /* 0x010fcc0000000000 */
[----:B------:R-:W-:Y:S01]  /*5930*/  IGMMA.64x16x32.S8.S8 R12, gdesc[UR8], R12, gsb0 ;  /* 0x00600000080c79f1 */ /* 0x000fe2000804100c */
[----:B------:R-:W-:Y:S01]  /*5940*/  UMOV UR10, UR6 ;  /* 0x00000006000a7c82 */ /* 0x000fe20008000000 */
[----:B------:R-:W-:Y:S01]  /*5950*/  UMOV UR11, UR7 ;  /* 0x00000007000b7c82 */ /* 0x000fe20008000000 */
[----:B------:R-:W-:Y:S02]  /*5960*/  WARPGROUP.DEPBAR.LE gsb0, 0x0 ;  /* 0x00008000000079c5 */ /* 0x000fe40000010000 */
[----:B--2---:R-:W-:-:S06]  /*5970*/  WARPGROUP.ARRIVE ;  /* 0x00000000000079c5 */ /* 0x004fcc0000000000 */
[----:B------:R-:W-:Y:S01]  /*5980*/  IGMMA.64x16x32.S8.S8 R72, gdesc[UR8], R72, gsb0 ;  /* 0x00600000084879f1 */ /* 0x000fe20008041048 */
[----:B------:R-:W-:Y:S01]  /*5990*/  UMOV UR8, UR4 ;  /* 0x0000000400087c82 */ /* 0x000fe20008000000 */
[----:B------:R-:W-:Y:S01]  /*59a0*/  UMOV UR9, 0x40000040 ;  /* 0x4000004000097882 */ /* 0x000fe20000000000 */
[----:B------:R-:W-:Y:S01]  /*59b0*/  UMOV UR10, UR6 ;  /* 0x00000006000a7c82 */ /* 0x000fe20008000000 */
[----:B------:R-:W-:Y:S01]  /*59c0*/  UMOV UR11, UR7 ;  /* 0x00000007000b7c82 */ /* 0x000fe20008000000 */
[----:B------:R-:W-:Y:S02]  /*59d0*/  WARPGROUP.DEPBAR.LE gsb0, 0x0 ;  /* 0x00008000000079c5 */ /* 0x000fe40000010000 */
[----:B------:R-:W-:-:S06]  /*59e0*/  WARPGROUP.ARRIVE ;  /* 0x00000000000079c5 */ /* 0x000fcc0000000000 */
[----:B------:R-:W-:Y:S01]  /*59f0*/  IGMMA.64x16x32.S8.S8 R96, gdesc[UR8], R96, gsb0 ;  /* 0x00600000086079f1 */ /* 0x000fe20008041060 */
[----:B------:R-:W-:Y:S01]  /*5a00*/  UMOV UR7, UR17 ;  /* 0x0000001100077c82 */ /* 0x000fe20008000000 */
        /* <DEDUP_REMOVED lines=43> */
[----:B------:R-:W2:Y:S04]  /*5cc0*/  LDL.LU.64 R72, [R1+0x6b8] ;  /* 0x0006b80001487983 */ /* 0x000ea80000300a00 */
[----:B------:R-:W-:Y:S04]  /*5cd0*/  STL.64 [R1+0x200], R96 ;  /* 0x0002006001007387 */ /* 0x000fe80000100a00 */
[----:B------:R-:W-:Y:S01]  /*5ce0*/  STL.64 [R1+0x208], R98 ;  /* 0x0002086201007387 */ /* 0x000fe20000100a00 */
[----:B------:R-:W-:Y:S02]  /*5cf0*/  WARPGROUP.DEPBAR.LE gsb0, 0x0 ;  /* 0x00008000000079c5 */ /* 0x000fe40000010000 */
[----:B------:R-:W-:-:S06]  /*5d00*/  WARPGROUP.ARRIVE ;  /* 0x00000000000079c5 */ /* 0x000fcc0000000000 */
[----:B------:R-:W-:Y:S01]  /*5d10*/  IGMMA.64x16x32.S8.S8 R216, gdesc[UR32], R216, gsb0 ;  /* 0x0060000020d879f1 */ /* 0x000fe200080410d8 */
[----:B------:R-:W-:Y:S04]  /*5d20*/  STL.64 [R1+0x210], R100 ;  /* 0x0002106401007387 */ /* 0x000fe80000100a00 */
[----:B------:R0:W-:Y:S04]  /*5d30*/  STL.64 [R1+0x218], R102 ;  /* 0x0002186601007387 */ /* 0x0001e80000100a00 */
[----:B0-----:R-:W3:Y:S04]  /*5d40*/  LDL.LU.64 R102, [R1+0x6b0] ;  /* 0x0006b00001667983 */ /* 0x001ee80000300a00 */
[----:B------:R-:W3:Y:S04]  /*5d50*/  LDL.LU.64 R100, [R1+0x6a8] ;  /* 0x0006a80001647983 */ /* 0x000ee80000300a00 */
[----:B------:R-:W3:Y:S04]  /*5d60*/  LDL.LU.64 R98, [R1+0x6a0] ;  /* 0x0006a00001627983 */ /* 0x000ee80000300a00 */
[----:B------:R-:W3:Y:S04]  /*5d70*/  LDL.LU.64 R96, [R1+0x698] ;  /* 0x0006980001607983 */ /* 0x000ee80000300a00 */
[----:B------:R-:W-:Y:S04]  /*5d80*/  STL.64 [R1+0x1a0], R120 ;  /* 0x0001a07801007387 */ /* 0x000fe80000100a00 */
[----:B------:R-:W-:Y:S04]  /*5d90*/  STL.64 [R1+0x1a8], R122 ;  /* 0x0001a87a01007387 */ /* 0x000fe80000100a00 */
[----:B------:R-:W-:Y:S04]  /*5da0*/  STL.64 [R1+0x1b0], R124 ;  /* 0x0001b07c01007387 */ /* 0x000fe80000100a00 */
[----:B------:R0:W-:Y:S04]  /*5db0*/  STL.64 [R1+0x1b8], R126 ;  /* 0x0001b87e01007387 */ /* 0x0001e80000100a00 */
[----:B0-----:R-:W4:Y:S04]  /*5dc0*/  LDL.LU.64 R126, [R1+0x690] ;  /* 0x00069000017e7983 */ /* 0x001f280000300a00 */
[----:B------:R-:W4:Y:S04]  /*5dd0*/  LDL.LU.64 R124, [R1+0x688] ;  /* 0x00068800017c7983 */ /* 0x000f280000300a00 */
[----:B------:R-:W4:Y:S04]  /*5de0*/  LDL.LU.64 R122, [R1+0x680] ;  /* 0x00068000017a7983 */ /* 0x000f280000300a00 */
[----:B------:R-:W4:Y:S04]  /*5df0*/  LDL.LU.64 R120, [R1+0x678] ;  /* 0x0006780001787983 */ /* 0x000f280000300a00 */
[----:B------:R-:W-:Y:S04]  /*5e00*/  STL.64 [R1+0x140], R144 ;  /* 0x0001409001007387 */ /* 0x000fe80000100a00 */
[----:B------:R-:W-:Y:S04]  /*5e10*/  STL.64 [R1+0x148], R146 ;  /* 0x0001489201007387 */ /* 0x000fe80000100a00 */
[----:B------:R-:W-:Y:S04]  /*5e20*/  STL.64 [R1+0x150], R148 ;  /* 0x0001509401007387 */ /* 0x000fe80000100a00 */
[----:B------:R0:W-:Y:S04]  /*5e30*/  STL.64 [R1+0x158], R150 ;  /* 0x0001589601007387 */ /* 0x0001e80000100a00 */
[----:B0-----:R-:W2:Y:S04]  /*5e40*/  LDL.LU.64 R150, [R1+0x670] ;  /* 0x0006700001967983 */ /* 0x001ea80000300a00 */
[----:B------:R-:W2:Y:S04]  /*5e50*/  LDL.LU.64 R148, [R1+0x668] ;  /* 0x0006680001947983 */ /* 0x000ea80000300a00 */
[----:B------:R-:W2:Y:S04]  /*5e60*/  LDL.LU.64 R146, [R1+0x660] ;  /* 0x0006600001927983 */ /* 0x000ea80000300a00 */
[----:B------:R-:W2:Y:S04]  /*5e70*/  LDL.LU.64 R144, [R1+0x658] ;  /* 0x0006580001907983 */ /* 0x000ea80000300a00 */
[----:B------:R-:W-:Y:S04]  /*5e80*/  STL.64 [R1+0xe0], R168 ;  /* 0x0000e0a801007387 */ /* 0x000fe80000100a00 */
[----:B------:R-:W-:Y:S04]  /*5e90*/  STL.64 [R1+0xe8], R170 ;  /* 0x0000e8aa01007387 */ /* 0x000fe80000100a00 */
        /* <DEDUP_REMOVED lines=9> */
[----:B------:R0:W-:Y:S01]  /*5f30*/  STL.64 [R1+0x98], R198 ;  /* 0x000098c601007387 */ /* 0x0001e20000100a00 */
[----:B------:R-:W-:-:S03]  /*5f40*/  WARPGROUP.DEPBAR.LE gsb0, 0x0 ;  /* 0x00008000000079c5 */ /* 0x000fc60000010000 */
        /* <DEDUP_REMOVED lines=12> */
[----:B------:R-:W-:Y:S01]  /*6010*/  UMOV UR10, UR38 ;  /* 0x00000026000a7c82 */ /* 0x000fe20008000000 */
        /* <DEDUP_REMOVED lines=15> */
[----:B--2---:R-:W-:-:S06]  /*6110*/  WARPGROUP.ARRIVE ;  /* 0x00000000000079c5 */ /* 0x004fcc0000000000 */
[----:B------:R-:W-:Y:S03]  /*6120*/  IGMMA.64x16x32.S8.S8 R216, gdesc[UR8], R216, gsb0 ;  /* 0x0060000008d879f1 */ /* 0x000fe600080410d8 */
[----:B------:R-:W-:Y:S02]  /*6130*/  WARPGROUP.DEPBAR.LE gsb0, 0x0 ;  /* 0x00008000000079c5 */ /* 0x000fe40000010000 */
[----:B----4-:R-:W-:-:S06]  /*6140*/  WARPGROUP.ARRIVE ;  /* 0x00000000000079c5 */ /* 0x010fcc0000000000 */
[----:B------:R-:W-:Y:S03]  /*6150*/  IGMMA.64x16x32.S8.S8 R192, gdesc[UR40], R192, gsb0 ;  /* 0x0060000028c079f1 */ /* 0x000fe600080410c0 */
[----:B------:R-:W-:Y:S02]  /*6160*/  WARPGROUP.DEPBAR.LE gsb0, 0x0 ;  /* 0x00008000000079c5 */ /* 0x000fe40000010000 */
[----:B---3--:R-:W-:-:S06]  /*6170*/  WARPGROUP.ARRIVE ;  /* 0x00000000000079c5 */ /* 0x008fcc0000000000 */
[----:B------:R-:W-:Y:S01]  /*6180*/  IGMMA.64x16x32.S8.S8 R168, gdesc[UR20], R168, gsb0 ;  /* 0x0060000014a879f1 */ /* 0x000fe200080410a8 */
        /* <DEDUP_REMOVED lines=8> */
[----:B------:R-:W-:-:S02]  /*6210*/  WARPGROUP.DEPBAR.LE gsb0, 0x0 ;  /* 0x00008000000079c5 */ /* 0x000fc40000010000 */
[----:B------:R-:W-:-:S06]  /*6220*/  WARPGROUP.ARRIVE ;  /* 0x00000000000079c5 */ /* 0x000fcc0000000000 */
[----:B------:R-:W-:Y:S01]  /*6230*/  IGMMA.64x16x32.S8.S8 R144, gdesc[UR28], R144, gsb0 ;  /* 0x006000001c9079f1 */ /* 0x000fe20008041090 */
[----:B------:R-:W-:Y:S04]  /*6240*/  STL [R1+0x534], R196 ;  /* 0x000534c401007387 */ /* 0x000fe80000100800 */
[----:B------:R-:W-:Y:S04]  /*6250*/  STL [R1+0x530], R197 ;  /* 0x000530c501007387 */ /* 0x000fe80000100800 */
[----:B------:R-:W-:Y:S04]  /*6260*/  STL [R1+0x52c], R198 ;  /* 0x00052cc601007387 */ /* 0x000fe80000100800 */
[----:B------:R-:W-:Y:S04]  /*6270*/  STL [R1+0x528], R199 ;  /* 0x000528c701007387 */ /* 0x000fe80000100800 */
[----:B------:R-:W-:Y:S04]  /*6280*/  STL [R1+0x524], R168 ;  /* 0x000524a801007387 */ /* 0x000fe80000100800 */
[----:B------:R0:W-:Y:S04]  /*6290*/  STL [R1+0x520], R169 ;  /* 0x000520a901007387 */ /* 0x0001e80000100800 */
[----:B------:R-:W-:Y:S04]  /*62a0*/  STL [R1+0x51c], R170 ;  /* 0x00051caa01007387 */ /* 0x000fe80000100800 */
[----:B------:R1:W-:Y:S04]  /*62b0*/  STL [R1+0x518], R171 ;  /* 0x000518ab01007387 */ /* 0x0003e80000100800 */
[----:B------:R-:W-:Y:S04]  /*62c0*/  STL [R1+0x514], R172 ;  /* 0x000514ac01007387 */ /* 0x000fe80000100800 */
[----:B------:R3:W-:Y:S04]  /*62d0*/  STL [R1+0x510], R173 ;  /* 0x000510ad01007387 */ /* 0x0007e80000100800 */
[----:B------:R-:W-:Y:S04]  /*62e0*/  STL [R1+0x50c], R174 ;  /* 0x00050cae01007387 */ /* 0x000fe80000100800 */
[----:B------:R4:W-:Y:S04]  /*62f0*/  STL [R1+0x508], R175 ;  /* 0x000508af01007387 */ /* 0x0009e80000100800 */
[----:B0-----:R-:W2:Y:S04]  /*6300*/  LDL.LU.64 R168, [R1+0x1e0] ;  /* 0x0001e00001a87983 */ /* 0x001ea80000300a00 */
[----:B-1----:R-:W2:Y:S01]  /*6310*/  LDL.LU.64 R170, [R1+0x1e8] ;  /* 0x0001e80001aa7983 */ /* 0x002ea20000300a00 */
[----:B------:R-:W-:-:S03]  /*6320*/  WARPGROUP.DEPBAR.LE gsb0, 0x0 ;  /* 0x00008000000079c5 */ /* 0x000fc60000010000 */
[----:B---3--:R-:W2:Y:S04]  /*6330*/  LDL.LU.64 R172, [R1+0x1f0] ;  /* 0x0001f00001ac7983 */ /* 0x008ea80000300a00 */
[----:B----4-:R-:W2:Y:S04]  /*6340*/  LDL.LU.64 R174, [R1+0x1f8] ;  /* 0x0001f80001ae7983 */ /* 0x010ea80000300a00 */
[----:B------:R0:W-:Y:S04]  /*6350*/  STL [R1+0x504], R144 ;  /* 0x0005049001007387 */ /* 0x0001e80000100800 */
[----:B------:R1:W-:Y:S04]  /*6360*/  STL [R1+0x500], R145 ;  /* 0x0005009101007387 */ /* 0x0003e80000100800 */
[----:B------:R3:W-:Y:S04]  /*6370*/  STL [R1+0x4fc], R146 ;  /* 0x0004fc9201007387 */ /* 0x0007e80000100800 */
[----:B------:R4:W-:Y:S04]  /*6380*/  STL [R1+0x4f8], R147 ;  /* 0x0004f89301007387 */ /* 0x0009e80000100800 */
[----:B------:R4:W-:Y:S04]  /*6390*/  STL [R1+0x4f4], R148 ;  /* 0x0004f49401007387 */ /* 0x0009e80000100800 */
[----:B------:R4:W-:Y:S04]  /*63a0*/  STL [R1+0x4f0], R149 ;  /* 0x0004f09501007387 */ /* 0x0009e80000100800 */
[----:B------:R4:W-:Y:S04]  /*63b0*/  STL [R1+0x4ec], R150 ;  /* 0x0004ec9601007387 */ /* 0x0009e80000100800 */
[----:B------:R4:W-:Y:S04]  /*63c0*/  STL [R1+0x4e8], R151 ;  /* 0x0004e89701007387 */ /* 0x0009e80000100800 */
[----:B0-----:R-:W2:Y:S04]  /*63d0*/  LDL.LU R144, [R1+0x240] ;  /* 0x0002400001907983 */ /* 0x001ea80000300800 */
[----:B-1----:R-:W2:Y:S04]  /*63e0*/  LDL.LU R145, [R1+0x244] ;  /* 0x0002440001917983 */ /* 0x002ea80000300800 */
[----:B---3--:R-:W2:Y:S04]  /*63f0*/  LDL.LU R146, [R1+0x248] ;  /* 0x0002480001927983 */ /* 0x008ea80000300800 */
[----:B----4-:R-:W2:Y:S04]  /*6400*/  LDL.LU R147, [R1+0x24c] ;  /* 0x00024c0001937983 */ /* 0x010ea80000300800 */
[----:B------:R-:W2:Y:S04]  /*6410*/  LDL.LU R148, [R1+0x250] ;  /* 0x0002500001947983 */ /* 0x000ea80000300800 */
[----:B------:R-:W2:Y:S01]  /*6420*/  LDL.LU R149, [R1+0x254] ;  /* 0x0002540001957983 */ /* 0x000ea20000300800 */
[----:B------:R-:W-:-:S06]  /*6430*/  WARPGROUP.ARRIVE ;  /* 0x00000000000079c5 */ /* 0x000fcc0000000000 */
[----:B------:R-:W-:Y:S01]  /*6440*/  IGMMA.64x16x32.S8.S8 R120, gdesc[UR36], R120, gsb0 ;  /* 0x00600000247879f1 */ /* 0x000fe20008041078 */
        /* <DEDUP_REMOVED lines=25> */
[----:B------:R-:W-:Y:S01]  /*65e0*/  IMAD.MOV.U32 R151, RZ, RZ, R3 ;  /* 0x000000ffff977224 */ /* 0x000fe200078e0003 */
[----:B------:R-:W-:Y:S01]  /*65f0*/  UIADD3 UR6, UR60, 0x4, URZ ;  /* 0x000000043c067890 */ /* 0x000fe2000fffe03f */
[----:B------:R-:W-:Y:S01]  /*6600*/  UMOV UR4, UR5 ;  /* 0x0000000500047c82 */ /* 0x000fe20008000000 */
[----:B------:R-:W-:Y:S01]  /*6610*/  UMOV UR11, UR7 ;  /* 0x00000007000b7c82 */ /* 0x000fe20008000000 */
[----:B------:R-:W-:Y:S01]  /*6620*/  UMOV UR5, 0x40000040 ;  /* 0x4000004000057882 */ /* 0x000fe20000000000 */
[----:B------:R-:W-:Y:S01]  /*6630*/  UMOV UR7, 0x40000040 ;  /* 0x4000004000077882 */ /* 0x000fe20000000000 */
[----:B------:R-:W-:Y:S04]  /*6640*/  STL [R1+0x4e4], R120 ;  /* 0x0004e47801007387 */ /* 0x000fe80000100800 */
[----:B------:R-:W-:Y:S04]  /*6650*/  STL [R1+0x4e0], R121 ;  /* 0x0004e07901007387 */ /* 0x000fe80000100800 */
[----:B------:R-:W-:Y:S04]  /*6660*/  STL [R1+0x4dc], R122 ;  /* 0x0004dc7a01007387 */ /* 0x000fe80000100800 */
[----:B------:R-:W-:Y:S01]  /*6670*/  STL [R1+0x4d8], R123 ;  /* 0x0004d87b01007387 */ /* 0x000fe20000100800 */
[----:B------:R-:W-:-:S02]  /*6680*/  WARPGROUP.DEPBAR.LE gsb0, 0x0 ;  /* 0x00008000000079c5 */ /* 0x000fc40000010000 */
[----:B--2---:R-:W-:-:S06]  /*6690*/  WARPGROUP.ARRIVE ;  /* 0x00000000000079c5 */ /* 0x004fcc0000000000 */
        /* <DEDUP_REMOVED lines=25> */
[----:B------:R-:W-:Y:S01]  /*6830*/  STL.64 [R1+0x570], R30 ;  /* 0x0005701e01007387 */ /* 0x000fe20000100a00 */
[----:B------:R-:W-:-:S03]  /*6840*/  WARPGROUP.DEPBAR.LE gsb0, 0x0 ;  /* 0x00008000000079c5 */ /* 0x000fc60000010000 */
[----:B------:R-:W-:Y:S01]  /*6850*/  STL.64 [R1+0x568], R28 ;  /* 0x0005681c01007387 */ /* 0x000fe20000100a00 */
[----:B------:R-:W-:-:S03]  /*6860*/  UIADD3 UR14, UR60, 0x84, URZ ;  /* 0x000000843c0e7890 */ /* 0x000fc6000fffe03f */
[----:B------:R-:W-:Y:S04]  /*6870*/  STL.64 [R1+0x560], R26 ;  /* 0x0005601a01007387 */ /* 0x000fe80000100a00 */
[----:B------:R-:W-:Y:S04]  /*6880*/  STL.64 [R1+0x558], R24 ;  /* 0x0005581801007387 */ /* 0x000fe80000100a00 */
[----:B------:R0:W-:Y:S01]  /*6890*/  STL.64 [R1+0x240], R144 ;  /* 0x0002409001007387 */ /* 0x0001e20000100a00 */
[----:B------:R-:W-:-:S03]  /*68a0*/  WARPGROUP.ARRIVE ;  /* 0x00000000000079c5 */ /* 0x000fc60000000000 */
[----:B------:R1:W-:Y:S04]  /*68b0*/  STL.64 [R1+0x248], R146 ;  /* 0x0002489201007387 */ /* 0x0003e80000100a00 */
[----:B------:R2:W-:Y:S04]  /*68c0*/  STL.64 [R1+0x250], R148 ;  /* 0x0002509401007387 */ /* 0x0005e80000100a00 */
[----:B------:R3:W-:Y:S04]  /*68d0*/  STL.64 [R1+0x258], R150 ;  /* 0x0002589601007387 */ /* 0x0007e80000100a00 */
[----:B0-----:R-:W4:Y:S01]  /*68e0*/  LDL.LU.64 R144, [R1+0x120] ;  /* 0x0001200001907983 */ /* 0x001f220000300a00 */
[----:B------:R-:W-:-:S03]  /*68f0*/  UMOV UR12, UR4 ;  /* 0x00000004000c7c82 */ /* 0x000fc60008000000 */
[----:B-1----:R-:W4:Y:S01]  /*6900*/  LDL.LU.64 R146, [R1+0x128] ;  /* 0x0001280001927983 */ /* 0x002f220000300a00 */
[----:B------:R-:W-:Y:S01]  /*6910*/  UMOV UR13, UR5 ;  /* 0x00000005000d7c82 */ /* 0x000fe20008000000 */
[----:B------:R-:W-:Y:S02]  /*6920*/  UMOV UR15, 0x40000040 ;  /* 0x40000040000f7882 */ /* 0x000fe40000000000 */
[----:B--2---:R-:W4:Y:S01]  /*6930*/  LDL.LU.64 R148, [R1+0x130] ;  /* 0x0001300001947983 */ /* 0x004f220000300a00 */
[----:B------:R-:W-:Y:S03]  /*6940*/  IGMMA.64x16x32.S8.S8 R168, gdesc[UR12], R168, gsb0 ;  /* 0x006000000ca879f1 */ /* 0x000fe600080410a8 */
[----:B---3--:R-:W4:Y:S01]  /*6950*/  LDL.LU.64 R150, [R1+0x138] ;  /* 0x0001380001967983 */ /* 0x008f220000300a00 */
[----:B------:R-:W-:Y:S02]  /*6960*/  WARPGROUP.DEPBAR.LE gsb0, 0x0 ;  /* 0x00008000000079c5 */ /* 0x000fe40000010000 */
[----:B------:R-:W-:-:S02]  /*6970*/  IMAD.MOV.U32 R76, RZ, RZ, R168 ;  /* 0x000000ffff4c7224 */ /* 0x000fc400078e00a8 */
[----:B------:R-:W-:Y:S02]  /*6980*/  IMAD.MOV.U32 R77, RZ, RZ, R169 ;  /* 0x000000ffff4d7224 */ /* 0x000fe400078e00a9 */
[----:B------:R-:W-:Y:S01]  /*6990*/  IMAD.MOV.U32 R78, RZ, RZ, R170 ;  /* 0x000000ffff4e7224 */ /* 0x000fe200078e00aa */
[----:B------:R-:W2:Y:S01]  /*69a0*/  LDL.LU.64 R168, [R1+0xc0] ;  /* 0x0000c00001a87983 */ /* 0x000ea20000300a00 */
[----:B------:R-:W-:Y:S02]  /*69b0*/  IMAD.MOV.U32 R79, RZ, RZ, R171 ;  /* 0x000000ffff4f7224 */ /* 0x000fe400078e00ab */
[----:B------:R-:W-:Y:S01]  /*69c0*/  IMAD.MOV.U32 R52, RZ, RZ, R172 ;  /* 0x000000ffff347224 */ /* 0x000fe200078e00ac */
[----:B------:R-:W2:Y:S01]  /*69d0*/  LDL.LU.64 R170, [R1+0xc8] ;  /* 0x0000c80001aa7983 */ /* 0x000ea20000300a00 */
[----:B------:R-:W-:Y:S02]  /*69e0*/  IMAD.MOV.U32 R53, RZ, RZ, R173 ;  /* 0x000000ffff357224 */ /* 0x000fe400078e00ad */
[----:B------:R-:W-:Y:S01]  /*69f0*/  IMAD.MOV.U32 R54, RZ, RZ, R174 ;  /* 0x000000ffff367224 */ /* 0x000fe200078e00ae */
[----:B------:R-:W2:Y:S01]  /*6a00*/  LDL.LU.64 R172, [R1+0xd0] ;  /* 0x0000d00001ac7983 */ /* 0x000ea20000300a00 */
[----:B------:R-:W-:-:S03]  /*6a10*/  IMAD.MOV.U32 R55, RZ, RZ, R175 ;  /* 0x000000ffff377224 */ /* 0x000fc600078e00af */
[----:B------:R-:W2:Y:S04]  /*6a20*/  LDL.LU.64 R174, [R1+0xd8] ;  /* 0x0000d80001ae7983 */ /* 0x000ea80000300a00 */
[----:B------:R-:W-:Y:S04]  /*6a30*/  STL.64 [R1+0x590], R54 ;  /* 0x0005903601007387 */ /* 0x000fe80000100a00 */
[----:B------:R-:W-:Y:S04]  /*6a40*/  STL.64 [R1+0x588], R52 ;  /* 0x0005883401007387 */ /* 0x000fe80000100a00 */
[----:B------:R-:W-:Y:S04]  /*6a50*/  STL.64 [R1+0x580], R50 ;  /* 0x0005803201007387 */ /* 0x000fe80000100a00 */
[----:B------:R-:W-:Y:S04]  /*6a60*/  STL.64 [R1+0x578], R48 ;  /* 0x0005783001007387 */ /* 0x000fe80000100a00 */
[----:B------:R-:W3:Y:S04]  /*6a70*/  LDL.LU.64 R24, [R1+0x60] ;  /* 0x0000600001187983 */ /* 0x000ee80000300a00 */
[----:B------:R-:W3:Y:S04]  /*6a80*/  LDL.LU.64 R26, [R1+0x68] ;  /* 0x00006800011a7983 */ /* 0x000ee80000300a00 */
[----:B------:R-:W3:Y:S04]  /*6a90*/  LDL.LU.64 R28, [R1+0x70] ;  /* 0x00007000011c7983 */ /* 0x000ee80000300a00 */
[----:B------:R-:W3:Y:S01]  /*6aa0*/  LDL.LU.64 R30, [R1+0x78] ;  /* 0x00007800011e7983 */ /* 0x000ee20000300a00 */
[----:B------:R-:W-:Y:S01]  /*6ab0*/  UIADD3 UR18, UR60, 0x104, URZ ;  /* 0x000001043c127890 */ /* 0x000fe2000fffe03f */
[----:B------:R-:W-:Y:S01]  /*6ac0*/  WARPGROUP.ARRIVE ;  /* 0x00000000000079c5 */ /* 0x000fe20000000000 */
[----:B------:R-:W-:Y:S01]  /*6ad0*/  UMOV UR16, UR4 ;  /* 0x0000000400107c82 */ /* 0x000fe20008000000 */
[----:B------:R-:W-:Y:S01]  /*6ae0*/  UMOV UR17, UR5 ;  /* 0x0000000500117c82 */ /* 0x000fe20008000000 */
[----:B------:R-:W-:-:S05]  /*6af0*/  UMOV UR19, 0x40000040 ;  /* 0x4000004000137882 */ /* 0x000fca0000000000 */
[----:B------:R-:W-:Y:S01]  /*6b00*/  IGMMA.64x16x32.S8.S8 R216, gdesc[UR16], R216, gsb0 ;  /* 0x0060000010d879f1 */ /* 0x000fe200080410d8 */
[----:B------:R-:W-:Y:S01]  /*6b10*/  UIADD3 UR22, UR60, 0x184, URZ ;  /* 0x000001843c167890 */ /* 0x000fe2000fffe03f */
[----:B------:R-:W-:Y:S01]  /*6b20*/  UMOV UR20, UR4 ;  /* 0x0000000400147c82 */ /* 0x000fe20008000000 */
[----:B------:R-:W-:Y:S01]  /*6b30*/  UMOV UR21, UR5 ;  /* 0x0000000500157c82 */ /* 0x000fe20008000000 */
[----:B------:R-:W-:Y:S01]  /*6b40*/  UMOV UR23, 0x40000040 ;  /* 0x4000004000177882 */ /* 0x000fe20000000000 */
[----:B------:R-:W-:Y:S02]  /*6b50*/  WARPGROUP.DEPBAR.LE gsb0, 0x0 ;  /* 0x00008000000079c5 */ /* 0x000fe40000010000 */
[----:B------:R-:W-:Y:S01]  /*6b60*/  UIADD3 UR26, UR60, 0x204, URZ ;  /* 0x000002043c1a7890 */ /* 0x000fe2000fffe03f */
[----:B------:R-:W-:Y:S01]  /*6b70*/  UMOV UR24, UR4 ;  /* 0x0000000400187c82 */ /* 0x000fe20008000000 */
[----:B------:R-:W-:Y:S01]  /*6b80*/  UMOV UR25, UR5 ;  /* 0x0000000500197c82 */ /* 0x000fe20008000000 */
[----:B------:R-:W-:Y:S01]  /*6b90*/  UMOV UR27, 0x40000040 ;  /* 0x40000040001b7882 */ /* 0x000fe20000000000 */
[----:B------:R-:W-:Y:S01]  /*6ba0*/  UIADD3 UR30, UR60, 0x284, URZ ;  /* 0x000002843c1e7890 */ /* 0x000fe2000fffe03f */
[----:B------:R-:W-:Y:S01]  /*6bb0*/  UMOV UR28, UR4 ;  /* 0x00000004001c7c82 */ /* 0x000fe20008000000 */
[----:B------:R-:W-:Y:S01]  /*6bc0*/  UMOV UR29, UR5 ;  /* 0x00000005001d7c82 */ /* 0x000fe20008000000 */
[----:B------:R-:W-:Y:S01]  /*6bd0*/  UMOV UR31, 0x40000040 ;  /* 0x40000040001f7882 */ /* 0x000fe20000000000 */
[----:B----4-:R-:W-:-:S06]  /*6be0*/  WARPGROUP.ARRIVE ;  /* 0x00000000000079c5 */ /* 0x010fcc0000000000 */
[----:B------:R-:W-:Y:S03]  /*6bf0*/  IGMMA.64x16x32.S8.S8 R144, gdesc[UR20], R144, gsb0 ;  /* 0x00600000149079f1 */ /* 0x000fe60008041090 */
[----:B------:R-:W-:Y:S02]  /*6c00*/  WARPGROUP.DEPBAR.LE gsb0, 0x0 ;  /* 0x00008000000079c5 */ /* 0x000fe40000010000 */
[----:B--2---:R-:W-:-:S06]  /*6c10*/  WARPGROUP.ARRIVE ;  /* 0x00000000000079c5 */ /* 0x004fcc0000000000 */
[----:B------:R-:W-:Y:S01]  /*6c20*/  IGMMA.64x16x32.S8.S8 R168, gdesc[UR24], R168, gsb0 ;  /* 0x0060000018a879f1 */ /* 0x000fe200080410a8 */
[----:B------:R-:W-:Y:S02]  /*6c30*/  IMAD.MOV.U32 R100, RZ, RZ, R216 ;  /* 0x000000ffff647224 */ /* 0x000fe400078e00d8 */
[----:B------:R-:W-:Y:S02]  /*6c40*/  IMAD.MOV.U32 R101, RZ, RZ, R217 ;  /* 0x000000ffff657224 */ /* 0x000fe400078e00d9 */
[----:B------:R-:W-:Y:S01]  /*6c50*/  IMAD.MOV.U32 R102, RZ, RZ, R218 ;  /* 0x000000ffff667224 */ /* 0x000fe200078e00da */
[----:B------:R-:W2:Y:S01]  /*6c60*/  LDL.LU.64 R216, [R1] ;  /* 0x0000000001d87983 */ /* 0x000ea20000300a00 */
        /* <DEDUP_REMOVED lines=8> */
[----:B------:R-:W-:Y:S02]  /*6cf0*/  WARPGROUP.DEPBAR.LE gsb0, 0x0 ;  /* 0x00008000000079c5 */ /* 0x000fe40000010000 */
[----:B---3--:R-:W-:-:S06]  /*6d00*/  WARPGROUP.ARRIVE ;  /* 0x00000000000079c5 */ /* 0x008fcc0000000000 */
[----:B------:R-:W-:Y:S01]  /*6d10*/  IGMMA.64x16x32.S8.S8 R24, gdesc[UR28], R24, gsb0 ;  /* 0x006000001c1879f1 */ /* 0x000fe20008041018 */
[----:B------:R-:W-:Y:S01]  /*6d20*/  STL.64 [R1+0x5b0], R78 ;  /* 0x0005b04e01007387 */ /* 0x000fe20000100a00 */
[----:B------:R-:W-:Y:S02]  /*6d30*/  IMAD.MOV.U32 R120, RZ, RZ, R172 ;  /* 0x000000ffff787224 */ /* 0x000fe400078e00ac */
[----:B------:R-:W-:Y:S01]  /*6d40*/  IMAD.MOV.U32 R121, RZ, RZ, R173 ;  /* 0x000000ffff797224 */ /* 0x000fe200078e00ad */
[----:B------:R-:W-:Y:S01]  /*6d50*/  STL.64 [R1+0x5a8], R76 ;  /* 0x0005a84c01007387 */ /* 0x000fe20000100a00 */
[----:B------:R-:W-:-:S03]  /*6d60*/  IMAD.MOV.U32 R122, RZ, RZ, R174 ;  /* 0x000000ffff7a7224 */ /* 0x000fc600078e00ae */
[----:B------:R0:W-:Y:S01]  /*6d70*/  STL.64 [R1+0x5a0], R74 ;  /* 0x0005a04a01007387 */ /* 0x0001e20000100a00 */
[----:B------:R-:W-:-:S03]  /*6d80*/  IMAD.MOV.U32 R123, RZ, RZ, R175 ;  /* 0x000000ffff7b7224 */ /* 0x000fc600078e00af */
[----:B------:R1:W-:Y:S01]  /*6d90*/  STL.64 [R1+0x598], R72 ;  /* 0x0005984801007387 */ /* 0x0003e20000100a00 */
[----:B------:R-:W-:Y:S02]  /*6da0*/  IMAD.MOV.U32 R124, RZ, RZ, R144 ;  /* 0x000000ffff7c7224 */ /* 0x000fe400078e0090 */
[----:B------:R-:W-:Y:S02]  /*6db0*/  IMAD.MOV.U32 R125, RZ, RZ, R145 ;  /* 0x000000ffff7d7224 */ /* 0x000fe400078e0091 */
[----:B------:R-:W-:Y:S02]  /*6dc0*/  IMAD.MOV.U32 R126, RZ, RZ, R146 ;  /* 0x000000ffff7e7224 */ /* 0x000fe400078e0092 */
[----:B------:R-:W-:Y:S02]  /*6dd0*/  IMAD.MOV.U32 R127, RZ, RZ, R147 ;  /* 0x000000ffff7f7224 */ /* 0x000fe400078e0093 */
[----:B0-----:R-:W-:Y:S02]  /*6de0*/  IMAD.MOV.U32 R74, RZ, RZ, R211 ;  /* 0x000000ffff4a7224 */ /* 0x001fe400078e00d3 */
[----:B-1----:R-:W-:-:S02]  /*6df0*/  IMAD.MOV.U32 R72, RZ, RZ, R209 ;  /* 0x000000ffff487224 */ /* 0x002fc400078e00d1 */
[----:B------:R-:W-:Y:S02]  /*6e00*/  IMAD.MOV.U32 R73, RZ, RZ, R210 ;  /* 0x000000ffff497224 */ /* 0x000fe400078e00d2 */
[----:B------:R-:W-:Y:S02]  /*6e10*/  IMAD.MOV.U32 R75, RZ, RZ, R212 ;  /* 0x000000ffff4b7224 */ /* 0x000fe400078e00d4 */
[----:B------:R-:W-:Y:S02]  /*6e20*/  IMAD.MOV.U32 R76, RZ, RZ, R213 ;  /* 0x000000ffff4c7224 */ /* 0x000fe400078e00d5 */
[----:B------:R-:W-:Y:S02]  /*6e30*/  IMAD.MOV.U32 R77, RZ, RZ, R214 ;  /* 0x000000ffff4d7224 */ /* 0x000fe400078e00d6 */
[----:B------:R-:W-:Y:S01]  /*6e40*/  IMAD.MOV.U32 R78, RZ, RZ, R215 ;  /* 0x000000ffff4e7224 */ /* 0x000fe200078e00d7 */
[----:B------:R-:W-:Y:S02]  /*6e50*/  WARPGROUP.DEPBAR.LE gsb0, 0x0 ;  /* 0x00008000000079c5 */ /* 0x000fe40000010000 */
[----:B------:R-:W-:-:S02]  /*6e60*/  IMAD.MOV.U32 R172, RZ, RZ, R24 ;  /* 0x000000ffffac7224 */ /* 0x000fc400078e0018 */
[----:B------:R-:W-:Y:S02]  /*6e70*/  IMAD.MOV.U32 R173, RZ, RZ, R25 ;  /* 0x000000ffffad7224 */ /* 0x000fe400078e0019 */
[----:B------:R-:W-:Y:S02]  /*6e80*/  IMAD.MOV.U32 R24, RZ, RZ, R185 ;  /* 0x000000ffff187224 */ /* 0x000fe400078e00b9 */
[----:B------:R-:W-:Y:S01]  /*6e90*/  IMAD.MOV.U32 R174, RZ, RZ, R26 ;  /* 0x000000ffffae7224 */ /* 0x000fe200078e001a */
[----:B------:R-:W3:Y:S01]  /*6ea0*/  LDL.LU R185, [R1+0x5f0] ;  /* 0x0005f00001b97983 */ /* 0x000ee20000300800 */
[----:B------:R-:W-:Y:S02]  /*6eb0*/  IMAD.MOV.U32 R25, RZ, RZ, R186 ;  /* 0x000000ffff197224 */ /* 0x000fe400078e00ba */
[----:B------:R-:W-:Y:S01]  /*6ec0*/  IMAD.MOV.U32 R175, RZ, RZ, R27 ;  /* 0x000000ffffaf7224 */ /* 0x000fe200078e001b */
[----:B------:R-:W3:Y:S01]  /*6ed0*/  LDL.LU R186, [R1+0x5ec] ;  /* 0x0005ec0001ba7983 */ /* 0x000ee20000300800 */
[----:B------:R-:W-:-:S02]  /*6ee0*/  IMAD.MOV.U32 R26, RZ, RZ, R187 ;  /* 0x000000ffff1a7224 */ /* 0x000fc400078e00bb */
[----:B------:R-:W-:Y:S01]  /*6ef0*/  IMAD.MOV.U32 R144, RZ, RZ, R28 ;  /* 0x000000ffff907224 */ /* 0x000fe200078e001c */
[----:B------:R-:W3:Y:S01]  /*6f00*/  LDL.LU R187, [R1+0x5e8] ;  /* 0x0005e80001bb7983 */ /* 0x000ee20000300800 */
        /* <DEDUP_REMOVED lines=79> */
[----:B------:R-:W-:Y:S01]  /*7400*/  MOV R4, UR15 ;  /* 0x0000000f00047c02 */ /* 0x000fe20008000f00 */
[----:B------:R-:W-:Y:S01]  /*7410*/  UMOV UR12, UR4 ;  /* 0x00000004000c7c82 */ /* 0x000fe20008000000 */
[----:B------:R-:W-:Y:S01]  /*7420*/  MOV R3, UR14 ;  /* 0x0000000e00037c02 */ /* 0x000fe20008000f00 */
[----:B------:R-:W-:Y:S01]  /*7430*/  UMOV UR13, UR5 ;  /* 0x00000005000d7c82 */ /* 0x000fe20008000000 */
[----:B------:R-:W-:Y:S02]  /*7440*/  UMOV UR15, 0x40000040 ;  /* 0x40000040000f7882 */ /* 0x000fe40000000000 */
[----:B------:R-:W-:Y:S01]  /*7450*/  UMOV UR14, UR9 ;  /* 0x00000009000e7c82 */ /* 0x000fe20008000000 */
        /* <DEDUP_REMOVED lines=33> */
[----:B------:R-:W-:Y:S01]  /*7670*/  STL [R1+0x474], R208 ;  /* 0x000474d001007387 */ /* 0x000fe20000100800 */
[----:B------:R-:W-:-:S03]  /*7680*/  IMAD.MOV.U32 R99, RZ, RZ, R151 ;  /* 0x000000ffff637224 */ /* 0x000fc600078e0097 */
[----:B------:R-:W-:Y:S01]  /*7690*/  STL [R1+0x470], R209 ;  /* 0x000470d101007387 */ /* 0x000fe20000100800 */
[----:B------:R-:W-:-:S03]  /*76a0*/  IMAD.MOV.U32 R97, RZ, RZ, R149 ;  /* 0x000000ffff617224 */ /* 0x000fc600078e0095 */
[----:B------:R-:W-:Y:S01]  /*76b0*/  STL [R1+0x46c], R210 ;  /* 0x00046cd201007387 */ /* 0x000fe20000100800 */
[----:B------:R-:W-:-:S03]  /*76c0*/  IMAD.MOV.U32 R98, RZ, RZ, R150 ;  /* 0x000000ffff627224 */ /* 0x000fc600078e0096 */
[----:B------:R-:W-:Y:S01]  /*76d0*/  STL [R1+0x468], R211 ;  /* 0x000468d301007387 */ /* 0x000fe20000100800 */
[----:B------:R-:W-:-:S03]  /*76e0*/  IMAD.MOV.U32 R151, RZ, RZ, R171 ;  /* 0x000000ffff977224 */ /* 0x000fc600078e00ab */
[----:B------:R-:W-:Y:S01]  /*76f0*/  STL [R1+0x464], R212 ;  /* 0x000464d401007387 */ /* 0x000fe20000100800 */
[----:B------:R-:W-:Y:S01]  /*7700*/  IMAD.MOV.U32 R96, RZ, RZ, R148 ;  /* 0x000000ffff607224 */ /* 0x000fe200078e0094 */
[----:B------:R-:W-:Y:S01]  /*7710*/  R2UR UR15, R4 ;  /* 0x00000000040f72ca */ /* 0x000fe200000e0000 */
[----:B------:R-:W-:Y:S01]  /*7720*/  IMAD.MOV.U32 R149, RZ, RZ, R169 ;  /* 0x000000ffff957224 */ /* 0x000fe200078e00a9 */
[----:B------:R-:W-:Y:S01]  /*7730*/  STL [R1+0x460], R213 ;  /* 0x000460d501007387 */ /* 0x000fe20000100800 */
[----:B------:R-:W-:Y:S02]  /*7740*/  IMAD.MOV.U32 R150, RZ, RZ, R170 ;  /* 0x000000ffff967224 */ /* 0x000fe400078e00aa */
[----:B------:R-:W-:Y:S01]  /*7750*/  IMAD.MOV.U32 R171, RZ, RZ, R223 ;  /* 0x000000ffffab7224 */ /* 0x000fe200078e00df */
[----:B------:R-:W-:Y:S01]  /*7760*/  STL [R1+0x45c], R214 ;  /* 0x00045cd601007387 */ /* 0x000fe20000100800 */
[----:B------:R-:W-:Y:S02]  /*7770*/  IMAD.MOV.U32 R148, RZ, RZ, R168 ;  /* 0x000000ffff947224 */ /* 0x000fe400078e00a8 */
[----:B------:R-:W-:Y:S01]  /*7780*/  IMAD.MOV.U32 R169, RZ, RZ, R221 ;  /* 0x000000ffffa97224 */ /* 0x000fe200078e00dd */
[----:B------:R-:W-:Y:S01]  /*7790*/  STL [R1+0x458], R215 ;  /* 0x000458d701007387 */ /* 0x000fe20000100800 */
[----:B------:R-:W-:-:S02]  /*77a0*/  IMAD.MOV.U32 R170, RZ, RZ, R222 ;  /* 0x000000ffffaa7224 */ /* 0x000fc400078e00de */
[----:B------:R-:W-:Y:S02]  /*77b0*/  IMAD.MOV.U32 R223, RZ, RZ, R5 ;  /* 0x000000ffffdf7224 */ /* 0x000fe400078e0005 */
[----:B------:R-:W-:Y:S01]  /*77c0*/  IMAD.MOV.U32 R199, RZ, RZ, R219 ;  /* 0x000000ffffc77224 */ /* 0x000fe200078e00db */
[----:B------:R-:W2:Y:S01]  /*77d0*/  LDL.LU.64 R4, [R1+0xa0] ;  /* 0x0000a00001047983 */ /* 0x000ea20000300a00 */
[----:B------:R-:W-:Y:S02]  /*77e0*/  IMAD.MOV.U32 R168, RZ, RZ, R220 ;  /* 0x000000ffffa87224 */ /* 0x000fe400078e00dc */
[----:B------:R-:W-:Y:S02]  /*77f0*/  IMAD.MOV.U32 R221, RZ, RZ, R7 ;  /* 0x000000ffffdd7224 */ /* 0x000fe400078e0007 */
[----:B------:R-:W-:Y:S02]  /*7800*/  IMAD.MOV.U32 R222, RZ, RZ, R6 ;  /* 0x000000ffffde7224 */ /* 0x000fe400078e0006 */
[----:B------:R-:W-:Y:S01]  /*7810*/  IMAD.MOV.U32 R197, RZ, RZ, R217 ;  /* 0x000000ffffc57224 */ /* 0x000fe200078e00d9 */
[----:B------:R-:W2:Y:S01]  /*7820*/  LDL.LU.64 R6, [R1+0xa8] ;  /* 0x0000a80001067983 */ /* 0x000ea20000300a00 */
[----:B------:R-:W-:-:S02]  /*7830*/  IMAD.MOV.U32 R198, RZ, RZ, R218 ;  /* 0x000000ffffc67224 */ /* 0x000fc400078e00da */
[----:B------:R-:W-:Y:S02]  /*7840*/  IMAD.MOV.U32 R219, RZ, RZ, R9 ;  /* 0x000000ffffdb7224 */ /* 0x000fe400078e0009 */
[----:B------:R-:W-:Y:S02]  /*7850*/  IMAD.MOV.U32 R220, RZ, RZ, R8 ;  /* 0x000000ffffdc7224 */ /* 0x000fe400078e0008 */
[----:B------:R-:W-:Y:S01]  /*7860*/  IMAD.MOV.U32 R217, RZ, RZ, R11 ;  /* 0x000000ffffd97224 */ /* 0x000fe200078e000b */
[----:B------:R-:W2:Y:S01]  /*7870*/  LDL.LU.64 R8, [R1+0xb0] ;  /* 0x0000b00001087983 */ /* 0x000ea20000300a00 */
[----:B------:R-:W-:Y:S02]  /*7880*/  WARPGROUP.DEPBAR.LE gsb0, 0x0 ;  /* 0x00008000000079c5 */ /* 0x000fe40000010000 */
[----:B------:R-:W-:Y:S01]  /*7890*/  WARPGROUP.ARRIVE ;  /* 0x00000000000079c5 */ /* 0x000fe20000000000 */
[----:B------:R-:W-:Y:S02]  /*78a0*/  IMAD.MOV.U32 R218, RZ, RZ, R10 ;  /* 0x000000ffffda7224 */ /* 0x000fe400078e000a */
[----:B------:R-:W2:Y:S01]  /*78b0*/  LDL.LU.64 R10, [R1+0xb8] ;  /* 0x0000b800010a7983 */ /* 0x000ea20000300a00 */
[----:B------:R-:W-:Y:S01]  /*78c0*/  UMOV UR10, UR50 ;  /* 0x00000032000a7c82 */ /* 0x000fe20008000000 */
[----:B------:R-:W-:-:S02]  /*78d0*/  UMOV UR11, UR51 ;  /* 0x00000033000b7c82 */ /* 0x000fc40008000000 */
        /* <DEDUP_REMOVED lines=18> */
[----:B------:R-:W-:Y:S01]  /*7a00*/  UMOV UR10, UR30 ;  /* 0x0000001e000a7c82 */ /* 0x000fe20008000000 */
[----:B------:R-:W-:Y:S01]  /*7a10*/  UMOV UR11, UR31 ;  /* 0x0000001f000b7c82 */ /* 0x000fe20008000000 */
[----:B------:R-:W-:-:S03]  /*7a20*/  WARPGROUP.DEPBAR.LE gsb0, 0x0 ;  /* 0x00008000000079c5 */ /* 0x000fc60000010000 */
[----:B------:R-:W-:-:S06]  /*7a30*/  WARPGROUP.ARRIVE ;  /* 0x00000000000079c5 */ /* 0x000fcc0000000000 */
[----:B------:R-:W-:Y:S01]  /*7a40*/  IGMMA.64x16x32.S8.S8 R216, gdesc[UR8], R216, gsb0 ;  /* 0x0060000008d879f1 */ /* 0x000fe200080410d8 */
[----:B------:R-:W-:Y:S01]  /*7a50*/  UMOV UR10, UR26 ;  /* 0x0000001a000a7c82 */ /* 0x000fe20008000000 */
[----:B------:R-:W-:Y:S01]  /*7a60*/  UMOV UR11, UR27 ;  /* 0x0000001b000b7c82 */ /* 0x000fe20008000000 */
[----:B------:R-:W-:Y:S02]  /*7a70*/  WARPGROUP.DEPBAR.LE gsb0, 0x0 ;  /* 0x00008000000079c5 */ /* 0x000fe40000010000 */
[----:B------:R0:W-:Y:S04]  /*7a80*/  STL.64 [R1+0x40], R216 ;  /* 0x000040d801007387 */ /* 0x0001e80000100a00 */
[----:B------:R1:W-:Y:S04]  /*7a90*/  STL.64 [R1+0x48], R218 ;  /* 0x000048da01007387 */ /* 0x0003e80000100a00 */
[----:B------:R3:W-:Y:S04]  /*7aa0*/  STL.64 [R1+0x50], R220 ;  /* 0x000050dc01007387 */ /* 0x0007e80000100a00 */
[----:B------:R4:W-:Y:S04]  /*7ab0*/  STL.64 [R1+0x58], R222 ;  /* 0x000058de01007387 */ /* 0x0009e80000100a00 */
[----:B0-----:R-:W4:Y:S01]  /*7ac0*/  LDL.LU.64 R216, [R1+0x200] ;  /* 0x0002000001d87983 */ /* 0x001f220000300a00 */
[----:B--2---:R-:W-:-:S03]  /*7ad0*/  WARPGROUP.ARRIVE ;  /* 0x00000000000079c5 */ /* 0x004fc60000000000 */
[----:B-1----:R-:W2:Y:S03]  /*7ae0*/  LDL.LU.64 R218, [R1+0x208] ;  /* 0x0002080001da7983 */ /* 0x002ea60000300a00 */
[----:B------:R-:W-:Y:S01]  /*7af0*/  IGMMA.64x16x32.S8.S8 R4, gdesc[UR8], R4, gsb0 ;  /* 0x00600000080479f1 */ /* 0x000fe20008041004 */
[----:B---3--:R-:W2:Y:S04]  /*7b00*/  LDL.LU.64 R220, [R1+0x210] ;  /* 0x0002100001dc7983 */ /* 0x008ea80000300a00 */
[----:B----4-:R-:W2:Y:S01]  /*7b10*/  LDL.LU.64 R222, [R1+0x218] ;  /* 0x0002180001de7983 */ /* 0x010ea20000300a00 */
        /* <DEDUP_REMOVED lines=9> */
[----:B------:R-:W-:-:S06]  /*7bb0*/  WARPGROUP.ARRIVE ;  /* 0x00000000000079c5 */ /* 0x000fcc0000000000 */
[----:B------:R-:W-:Y:S01]  /*7bc0*/  IGMMA.64x16x32.S8.S8 R24, gdesc[UR8], R24, gsb0 ;  /* 0x00600000081879f1 */ /* 0x000fe20008041018 */
[----:B------:R-:W-:Y:S01]  /*7bd0*/  R2UR UR14, R3 ;  /* 0x00000000030e72ca */ /* 0x000fe200000e0000 */
[----:B------:R-:W-:-:S12]  /*7be0*/  UMOV UR11, UR15 ;  /* 0x0000000f000b7c82 */ /* 0x000fd80008000000 */
[----:B------:R-:W-:Y:S01]  /*7bf0*/  UMOV UR10, UR14 ;  /* 0x0000000e000a7c82 */ /* 0x000fe20008000000 */
[----:B------:R-:W-:Y:S02]  /*7c00*/  WARPGROUP.DEPBAR.LE gsb0, 0x0 ;  /* 0x00008000000079c5 */ /* 0x000fe40000010000 */
[----:B------:R-:W-:-:S06]  /*7c10*/  WARPGROUP.ARRIVE ;  /* 0x00000000000079c5 */ /* 0x000fcc0000000000 */
[----:B------:R-:W-:Y:S01]  /*7c20*/  IGMMA.64x16x32.S8.S8 R12, gdesc[UR8], R12, gsb0 ;  /* 0x00600000080c79f1 */ /* 0x000fe2000804100c */
[----:B------:R-:W-:Y:S04]  /*7c30*/  STL.64 [R1+0x100], R72 ;  /* 0x0001004801007387 */ /* 0x000fe80000100a00 */
[----:B------:R-:W-:Y:S04]  /*7c40*/  STL.64 [R1+0x108], R74 ;  /* 0x0001084a01007387 */ /* 0x000fe80000100a00 */
[----:B------:R-:W-:Y:S04]  /*7c50*/  STL.64 [R1+0x110], R76 ;  /* 0x0001104c01007387 */ /* 0x000fe80000100a00 */
[----:B------:R0:W-:Y:S01]  /*7c60*/  STL.64 [R1+0x118], R78 ;  /* 0x0001184e01007387 */ /* 0x0001e20000100a00 */
[----:B------:R-:W-:-:S02]  /*7c70*/  IMAD.MOV.U32 R48, RZ, RZ, R233 ;  /* 0x000000ffff307224 */ /* 0x000fc400078e00e9 */
[----:B------:R-:W-:Y:S02]  /*7c80*/  IMAD.MOV.U32 R49, RZ, RZ, R232 ;  /* 0x000000ffff317224 */ /* 0x000fe400078e00e8 */
[----:B------:R-:W-:Y:S01]  /*7c90*/  IMAD.MOV.U32 R50, RZ, RZ, R23 ;  /* 0x000000ffff327224 */ /* 0x000fe200078e0017 */
[----:B0-----:R-:W3:Y:S04]  /*7ca0*/  LDL.LU.64 R78, [R1+0x5b0] ;  /* 0x0005b000014e7983 */ /* 0x001ee80000300a00 */
[----:B------:R-:W4:Y:S04]  /*7cb0*/  LDL.LU.64 R76, [R1+0x5a8] ;  /* 0x0005a800014c7983 */ /* 0x000f280000300a00 */
[----:B------:R-:W3:Y:S04]  /*7cc0*/  LDL.LU.64 R74, [R1+0x5a0] ;  /* 0x0005a000014a7983 */ /* 0x000ee80000300a00 */
[----:B------:R-:W4:Y:S01]  /*7cd0*/  LDL.LU.64 R72, [R1+0x598] ;  /* 0x0005980001487983 */ /* 0x000f220000300a00 */
[----:B------:R-:W-:-:S03]  /*7ce0*/  IMAD.MOV.U32 R51, RZ, RZ, R22 ;  /* 0x000000ffff337224 */ /* 0x000fc600078e0016 */
[----:B------:R0:W-:Y:S01]  /*7cf0*/  STL.64 [R1+0x160], R24 ;  /* 0x0001601801007387 */ /* 0x0001e20000100a00 */
[----:B------:R-:W-:-:S03]  /*7d00*/  IMAD.MOV.U32 R52, RZ, RZ, R21 ;  /* 0x000000ffff347224 */ /* 0x000fc600078e0015 */
[----:B------:R1:W-:Y:S01]  /*7d10*/  STL.64 [R1+0x168], R26 ;  /* 0x0001681a01007387 */ /* 0x0003e20000100a00 */
[----:B------:R-:W-:Y:S02]  /*7d20*/  IMAD.MOV.U32 R53, RZ, RZ, R20 ;  /* 0x000000ffff357224 */ /* 0x000fe400078e0014 */
[----:B------:R-:W-:Y:S01]  /*7d30*/  IMAD.MOV.U32 R54, RZ, RZ, R2 ;  /* 0x000000ffff367224 */ /* 0x000fe200078e0002 */
[----:B------:R1:W-:Y:S01]  /*7d40*/  STL.64 [R1+0x170], R28 ;  /* 0x0001701c01007387 */ /* 0x0003e20000100a00 */
[----:B------:R-:W-:Y:S01]  /*7d50*/  IMAD.MOV.U32 R55, RZ, RZ, R0 ;  /* 0x000000ffff377224 */ /* 0x000fe200078e0000 */
[----:B------:R-:W-:Y:S02]  /*7d60*/  WARPGROUP.DEPBAR.LE gsb0, 0x0 ;  /* 0x00008000000079c5 */ /* 0x000fe40000010000 */
[----:B------:R1:W-:Y:S04]  /*7d70*/  STL.64 [R1+0x178], R30 ;  /* 0x0001781e01007387 */ /* 0x0003e80000100a00 */
[----:B------:R-:W-:Y:S04]  /*7d80*/  STL.64 [R1+0x1c0], R12 ;  /* 0x0001c00c01007387 */ /* 0x000fe80000100a00 */
[----:B------:R-:W-:Y:S01]  /*7d90*/  STL.64 [R1+0x1c8], R14 ;  /* 0x0001c80e01007387 */ /* 0x000fe20000100a00 */
[----:B------:R-:W-:-:S03]  /*7da0*/  WARPGROUP.ARRIVE ;  /* 0x00000000000079c5 */ /* 0x000fc60000000000 */
[----:B------:R2:W-:Y:S04]  /*7db0*/  STL [R1+0x1d0], R16 ;  /* 0x0001d01001007387 */ /* 0x0005e80000100800 */
[----:B0-----:R-:W3:Y:S04]  /*7dc0*/  LDL.LU.64 R24, [R1+0x1a0] ;  /* 0x0001a00001187983 */ /* 0x001ee80000300a00 */
[----:B-1----:R-:W3:Y:S04]  /*7dd0*/  LDL.LU.64 R26, [R1+0x1a8] ;  /* 0x0001a800011a7983 */ /* 0x002ee80000300a00 */
[----:B------:R-:W3:Y:S01]  /*7de0*/  LDL.LU.64 R28, [R1+0x1b0] ;  /* 0x0001b000011c7983 */ /* 0x000ee20000300a00 */
[----:B------:R-:W-:-:S03]  /*7df0*/  UMOV UR10, UR6 ;  /* 0x00000006000a7c82 */ /* 0x000fc60008000000 */
[----:B------:R-:W3:Y:S01]  /*7e00*/  LDL.LU.64 R30, [R1+0x1b8] ;  /* 0x0001b800011e7983 */ /* 0x000ee20000300a00 */
[----:B------:R-:W-:Y:S02]  /*7e10*/  UMOV UR11, UR7 ;  /* 0x00000007000b7c82 */ /* 0x000fe40008000000 */
[----:B------:R-:W-:Y:S01]  /*7e20*/  IGMMA.64x16x32.S8.S8 R48, gdesc[UR8], R48, gsb0 ;  /* 0x00600000083079f1 */ /* 0x000fe20008041030 */
[----:B------:R-:W-:Y:S01]  /*7e30*/  UIADD3 UR4, UR45, 0x804, URZ ;  /* 0x000008042d047890 */ /* 0x000fe2000fffe03f */
[----:B------:R-:W-:Y:S01]  /*7e40*/  UMOV UR5, 0x40000040 ;  /* 0x4000004000057882 */ /* 0x000fe20000000000 */
[----:B------:R-:W-:Y:S01]  /*7e50*/  IMAD.MOV.U32 R212, RZ, RZ, R8 ;  /* 0x000000ffffd47224 */ /* 0x000fe200078e0008 */
[----:B------:R-:W-:Y:S02]  /*7e60*/  WARPGROUP.DEPBAR.LE gsb0, 0x0 ;  /* 0x00008000000079c5 */ /* 0x000fe40000010000 */
[----:B--2---:R-:W-:-:S06]  /*7e70*/  WARPGROUP.ARRIVE ;  /* 0x00000000000079c5 */ /* 0x004fcc0000000000 */
[----:B------:R-:W-:Y:S01]  /*7e80*/  IGMMA.64x16x32.S8.S8 R216, gdesc[UR4], R216, gsb0 ;  /* 0x0060000004d879f1 */ /* 0x000fe200080410d8 */
[----:B------:R-:W-:Y:S02]  /*7e90*/  IMAD.MOV.U32 R2, RZ, RZ, R19 ;  /* 0x000000ffff027224 */ /* 0x000fe400078e0013 */
[----:B------:R-:W-:Y:S02]  /*7ea0*/  IMAD.MOV.U32 R213, RZ, RZ, R9 ;  /* 0x000000ffffd57224 */ /* 0x000fe400078e0009 */
[----:B------:R-:W-:Y:S02]  /*7eb0*/  IMAD.MOV.U32 R8, RZ, RZ, R18 ;  /* 0x000000ffff087224 */ /* 0x000fe400078e0012 */
[----:B------:R-:W-:Y:S01]  /*7ec0*/  IMAD.MOV.U32 R9, RZ, RZ, R17 ;  /* 0x000000ffff097224 */ /* 0x000fe200078e0011 */
[----:B------:R-:W-:Y:S04]  /*7ed0*/  STL [R1+0x414], R2 ;  /* 0x0004140201007387 */ /* 0x000fe80000100800 */
[----:B------:R-:W-:Y:S01]  /*7ee0*/  STL [R1+0x410], R8 ;  /* 0x0004100801007387 */ /* 0x000fe20000100800 */
[----:B------:R-:W-:-:S03]  /*7ef0*/  IMAD.MOV.U32 R209, RZ, RZ, R5 ;  /* 0x000000ffffd17224 */ /* 0x000fc600078e0005 */
[----:B------:R-:W-:Y:S04]  /*7f00*/  STL [R1+0x40c], R9 ;  /* 0x00040c0901007387 */ /* 0x000fe80000100800 */
[----:B------:R0:W-:Y:S04]  /*7f10*/  STL.64 [R1+0x220], R48 ;  /* 0x0002203001007387 */ /* 0x0001e80000100a00 */
[----:B------:R1:W-:Y:S04]  /*7f20*/  STL.64 [R1+0x228], R50 ;  /* 0x0002283201007387 */ /* 0x0003e80000100a00 */
[----:B------:R2:W-:Y:S04]  /*7f30*/  STL.64 [R1+0x230], R52 ;  /* 0x0002303401007387 */ /* 0x0005e80000100a00 */
[----:B------:R2:W-:Y:S01]  /*7f40*/  STL.64 [R1+0x238], R54 ;  /* 0x0002383601007387 */ /* 0x0005e20000100a00 */
[----:B------:R-:W-:-:S02]  /*7f50*/  WARPGROUP.DEPBAR.LE gsb0, 0x0 ;  /* 0x00008000000079c5 */ /* 0x000fc40000010000 */
[----:B------:R-:W-:Y:S02]  /*7f60*/  IMAD.MOV.U32 R5, RZ, RZ, R216 ;  /* 0x000000ffff057224 */ /* 0x000fe400078e00d8 */
[----:B------:R-:W-:Y:S02]  /*7f70*/  IMAD.MOV.U32 R23, RZ, RZ, R217 ;  /* 0x000000ffff177224 */ /* 0x000fe400078e00d9 */
[----:B------:R-:W-:Y:S01]  /*7f80*/  IMAD.MOV.U32 R22, RZ, RZ, R218 ;  /* 0x000000ffff167224 */ /* 0x000fe200078e00da */
[----:B------:R-:W4:Y:S01]  /*7f90*/  LDL.LU.64 R216, [R1+0x140] ;  /* 0x0001400001d87983 */ /* 0x000f220000300a00 */
[----:B------:R-:W-:Y:S02]  /*7fa0*/  IMAD.MOV.U32 R19, RZ, RZ, R219 ;  /* 0x000000ffff137224 */ /* 0x000fe400078e00db */
[----:B------:R-:W-:Y:S01]  /*7fb0*/  IMAD.MOV.U32 R18, RZ, RZ, R220 ;  /* 0x000000ffff127224 */ /* 0x000fe200078e00dc */
[----:B------:R-:W4:Y:S01]  /*7fc0*/  LDL.LU.64 R218, [R1+0x148] ;  /* 0x0001480001da7983 */ /* 0x000f220000300a00 */
[----:B------:R-:W-:-:S02]  /*7fd0*/  IMAD.MOV.U32 R17, RZ, RZ, R221 ;  /* 0x000000ffff117224 */ /* 0x000fc400078e00dd */
[----:B------:R-:W-:Y:S01]  /*7fe0*/  IMAD.MOV.U32 R16, RZ, RZ, R222 ;  /* 0x000000ffff107224 */ /* 0x000fe200078e00de */
[----:B------:R-:W4:Y:S01]  /*7ff0*/  LDL.LU.64 R220, [R1+0x150] ;  /* 0x0001500001dc7983 */ /* 0x000f220000300a00 */
[----:B------:R-:W-:-:S03]  /*8000*/  IMAD.MOV.U32 R0, RZ, RZ, R223 ;  /* 0x000000ffff007224 */ /* 0x000fc600078e00df */
[----:B------:R-:W4:Y:S01]  /*8010*/  LDL.LU.64 R222, [R1+0x158] ;  /* 0x0001580001de7983 */ /* 0x000f220000300a00 */
[----:B------:R-:W-:Y:S01]  /*8020*/  UMOV UR12, UR4 ;  /* 0x00000004000c7c82 */ /* 0x000fe20008000000 */
[----:B------:R-:W-:Y:S02]  /*8030*/  UMOV UR13, UR5 ;  /* 0x00000005000d7c82 */ /* 0x000fe40008000000 */
[----:B------:R-:W-:Y:S04]  /*8040*/  STL [R1+0x434], R0 ;  /* 0x0004340001007387 */ /* 0x000fe80000100800 */
[----:B------:R-:W-:Y:S04]  /*8050*/  STL [R1+0x430], R16 ;  /* 0x0004301001007387 */ /* 0x000fe80000100800 */
[----:B------:R-:W-:Y:S04]  /*8060*/  STL [R1+0x42c], R17 ;  /* 0x00042c1101007387 */ /* 0x000fe80000100800 */
[----:B------:R-:W-:Y:S04]  /*8070*/  STL [R1+0x428], R18 ;  /* 0x0004281201007387 */ /* 0x000fe80000100800 */
[----:B------:R-:W-:Y:S04]  /*8080*/  STL [R1+0x424], R19 ;  /* 0x0004241301007387 */ /* 0x000fe80000100800 */
[----:B------:R-:W-:Y:S04]  /*8090*/  STL [R1+0x420], R22 ;  /* 0x0004201601007387 */ /* 0x000fe80000100800 */
[----:B------:R-:W-:Y:S04]  /*80a0*/  STL [R1+0x41c], R23 ;  /* 0x00041c1701007387 */ /* 0x000fe80000100800 */
[----:B------:R-:W-:Y:S01]  /*80b0*/  STL [R1+0x418], R5 ;  /* 0x0004180501007387 */ /* 0x000fe20000100800 */
[----:B------:R-:W-:Y:S01]  /*80c0*/  UMOV UR16, UR4 ;  /* 0x0000000400107c82 */ /* 0x000fe20008000000 */
[----:B------:R-:W-:Y:S01]  /*80d0*/  UMOV UR17, UR5 ;  /* 0x0000000500117c82 */ /* 0x000fe20008000000 */
[----:B---3--:R-:W-:-:S06]  /*80e0*/  WARPGROUP.ARRIVE ;  /* 0x00000000000079c5 */ /* 0x008fcc0000000000 */
[----:B------:R-:W-:Y:S03]  /*80f0*/  IGMMA.64x16x32.S8.S8 R24, gdesc[UR12], R24, gsb0 ;  /* 0x006000000c1879f1 */ /* 0x000fe60008041018 */
[----:B------:R-:W-:Y:S02]  /*8100*/  WARPGROUP.DEPBAR.LE gsb0, 0x0 ;  /* 0x00008000000079c5 */ /* 0x000fe40000010000 */
[----:B------:R3:W-:Y:S04]  /*8110*/  STL.64 [R1+0x1a0], R24 ;  /* 0x0001a01801007387 */ /* 0x0007e80000100a00 */
[----:B------:R3:W-:Y:S04]  /*8120*/  STL.64 [R1+0x1a8], R26 ;  /* 0x0001a81a01007387 */ /* 0x0007e80000100a00 */
[----:B------:R3:W-:Y:S04]  /*8130*/  STL [R1+0x1b0], R28 ;  /* 0x0001b01c01007387 */ /* 0x0007e80000100800 */
[----:B0-----:R-:W4:Y:S04]  /*8140*/  LDL.LU.64 R48, [R1+0xe0] ;  /* 0x0000e00001307983 */ /* 0x001f280000300a00 */
[----:B-1----:R-:W4:Y:S04]  /*8150*/  LDL.LU.64 R50, [R1+0xe8] ;  /* 0x0000e80001327983 */ /* 0x002f280000300a00 */
[----:B--2---:R-:W2:Y:S04]  /*8160*/  LDL.LU.64 R52, [R1+0xf0] ;  /* 0x0000f00001347983 */ /* 0x004ea80000300a00 */
[----:B------:R-:W2:Y:S01]  /*8170*/  LDL.LU.64 R54, [R1+0xf8] ;  /* 0x0000f80001367983 */ /* 0x000ea20000300a00 */
[----:B------:R-:W-:-:S03]  /*8180*/  IMAD.MOV.U32 R2, RZ, RZ, R29 ;  /* 0x000000ffff027224 */ /* 0x000fc600078e001d */
[----:B---3--:R-:W3:Y:S01]  /*8190*/  LDL.LU.64 R24, [R1+0x80] ;  /* 0x0000800001187983 */ /* 0x008ee20000300a00 */
[----:B------:R-:W-:Y:S02]  /*81a0*/  IMAD.MOV.U32 R8, RZ, RZ, R30 ;  /* 0x000000ffff087224 */ /* 0x000fe400078e001e */
[----:B------:R-:W-:Y:S01]  /*81b0*/  IMAD.MOV.U32 R9, RZ, RZ, R31 ;  /* 0x000000ffff097224 */ /* 0x000fe200078e001f */
[----:B------:R-:W3:Y:S04]  /*81c0*/  LDL.LU.64 R26, [R1+0x88] ;  /* 0x00008800011a7983 */ /* 0x000ee80000300a00 */
[----:B------:R-:W3:Y:S04]  /*81d0*/  LDL.LU.64 R28, [R1+0x90] ;  /* 0x00009000011c7983 */ /* 0x000ee80000300a00 */
[----:B------:R-:W3:Y:S01]  /*81e0*/  LDL.LU.64 R30, [R1+0x98] ;  /* 0x00009800011e7983 */ /* 0x000ee20000300a00 */
[----:B----4-:R-:W-:-:S06]  /*81f0*/  WARPGROUP.ARRIVE ;  /* 0x00000000000079c5 */ /* 0x010fcc0000000000 */
[----:B------:R-:W-:Y:S01]  /*8200*/  IGMMA.64x16x32.S8.S8 R216, gdesc[UR16], R216, gsb0 ;  /* 0x0060000010d879f1 */ /* 0x000fe200080410d8 */
[----:B------:R-:W-:Y:S04]  /*8210*/  STL [R1+0x440], R9 ;  /* 0x0004400901007387 */ /* 0x000fe80000100800 */
[----:B------:R0:W-:Y:S04]  /*8220*/  STL [R1+0x43c], R8 ;  /* 0x00043c0801007387 */ /* 0x0001e80000100800 */
[----:B------:R1:W-:Y:S01]  /*8230*/  STL [R1+0x438], R2 ;  /* 0x0004380201007387 */ /* 0x0003e20000100800 */
        /* <DEDUP_REMOVED lines=26> */
[----:B---3--:R-:W-:-:S06]  /*83e0*/  WARPGROUP.ARRIVE ;  /* 0x00000000000079c5 */ /* 0x008fcc0000000000 */
[----:B------:R-:W-:Y:S01]  /*83f0*/  IGMMA.64x16x32.S8.S8 R24, gdesc[UR8], R24, gsb0 ;  /* 0x00600000081879f1 */ /* 0x000fe20008041018 */
[----:B------:R-:W-:Y:S02]  /*8400*/  STL [R1+0x454], R19 ;  /* 0x0004541301007387 */ /* 0x000fe40000100800 */
[----:B------:R-:W-:Y:S02]  /*8410*/  WARPGROUP.DEPBAR.LE gsb0, 0x0 ;  /* 0x00008000000079c5 */ /* 0x000fe40000010000 */
[----:B----4-:R-:W-:-:S06]  /*8420*/  WARPGROUP.ARRIVE ;  /* 0x00000000000079c5 */ /* 0x010fcc0000000000 */
[----:B------:R-:W-:Y:S01]  /*8430*/  IGMMA.64x16x32.S8.S8 R216, gdesc[UR4], R216, gsb0 ;  /* 0x0060000004d879f1 */ /* 0x000fe200080410d8 */
[----:B------:R-:W-:Y:S01]  /*8440*/  STL [R1+0x450], R18 ;  /* 0x0004501201007387 */ /* 0x000fe20000100800 */
[----:B------:R-:W-:-:S03]  /*8450*/  IMAD.MOV.U32 R15, RZ, RZ, R54 ;  /* 0x000000ffff0f7224 */ /* 0x000fc600078e0036 */
[----:B------:R-:W-:Y:S01]  /*8460*/  STL [R1+0x44c], R0 ;  /* 0x00044c0001007387 */ /* 0x000fe20000100800 */
[----:B------:R-:W-:-:S03]  /*8470*/  IMAD.MOV.U32 R14, RZ, RZ, R55 ;  /* 0x000000ffff0e7224 */ /* 0x000fc600078e0037 */
[----:B------:R-:W-:Y:S01]  /*8480*/  STL [R1+0x448], R16 ;  /* 0x0004481001007387 */ /* 0x000fe20000100800 */
[----:B------:R-:W-:Y:S02]  /*8490*/  IMAD.MOV.U32 R21, RZ, RZ, R52 ;  /* 0x000000ffff157224 */ /* 0x000fe400078e0034 */
[----:B------:R-:W-:Y:S01]  /*84a0*/  IMAD.MOV.U32 R20, RZ, RZ, R53 ;  /* 0x000000ffff147224 */ /* 0x000fe200078e0035 */
[----:B------:R2:W-:Y:S01]  /*84b0*/  STL [R1+0x444], R17 ;  /* 0x0004441101007387 */ /* 0x0005e20000100800 */
[----:B------:R-:W-:Y:S02]  /*84c0*/  IMAD.MOV.U32 R233, RZ, RZ, R50 ;  /* 0x000000ffffe97224 */ /* 0x000fe400078e0032 */
[----:B------:R-:W-:Y:S01]  /*84d0*/  IMAD.MOV.U32 R232, RZ, RZ, R51 ;  /* 0x000000ffffe87224 */ /* 0x000fe200078e0033 */
[----:B------:R-:W3:Y:S01]  /*84e0*/  LDL.LU.64 R54, [R1+0x590] ;  /* 0x0005900001367983 */ /* 0x000ee20000300a00 */
[----:B------:R-:W-:Y:S02]  /*84f0*/  IMAD.MOV.U32 R235, RZ, RZ, R48 ;  /* 0x000000ffffeb7224 */ /* 0x000fe400078e0030 */
[----:B------:R-:W-:Y:S01]  /*8500*/  IMAD.MOV.U32 R234, RZ, RZ, R49 ;  /* 0x000000ffffea7224 */ /* 0x000fe200078e0031 */
[----:B------:R-:W4:Y:S01]  /*8510*/  LDL.LU.64 R52, [R1+0x588] ;  /* 0x0005880001347983 */ /* 0x000f220000300a00 */
[----:B0-----:R-:W-:-:S02]  /*8520*/  IMAD.MOV.U32 R8, RZ, RZ, R30 ;  /* 0x000000ffff087224 */ /* 0x001fc400078e001e */
[----:B-1----:R-:W-:Y:S01]  /*8530*/  IMAD.MOV.U32 R2, RZ, RZ, R31 ;  /* 0x000000ffff027224 */ /* 0x002fe200078e001f */
[----:B------:R-:W3:Y:S01]  /*8540*/  LDL.LU.64 R50, [R1+0x580] ;  /* 0x0005800001327983 */ /* 0x000ee20000300a00 */
[----:B--2---:R-:W-:Y:S02]  /*8550*/  IMAD.MOV.U32 R17, RZ, RZ, R28 ;  /* 0x000000ffff117224 */ /* 0x004fe400078e001c */
        /* <DEDUP_REMOVED lines=14> */
[----:B------:R-:W-:Y:S01]  /*8640*/  IMAD.MOV.U32 R215, RZ, RZ, R11 ;  /* 0x000000ffffd77224 */ /* 0x000fe200078e000b */
        /* <DEDUP_REMOVED lines=15> */
[----:B----4-:R-:W-:-:S06]  /*8740*/  WARPGROUP.ARRIVE ;  /* 0x00000000000079c5 */ /* 0x010fcc0000000000 */
[----:B------:R-:W-:Y:S03]  /*8750*/  IGMMA.64x16x32.S8.S8 R216, gdesc[UR32], R216, gsb0 ;  /* 0x0060000020d879f1 */ /* 0x000fe600080410d8 */
[----:B------:R-:W-:Y:S02]  /*8760*/  WARPGROUP.DEPBAR.LE gsb0, 0x0 ;  /* 0x00008000000079c5 */ /* 0x000fe40000010000 */
[----:B------:R-:W-:Y:S04]  /*8770*/  STL.64 [R1+0x2b8], R222 ;  /* 0x0002b8de01007387 */ /* 0x000fe80000100a00 */
[----:B------:R-:W-:Y:S04]  /*8780*/  STL.64 [R1+0x2b0], R220 ;  /* 0x0002b0dc01007387 */ /* 0x000fe80000100a00 */
[----:B------:R0:W-:Y:S04]  /*8790*/  STL.64 [R1+0x2a8], R218 ;  /* 0x0002a8da01007387 */ /* 0x0001e80000100a00 */
[----:B------:R1:W-:Y:S01]  /*87a0*/  STL.64 [R1+0x2a0], R216 ;  /* 0x0002a0d801007387 */ /* 0x0003e20000100a00 */
[----:B0-----:R-:W-:-:S02]  /*87b0*/  IMAD.MOV.U32 R218, RZ, RZ, R198 ;  /* 0x000000ffffda7224 */ /* 0x001fc400078e00c6 */
[----:B-1----:R-:W-:Y:S02]  /*87c0*/  IMAD.MOV.U32 R216, RZ, RZ, R196 ;  /* 0x000000ffffd87224 */ /* 0x002fe400078e00c4 */
[----:B------:R-:W4:Y:S01]  /*87d0*/  LDL.LU R196, [R1+0x534] ;  /* 0x0005340001c47983 */ /* 0x000f220000300800 */
[----:B------:R-:W-:Y:S02]  /*87e0*/  IMAD.MOV.U32 R217, RZ, RZ, R197 ;  /* 0x000000ffffd97224 */ /* 0x000fe400078e00c5 */
[----:B------:R-:W-:Y:S01]  /*87f0*/  IMAD.MOV.U32 R219, RZ, RZ, R199 ;  /* 0x000000ffffdb7224 */ /* 0x000fe200078e00c7 */
[----:B------:R-:W4:Y:S04]  /*8800*/  LDL.LU R197, [R1+0x530] ;  /* 0x0005300001c57983 */ /* 0x000f280000300800 */
[----:B------:R-:W4:Y:S04]  /*8810*/  LDL.LU R198, [R1+0x52c] ;  /* 0x00052c0001c67983 */ /* 0x000f280000300800 */
[----:B------:R-:W4:Y:S01]  /*8820*/  LDL.LU R199, [R1+0x528] ;  /* 0x0005280001c77983 */ /* 0x000f220000300800 */
[----:B------:R-:W-:Y:S01]  /*8830*/  UMOV UR36, UR4 ;  /* 0x0000000400247c82 */ /* 0x000fe20008000000 */
[----:B------:R-:W-:Y:S01]  /*8840*/  UMOV UR37, UR5 ;  /* 0x0000000500257c82 */ /* 0x000fe20008000000 */
[----:B------:R-:W-:-:S02]  /*8850*/  IMAD.MOV.U32 R220, RZ, RZ, R168 ;  /* 0x000000ffffdc7224 */ /* 0x000fc400078e00a8 */
[----:B------:R-:W3:Y:S01]  /*8860*/  LDL.LU R168, [R1+0x524] ;  /* 0x0005240001a87983 */ /* 0x000ee20000300800 */
[----:B------:R-:W-:Y:S02]  /*8870*/  IMAD.MOV.U32 R221, RZ, RZ, R169 ;  /* 0x000000ffffdd7224 */ /* 0x000fe400078e00a9 */
[----:B------:R-:W-:Y:S01]  /*8880*/  IMAD.MOV.U32 R222, RZ, RZ, R170 ;  /* 0x000000ffffde7224 */ /* 0x000fe200078e00aa */
[----:B------:R-:W3:Y:S01]  /*8890*/  LDL.LU R169, [R1+0x520] ;  /* 0x0005200001a97983 */ /* 0x000ee20000300800 */
[----:B------:R-:W-:-:S03]  /*88a0*/  IMAD.MOV.U32 R223, RZ, RZ, R171 ;  /* 0x000000ffffdf7224 */ /* 0x000fc600078e00ab */
[----:B------:R-:W3:Y:S04]  /*88b0*/  LDL.LU R170, [R1+0x51c] ;  /* 0x00051c0001aa7983 */ /* 0x000ee80000300800 */
[----:B------:R-:W3:Y:S01]  /*88c0*/  LDL.LU R171, [R1+0x518] ;  /* 0x0005180001ab7983 */ /* 0x000ee20000300800 */
        /* <DEDUP_REMOVED lines=9> */
[----:B------:R-:W3:Y:S01]  /*8960*/  LDL.LU R172, [R1+0x514] ;  /* 0x0005140001ac7983 */ /* 0x000ee20000300800 */
[----:B------:R-:W-:Y:S02]  /*8970*/  IMAD.MOV.U32 R193, RZ, RZ, R173 ;  /* 0x000000ffffc17224 */ /* 0x000fe400078e00ad */
[----:B------:R-:W-:Y:S01]  /*8980*/  IMAD.MOV.U32 R195, RZ, RZ, R175 ;  /* 0x000000ffffc37224 */ /* 0x000fe200078e00af */
[----:B------:R-:W3:Y:S04]  /*8990*/  LDL.LU R173, [R1+0x510] ;  /* 0x0005100001ad7983 */ /* 0x000ee80000300800 */
[----:B------:R-:W3:Y:S04]  /*89a0*/  LDL.LU R174, [R1+0x50c] ;  /* 0x00050c0001ae7983 */ /* 0x000ee80000300800 */
[----:B------:R-:W3:Y:S01]  /*89b0*/  LDL.LU R175, [R1+0x508] ;  /* 0x0005080001af7983 */ /* 0x000ee20000300800 */
[----:B------:R-:W-:Y:S01]  /*89c0*/  UMOV UR24, UR4 ;  /* 0x0000000400187c82 */ /* 0x000fe20008000000 */
[----:B------:R-:W-:Y:S01]  /*89d0*/  UMOV UR25, UR5 ;  /* 0x0000000500197c82 */ /* 0x000fe20008000000 */
[----:B------:R-:W-:Y:S01]  /*89e0*/  UMOV UR26, UR42 ;  /* 0x0000002a001a7c82 */ /* 0x000fe20008000000 */
[----:B------:R-:W-:Y:S01]  /*89f0*/  UMOV UR27, UR43 ;  /* 0x0000002b001b7c82 */ /* 0x000fe20008000000 */
[----:B------:R-:W-:-:S02]  /*8a00*/  IMAD.MOV.U32 R196, RZ, RZ, R144 ;  /* 0x000000ffffc47224 */ /* 0x000fc400078e0090 */
[----:B------:R-:W4:Y:S01]  /*8a10*/  LDL.LU R144, [R1+0x504] ;  /* 0x0005040001907983 */ /* 0x000f220000300800 */
[----:B------:R-:W-:Y:S02]  /*8a20*/  IMAD.MOV.U32 R197, RZ, RZ, R145 ;  /* 0x000000ffffc57224 */ /* 0x000fe400078e0091 */
[----:B------:R-:W-:Y:S01]  /*8a30*/  IMAD.MOV.U32 R198, RZ, RZ, R146 ;  /* 0x000000ffffc67224 */ /* 0x000fe200078e0092 */
[----:B------:R-:W4:Y:S01]  /*8a40*/  LDL.LU R145, [R1+0x500] ;  /* 0x0005000001917983 */ /* 0x000f220000300800 */
[----:B------:R-:W-:-:S03]  /*8a50*/  IMAD.MOV.U32 R199, RZ, RZ, R147 ;  /* 0x000000ffffc77224 */ /* 0x000fc600078e0093 */
[----:B------:R-:W4:Y:S04]  /*8a60*/  LDL.LU R146, [R1+0x4fc] ;  /* 0x0004fc0001927983 */ /* 0x000f280000300800 */
[----:B------:R-:W4:Y:S01]  /*8a70*/  LDL.LU R147, [R1+0x4f8] ;  /* 0x0004f80001937983 */ /* 0x000f220000300800 */
[----:B---3--:R-:W-:-:S06]  /*8a80*/  WARPGROUP.ARRIVE ;  /* 0x00000000000079c5 */ /* 0x008fcc0000000000 */
        /* <DEDUP_REMOVED lines=95> */
[----:B------:R-:W-:-:S02]  /*9080*/  IMAD.MOV.U32 R100, RZ, RZ, R52 ;  /* 0x000000ffff647224 */ /* 0x000fc400078e0034 */
[----:B------:R-:W-:Y:S01]  /*9090*/  IMAD.MOV.U32 R101, RZ, RZ, R53 ;  /* 0x000000ffff657224 */ /* 0x000fe200078e0035 */
[----:B------:R-:W2:Y:S01]  /*90a0*/  LDL.LU R52, [R1+0x484] ;  /* 0x0004840001347983 */ /* 0x000ea20000300800 */
[----:B------:R-:W-:Y:S02]  /*90b0*/  IMAD.MOV.U32 R102, RZ, RZ, R54 ;  /* 0x000000ffff667224 */ /* 0x000fe400078e0036 */
[----:B------:R-:W-:Y:S01]  /*90c0*/  IMAD.MOV.U32 R103, RZ, RZ, R55 ;  /* 0x000000ffff677224 */ /* 0x000fe200078e0037 */
[----:B------:R-:W2:Y:S04]  /*90d0*/  LDL.LU R53, [R1+0x480] ;  /* 0x0004800001357983 */ /* 0x000ea80000300800 */
[----:B------:R-:W2:Y:S04]  /*90e0*/  LDL.LU R54, [R1+0x47c] ;  /* 0x00047c0001367983 */ /* 0x000ea80000300800 */
[----:B------:R-:W2:Y:S01]  /*90f0*/  LDL.LU R55, [R1+0x478] ;  /* 0x0004780001377983 */ /* 0x000ea20000300800 */
        /* <DEDUP_REMOVED lines=8> */
[----:B---3--:R-:W-:-:S06]  /*9180*/  WARPGROUP.ARRIVE ;  /* 0x00000000000079c5 */ /* 0x008fcc0000000000 */
[----:B------:R-:W-:Y:S03]  /*9190*/  IGMMA.64x16x32.S8.S8 R72, gdesc[UR12], R72, gsb0 ;  /* 0x006000000c4879f1 */ /* 0x000fe60008041048 */
[----:B------:R-:W-:Y:S02]  /*91a0*/  WARPGROUP.DEPBAR.LE gsb0, 0x0 ;  /* 0x00008000000079c5 */ /* 0x000fe40000010000 */
[----:B------:R-:W-:Y:S04]  /*91b0*/  STL.64 [R1+0x378], R78 ;  /* 0x0003784e01007387 */ /* 0x000fe80000100a00 */
[----:B------:R-:W-:Y:S04]  /*91c0*/  STL.64 [R1+0x370], R76 ;  /* 0x0003704c01007387 */ /* 0x000fe80000100a00 */
[----:B------:R-:W-:Y:S04]  /*91d0*/  STL.64 [R1+0x368], R74 ;  /* 0x0003684a01007387 */ /* 0x000fe80000100a00 */
[----:B------:R0:W-:Y:S04]  /*91e0*/  STL.64 [R1+0x360], R72 ;  /* 0x0003604801007387 */ /* 0x0001e80000100a00 */
[----:B0-----:R-:W3:Y:S04]  /*91f0*/  LDL.LU R72, [R1+0x240] ;  /* 0x0002400001487983 */ /* 0x001ee80000300800 */
[----:B------:R-:W3:Y:S04]  /*9200*/  LDL.LU R73, [R1+0x244] ;  /* 0x0002440001497983 */ /* 0x000ee80000300800 */
[----:B------:R-:W3:Y:S04]  /*9210*/  LDL.LU R74, [R1+0x248] ;  /* 0x00024800014a7983 */ /* 0x000ee80000300800 */
[----:B------:R-:W3:Y:S04]  /*9220*/  LDL.LU R75, [R1+0x24c] ;  /* 0x00024c00014b7983 */ /* 0x000ee80000300800 */
[----:B------:R-:W3:Y:S04]  /*9230*/  LDL.LU R76, [R1+0x250] ;  /* 0x00025000014c7983 */ /* 0x000ee80000300800 */
[----:B------:R-:W3:Y:S04]  /*9240*/  LDL.LU R77, [R1+0x254] ;  /* 0x00025400014d7983 */ /* 0x000ee80000300800 */
[----:B------:R-:W3:Y:S04]  /*9250*/  LDL.LU R78, [R1+0x258] ;  /* 0x00025800014e7983 */ /* 0x000ee80000300800 */
[----:B------:R-:W3:Y:S01]  /*9260*/  LDL.LU R79, [R1+0x25c] ;  /* 0x00025c00014f7983 */ /* 0x000ee20000300800 */
[----:B--2---:R-:W-:-:S06]  /*9270*/  WARPGROUP.ARRIVE ;  /* 0x00000000000079c5 */ /* 0x004fcc0000000000 */
[----:B------:R-:W-:Y:S01]  /*9280*/  IGMMA.64x16x32.S8.S8 R48, gdesc[UR8], R48, gsb0 ;  /* 0x00600000083079f1 */ /* 0x000fe20008041030 */
[----:B------:R-:W-:Y:S01]  /*9290*/  UMOV UR6, UR48 ;  /* 0x0000003000067c82 */ /* 0x000fe20008000000 */
[----:B------:R-:W-:Y:S01]  /*92a0*/  UMOV UR7, UR49 ;  /* 0x0000003100077c82 */ /* 0x000fe20008000000 */
[----:B------:R-:W-:Y:S02]  /*92b0*/  WARPGROUP.DEPBAR.LE gsb0, 0x0 ;  /* 0x00008000000079c5 */ /* 0x000fe40000010000 */
[----:B------:R-:W-:-:S06]  /*92c0*/  WARPGROUP.ARRIVE ;  /* 0x00000000000079c5 */ /* 0x000fcc0000000000 */
[----:B------:R-:W-:Y:S01]  /*92d0*/  IGMMA.64x16x32.S8.S8 R24, gdesc[UR4], R24, gsb0 ;  /* 0x00600000041879f1 */ /* 0x000fe20008041018 */
[----:B------:R-:W-:Y:S02]  /*92e0*/  UIADD3 UR40, UR45, 0x6, URZ ;  /* 0x000000062d287890 */ /* 0x000fe4000fffe03f */
[----:B------:R-:W-:Y:S01]  /*92f0*/  UIADD3 UR42, UR60, 0x6, URZ ;  /* 0x000000063c2a7890 */ /* 0x000fe2000fffe03f */
[----:B------:R-:W-:Y:S01]  /*9300*/  UMOV UR41, 0x40000040 ;  /* 0x4000004000297882 */ /* 0x000fe20000000000 */
        /* <DEDUP_REMOVED lines=10> */
[----:B---3--:R-:W-:-:S06]  /*93b0*/  WARPGROUP.ARRIVE ;  /* 0x00000000000079c5 */ /* 0x008fcc0000000000 */
[----:B------:R-:W-:Y:S03]  /*93c0*/  IGMMA.64x16x32.S8.S8 R72, gdesc[UR40], R72, gsb0 ;  /* 0x00600000284879f1 */ /* 0x000fe60008041048 */
[----:B------:R-:W-:Y:S02]  /*93d0*/  WARPGROUP.DEPBAR.LE gsb0, 0x0 ;  /* 0x00008000000079c5 */ /* 0x000fe40000010000 */
[----:B------:R-:W-:-:S06]  /*93e0*/  WARPGROUP.ARRIVE ;  /* 0x00000000000079c5 */ /* 0x000fcc0000000000 */
[----:B------:R-:W-:Y:S03]  /*93f0*/  IGMMA.64x16x32.S8.S8 R96, gdesc[UR48], R96, gsb0 ;  /* 0x00600000306079f1 */ /* 0x000fe60008041060 */
        /* <DEDUP_REMOVED lines=14> */
[----:B------:R-:W-:-:S03]  /*94e0*/  UMOV UR47, 0x40000040 ;  /* 0x40000040002f7882 */ /* 0x000fc60000000000 */
[----:B------:R-:W-:Y:S01]  /*94f0*/  UMOV UR46, UR4 ;  /* 0x00000004002e7c82 */ /* 0x000fe20008000000 */
        /* <DEDUP_REMOVED lines=15> */
[----:B------:R-:W-:Y:S04]  /*95f0*/  STL.64 [R1+0x398], R54 ;  /* 0x0003983601007387 */ /* 0x000fe80000100a00 */
[----:B------:R-:W-:Y:S04]  /*9600*/  STL.64 [R1+0x390], R52 ;  /* 0x0003903401007387 */ /* 0x000fe80000100a00 */
[----:B------:R-:W-:Y:S04]  /*9610*/  STL.64 [R1+0x388], R50 ;  /* 0x0003883201007387 */ /* 0x000fe80000100a00 */
[----:B------:R-:W-:Y:S01]  /*9620*/  STL.64 [R1+0x380], R48 ;  /* 0x0003803001007387 */ /* 0x000fe20000100a00 */
[----:B------:R-:W-:-:S02]  /*9630*/  WARPGROUP.DEPBAR.LE gsb0, 0x0 ;  /* 0x00008000000079c5 */ /* 0x000fc40000010000 */
[----:B------:R-:W-:-:S06]  /*9640*/  WARPGROUP.ARRIVE ;  /* 0x00000000000079c5 */ /* 0x000fcc0000000000 */
[----:B------:R-:W-:Y:S01]  /*9650*/  IGMMA.64x16x32.S8.S8 R216, gdesc[UR36], R216, gsb0 ;  /* 0x0060000024d879f1 */ /* 0x000fe200080410d8 */
[----:B------:R-:W-:Y:S04]  /*9660*/  STL.64 [R1+0x3b8], R30 ;  /* 0x0003b81e01007387 */ /* 0x000fe80000100a00 */
        /* <DEDUP_REMOVED lines=23> */
[----:B------:R-:W-:Y:S01]  /*97e0*/  STL.64 [R1+0x60], R192 ;  /* 0x000060c001007387 */ /* 0x000fe20000100a00 */
[----:B------:R-:W-:-:S03]  /*97f0*/  WARPGROUP.DEPBAR.LE gsb0, 0x0 ;  /* 0x00008000000079c5 */ /* 0x000fc60000010000 */
[----:B------:R-:W-:Y:S04]  /*9800*/  STL.64 [R1+0x68], R194 ;  /* 0x000068c201007387 */ /* 0x000fe80000100a00 */
[----:B------:R-:W-:Y:S04]  /*9810*/  STL.64 [R1+0x70], R196 ;  /* 0x000070c401007387 */ /* 0x000fe80000100a00 */
[----:B------:R-:W-:Y:S04]  /*9820*/  STL.64 [R1+0x78], R198 ;  /* 0x000078c601007387 */ /* 0x000fe80000100a00 */
[----:B------:R0:W-:Y:S04]  /*9830*/  STL.64 [R1], R216 ;  /* 0x000000d801007387 */ /* 0x0001e80000100a00 */
[----:B------:R1:W-:Y:S04]  /*9840*/  STL.64 [R1+0x8], R218 ;  /* 0x000008da01007387 */ /* 0x0003e80000100a00 */
[----:B------:R2:W-:Y:S04]  /*9850*/  STL.64 [R1+0x10], R220 ;  /* 0x000010dc01007387 */ /* 0x0005e80000100a00 */
[----:B------:R3:W-:Y:S01]  /*9860*/  STL.64 [R1+0x18], R222 ;  /* 0x000018de01007387 */ /* 0x0007e20000100a00 */
[----:B0-----:R-:W-:-:S02]  /*9870*/  IMAD.MOV.U32 R216, RZ, RZ, R208 ;  /* 0x000000ffffd87224 */ /* 0x001fc400078e00d0 */
[----:B------:R-:W-:Y:S01]  /*9880*/  IMAD.MOV.U32 R217, RZ, RZ, R209 ;  /* 0x000000ffffd97224 */ /* 0x000fe200078e00d1 */
[----:B------:R-:W4:Y:S01]  /*9890*/  LDL.LU R208, [R1+0x474] ;  /* 0x0004740001d07983 */ /* 0x000f220000300800 */
[----:B-1----:R-:W-:Y:S02]  /*98a0*/  IMAD.MOV.U32 R218, RZ, RZ, R210 ;  /* 0x000000ffffda7224 */ /* 0x002fe400078e00d2 */
[----:B------:R-:W-:Y:S01]  /*98b0*/  IMAD.MOV.U32 R219, RZ, RZ, R211 ;  /* 0x000000ffffdb7224 */ /* 0x000fe200078e00d3 */
[----:B------:R-:W4:Y:S01]  /*98c0*/  LDL.LU R209, [R1+0x470] ;  /* 0x0004700001d17983 */ /* 0x000f220000300800 */
[----:B--2---:R-:W-:-:S03]  /*98d0*/  IMAD.MOV.U32 R220, RZ, RZ, R212 ;  /* 0x000000ffffdc7224 */ /* 0x004fc600078e00d4 */
[----:B------:R-:W4:Y:S01]  /*98e0*/  LDL.LU R210, [R1+0x46c] ;  /* 0x00046c0001d27983 */ /* 0x000f220000300800 */
[----:B------:R-:W-:-:S03]  /*98f0*/  IMAD.MOV.U32 R221, RZ, RZ, R213 ;  /* 0x000000ffffdd7224 */ /* 0x000fc600078e00d5 */
[----:B------:R-:W4:Y:S01]  /*9900*/  LDL.LU R211, [R1+0x468] ;  /* 0x0004680001d37983 */ /* 0x000f220000300800 */
[----:B---3--:R-:W-:-:S03]  /*9910*/  IMAD.MOV.U32 R222, RZ, RZ, R214 ;  /* 0x000000ffffde7224 */ /* 0x008fc600078e00d6 */
[----:B------:R-:W4:Y:S01]  /*9920*/  LDL.LU R212, [R1+0x464] ;  /* 0x0004640001d47983 */ /* 0x000f220000300800 */
[----:B------:R-:W-:-:S03]  /*9930*/  IMAD.MOV.U32 R223, RZ, RZ, R215 ;  /* 0x000000ffffdf7224 */ /* 0x000fc600078e00d7 */
        /* <DEDUP_REMOVED lines=8> */
[----:B------:R-:W2:Y:S01]  /*99c0*/  LDL.LU R192, [R1+0x40] ;  /* 0x0000400001c07983 */ /* 0x000ea20000300800 */
        /* <DEDUP_REMOVED lines=23> */
[----:B------:R-:W-:Y:S01]  /*9b40*/  UMOV UR56, UR10 ;  /* 0x0000000a00387c82 */ /* 0x000fe20008000000 */
[----:B----4-:R-:W-:Y:S01]  /*9b50*/  WARPGROUP.ARRIVE ;  /* 0x00000000000079c5 */ /* 0x010fe20000000000 */
[----:B------:R-:W-:Y:S01]  /*9b60*/  UMOV UR57, UR11 ;  /* 0x0000000b00397c82 */ /* 0x000fe20008000000 */
[----:B------:R-:W-:Y:S01]  /*9b70*/  UMOV UR8, UR40 ;  /* 0x0000002800087c82 */ /* 0x000fe20008000000 */
[----:B------:R-:W-:Y:S01]  /*9b80*/  UMOV UR9, UR41 ;  /* 0x0000002900097c82 */ /* 0x000fe20008000000 */
[----:B------:R-:W-:Y:S01]  /*9b90*/  UIADD3 UR6, UR60, 0x706, URZ ;  /* 0x000007063c067890 */ /* 0x000fe2000fffe03f */
[----:B------:R-:W2:Y:S01]  /*9ba0*/  LDL.LU R197, [R1+0x54] ;  /* 0x0000540001c57983 */ /* 0x000ea20000300800 */
[----:B------:R-:W-:Y:S01]  /*9bb0*/  IGMMA.64x16x32.S8.S8 R208, gdesc[UR32], R208, gsb0 ;  /* 0x0060000020d079f1 */ /* 0x000fe200080410d0 */
[----:B------:R-:W-:Y:S01]  /*9bc0*/  UIADD3 UR10, UR60, 0x686, URZ ;  /* 0x000006863c0a7890 */ /* 0x000fe2000fffe03f */
[----:B------:R-:W-:Y:S01]  /*9bd0*/  UMOV UR11, 0x40000040 ;  /* 0x40000040000b7882 */ /* 0x000fe20000000000 */
[----:B------:R-:W-:Y:S01]  /*9be0*/  UMOV UR4, UR40 ;  /* 0x0000002800047c82 */ /* 0x000fe20008000000 */
[----:B------:R-:W-:Y:S01]  /*9bf0*/  UMOV UR5, UR41 ;  /* 0x0000002900057c82 */ /* 0x000fe20008000000 */
[----:B------:R-:W-:Y:S01]  /*9c00*/  UMOV UR7, 0x40000040 ;  /* 0x4000004000077882 */ /* 0x000fe20000000000 */
[----:B------:R-:W2:Y:S04]  /*9c10*/  LDL.LU R198, [R1+0x58] ;  /* 0x0000580001c67983 */ /* 0x000ea80000300800 */
[----:B------:R-:W2:Y:S01]  /*9c20*/  LDL.LU R199, [R1+0x5c] ;  /* 0x00005c0001c77983 */ /* 0x000ea20000300800 */
[----:B------:R-:W-:-:S02]  /*9c30*/  WARPGROUP.DEPBAR.LE gsb0, 0x0 ;  /* 0x00008000000079c5 */ /* 0x000fc40000010000 */
[----:B------:R-:W-:-:S06]  /*9c40*/  WARPGROUP.ARRIVE ;  /* 0x00000000000079c5 */ /* 0x000fcc0000000000 */
[----:B------:R-:W-:Y:S03]  /*9c50*/  IGMMA.64x16x32.S8.S8 R184, gdesc[UR28], R184, gsb0 ;  /* 0x006000001cb879f1 */ /* 0x000fe600080410b8 */
[----:B------:R-:W-:Y:S02]  /*9c60*/  WARPGROUP.DEPBAR.LE gsb0, 0x0 ;  /* 0x00008000000079c5 */ /* 0x000fe40000010000 */
        /* <DEDUP_REMOVED lines=18> */
[----:B------:R-:W-:-:S06]  /*9d90*/  UMOV UR5, 0x40000040 ;  /* 0x4000004000057882 */ /* 0x000fcc0000000000 */
        /* <DEDUP_REMOVED lines=52> */
[----:B------:R-:W-:Y:S02]  /*a0e0*/  WARPGROUP.DEPBAR.LE gsb0, 0x0 ;  /* 0x00008000000079c5 */ /* 0x000fe40000010000 */
[----:B--2---:R-:W-:-:S06]  /*a0f0*/  WARPGROUP.ARRIVE ;  /* 0x00000000000079c5 */ /* 0x004fcc0000000000 */
        /* <DEDUP_REMOVED lines=8> */
[----:B------:R-:W-:Y:S04]  /*a180*/  STL.64 [R1+0x3d8], R214 ;  /* 0x0003d8d601007387 */ /* 0x000fe80000100a00 */
[----:B------:R-:W-:Y:S04]  /*a190*/  STL.64 [R1+0x3d0], R212 ;  /* 0x0003d0d401007387 */ /* 0x000fe80000100a00 */
[----:B------:R-:W-:Y:S04]  /*a1a0*/  STL.64 [R1+0x3c8], R210 ;  /* 0x0003c8d201007387 */ /* 0x000fe80000100a00 */
[----:B------:R-:W-:Y:S04]  /*a1b0*/  STL.64 [R1+0x3c0], R208 ;  /* 0x0003c0d001007387 */ /* 0x000fe80000100a00 */
[----:B------:R0:W-:Y:S04]  /*a1c0*/  STL.64 [R1+0x40], R192 ;  /* 0x000040c001007387 */ /* 0x0001e80000100a00 */
[----:B------:R1:W-:Y:S04]  /*a1d0*/  STL.64 [R1+0x48], R194 ;  /* 0x000048c201007387 */ /* 0x0003e80000100a00 */
[----:B------:R2:W-:Y:S04]  /*a1e0*/  STL.64 [R1+0x50], R196 ;  /* 0x000050c401007387 */ /* 0x0005e80000100a00 */
[----:B------:R3:W-:Y:S01]  /*a1f0*/  STL.64 [R1+0x58], R198 ;  /* 0x000058c601007387 */ /* 0x0007e20000100a00 */
[----:B0-----:R-:W-:-:S03]  /*a200*/  IMAD.MOV.U32 R192, RZ, RZ, R19 ;  /* 0x000000ffffc07224 */ /* 0x001fc600078e0013 */
[----:B------:R-:W4:Y:S01]  /*a210*/  LDL.LU R19, [R1+0x454] ;  /* 0x0004540001137983 */ /* 0x000f220000300800 */
[----:B------:R-:W-:Y:S02]  /*a220*/  IMAD.MOV.U32 R193, RZ, RZ, R18 ;  /* 0x000000ffffc17224 */ /* 0x000fe400078e0012 */
[----:B-1----:R-:W-:Y:S02]  /*a230*/  IMAD.MOV.U32 R194, RZ, RZ, R0 ;  /* 0x000000ffffc27224 */ /* 0x002fe400078e0000 */
[----:B------:R-:W-:Y:S02]  /*a240*/  IMAD.MOV.U32 R195, RZ, RZ, R16 ;  /* 0x000000ffffc37224 */ /* 0x000fe400078e0010 */
[----:B--2---:R-:W-:Y:S01]  /*a250*/  IMAD.MOV.U32 R196, RZ, RZ, R17 ;  /* 0x000000ffffc47224 */ /* 0x004fe200078e0011 */
[----:B------:R-:W-:Y:S02]  /*a260*/  WARPGROUP.DEPBAR.LE gsb0, 0x0 ;  /* 0x00008000000079c5 */ /* 0x000fe40000010000 */
[----:B------:R0:W-:Y:S04]  /*a270*/  STL.64 [R1+0xa0], R216 ;  /* 0x0000a0d801007387 */ /* 0x0001e80000100a00 */
[----:B------:R1:W-:Y:S04]  /*a280*/  STL.64 [R1+0xa8], R218 ;  /* 0x0000a8da01007387 */ /* 0x0003e80000100a00 */
[----:B------:R-:W-:Y:S04]  /*a290*/  STL.64 [R1+0xb0], R220 ;  /* 0x0000b0dc01007387 */ /* 0x000fe80000100a00 */
[----:B------:R-:W-:Y:S04]  /*a2a0*/  STL.64 [R1+0xb8], R222 ;  /* 0x0000b8de01007387 */ /* 0x000fe80000100a00 */
[----:B------:R-:W2:Y:S04]  /*a2b0*/  LDL.LU R18, [R1+0x450] ;  /* 0x0004500001127983 */ /* 0x000ea80000300800 */
[----:B------:R-:W2:Y:S04]  /*a2c0*/  LDL.LU R0, [R1+0x44c] ;  /* 0x00044c0001007983 */ /* 0x000ea80000300800 */
[----:B------:R-:W2:Y:S04]  /*a2d0*/  LDL.LU R16, [R1+0x448] ;  /* 0x0004480001107983 */ /* 0x000ea80000300800 */
[----:B------:R-:W2:Y:S01]  /*a2e0*/  LDL.LU R17, [R1+0x444] ;  /* 0x0004440001117983 */ /* 0x000ea20000300800 */
[----:B------:R-:W-:-:S02]  /*a2f0*/  IMAD.MOV.U32 R197, RZ, RZ, R9 ;  /* 0x000000ffffc57224 */ /* 0x000fc400078e0009 */
[----:B---3--:R-:W-:Y:S01]  /*a300*/  IMAD.MOV.U32 R198, RZ, RZ, R8 ;  /* 0x000000ffffc67224 */ /* 0x008fe200078e0008 */
[----:B------:R-:W3:Y:S01]  /*a310*/  LDL.LU R9, [R1+0x440] ;  /* 0x0004400001097983 */ /* 0x000ee20000300800 */
[----:B------:R-:W-:-:S03]  /*a320*/  IMAD.MOV.U32 R199, RZ, RZ, R2 ;  /* 0x000000ffffc77224 */ /* 0x000fc600078e0002 */
[----:B------:R-:W3:Y:S04]  /*a330*/  LDL.LU R8, [R1+0x43c] ;  /* 0x00043c0001087983 */ /* 0x000ee80000300800 */
[----:B------:R-:W3:Y:S01]  /*a340*/  LDL.LU R2, [R1+0x438] ;  /* 0x0004380001027983 */ /* 0x000ee20000300800 */
[----:B------:R-:W-:Y:S02]  /*a350*/  IMAD.MOV.U32 R149, RZ, RZ, R22 ;  /* 0x000000ffff957224 */ /* 0x000fe400078e0016 */
[----:B------:R-:W-:Y:S02]  /*a360*/  IMAD.MOV.U32 R150, RZ, RZ, R23 ;  /* 0x000000ffff967224 */ /* 0x000fe400078e0017 */
[----:B------:R-:W-:Y:S02]  /*a370*/  IMAD.MOV.U32 R151, RZ, RZ, R5 ;  /* 0x000000ffff977224 */ /* 0x000fe400078e0005 */
[----:B----4-:R-:W-:-:S02]  /*a380*/  IMAD.MOV.U32 R148, RZ, RZ, R19 ;  /* 0x000000ffff947224 */ /* 0x010fc400078e0013 */
[----:B--2---:R-:W-:Y:S02]  /*a390*/  IMAD.MOV.U32 R147, RZ, RZ, R18 ;  /* 0x000000ffff937224 */ /* 0x004fe400078e0012 */
[----:B------:R-:W-:Y:S02]  /*a3a0*/  IMAD.MOV.U32 R144, RZ, RZ, R0 ;  /* 0x000000ffff907224 */ /* 0x000fe400078e0000 */
[----:B------:R-:W2:Y:S01]  /*a3b0*/  LDL.LU R0, [R1+0x434] ;  /* 0x0004340001007983 */ /* 0x000ea20000300800 */
[----:B------:R-:W-:-:S03]  /*a3c0*/  IMAD.MOV.U32 R145, RZ, RZ, R16 ;  /* 0x000000ffff917224 */ /* 0x000fc600078e0010 */
[----:B------:R-:W4:Y:S01]  /*a3d0*/  LDL.LU R16, [R1+0x430] ;  /* 0x0004300001107983 */ /* 0x000f220000300800 */
[----:B------:R-:W-:-:S03]  /*a3e0*/  IMAD.MOV.U32 R146, RZ, RZ, R17 ;  /* 0x000000ffff927224 */ /* 0x000fc600078e0011 */
[----:B------:R-:W2:Y:S04]  /*a3f0*/  LDL.LU R17, [R1+0x42c] ;  /* 0x00042c0001117983 */ /* 0x000ea80000300800 */
[----:B------:R-:W4:Y:S04]  /*a400*/  LDL.LU R18, [R1+0x428] ;  /* 0x0004280001127983 */ /* 0x000f280000300800 */
[----:B------:R-:W2:Y:S04]  /*a410*/  LDL.LU R19, [R1+0x424] ;  /* 0x0004240001137983 */ /* 0x000ea80000300800 */
[----:B------:R-:W4:Y:S04]  /*a420*/  LDL.LU R22, [R1+0x420] ;  /* 0x0004200001167983 */ /* 0x000f280000300800 */
[----:B------:R-:W2:Y:S04]  /*a430*/  LDL.LU R23, [R1+0x41c] ;  /* 0x00041c0001177983 */ /* 0x000ea80000300800 */
[----:B------:R-:W4:Y:S04]  /*a440*/  LDL.LU R5, [R1+0x418] ;  /* 0x0004180001057983 */ /* 0x000f280000300800 */
[----:B------:R-:W2:Y:S01]  /*a450*/  LDL.LU R120, [R1+0x1a0] ;  /* 0x0001a00001787983 */ /* 0x000ea20000300800 */
[----:B---3--:R-:W-:-:S03]  /*a460*/  IMAD.MOV.U32 R125, RZ, RZ, R2 ;  /* 0x000000ffff7d7224 */ /* 0x008fc600078e0002 */
[----:B------:R-:W3:Y:S01]  /*a470*/  LDL.LU R121, [R1+0x1a4] ;  /* 0x0001a40001797983 */ /* 0x000ee20000300800 */
[----:B------:R-:W-:-:S03]  /*a480*/  IMAD.MOV.U32 R126, RZ, RZ, R8 ;  /* 0x000000ffff7e7224 */ /* 0x000fc600078e0008 */
[----:B------:R-:W3:Y:S01]  /*a490*/  LDL.LU R122, [R1+0x1a8] ;  /* 0x0001a800017a7983 */ /* 0x000ee20000300800 */
[----:B------:R-:W-:-:S03]  /*a4a0*/  IMAD.MOV.U32 R127, RZ, RZ, R9 ;  /* 0x000000ffff7f7224 */ /* 0x000fc600078e0009 */
[----:B------:R-:W3:Y:S04]  /*a4b0*/  LDL.LU R123, [R1+0x1ac] ;  /* 0x0001ac00017b7983 */ /* 0x000ee80000300800 */
[----:B------:R-:W3:Y:S04]  /*a4c0*/  LDL.LU R124, [R1+0x1b0] ;  /* 0x0001b000017c7983 */ /* 0x000ee80000300800 */
[----:B------:R-:W4:Y:S04]  /*a4d0*/  LDL.LU R2, [R1+0x414] ;  /* 0x0004140001027983 */ /* 0x000f280000300800 */
[----:B------:R-:W2:Y:S04]  /*a4e0*/  LDL.LU R8, [R1+0x410] ;  /* 0x0004100001087983 */ /* 0x000ea80000300800 */
        /* <DEDUP_REMOVED lines=8> */
[----:B------:R-:W4:Y:S04]  /*a570*/  LDL.LU R79, [R1+0x23c] ;  /* 0x00023c00014f7983 */ /* 0x000f280000300800 */
[----:B------:R-:W2:Y:S04]  /*a580*/  LDL.LU R24, [R1+0x160] ;  /* 0x0001600001187983 */ /* 0x000ea80000300800 */
[----:B------:R-:W2:Y:S04]  /*a590*/  LDL.LU R25, [R1+0x164] ;  /* 0x0001640001197983 */ /* 0x000ea80000300800 */
[----:B------:R-:W2:Y:S04]  /*a5a0*/  LDL.LU R26, [R1+0x168] ;  /* 0x00016800011a7983 */ /* 0x000ea80000300800 */
[----:B------:R-:W2:Y:S04]  /*a5b0*/  LDL.LU R27, [R1+0x16c] ;  /* 0x00016c00011b7983 */ /* 0x000ea80000300800 */
[----:B------:R-:W2:Y:S04]  /*a5c0*/  LDL.LU R28, [R1+0x170] ;  /* 0x00017000011c7983 */ /* 0x000ea80000300800 */
[----:B------:R-:W2:Y:S04]  /*a5d0*/  LDL.LU R29, [R1+0x174] ;  /* 0x00017400011d7983 */ /* 0x000ea80000300800 */
[----:B------:R-:W2:Y:S04]  /*a5e0*/  LDL.LU R30, [R1+0x178] ;  /* 0x00017800011e7983 */ /* 0x000ea80000300800 */
[----:B------:R-:W2:Y:S04]  /*a5f0*/  LDL.LU R31, [R1+0x17c] ;  /* 0x00017c00011f7983 */ /* 0x000ea80000300800 */
[----:B------:R-:W3:Y:S04]  /*a600*/  LDL.LU R208, [R1+0x100] ;  /* 0x0001000001d07983 */ /* 0x000ee80000300800 */
        /* <DEDUP_REMOVED lines=11> */
[----:B------:R-:W4:Y:S01]  /*a6c0*/  LDL.LU R52, [R1+0x1d0] ;  /* 0x0001d00001347983 */ /* 0x000f220000300800 */
[----:B------:R-:W-:Y:S01]  /*a6d0*/  UMOV UR44, UR4 ;  /* 0x00000004002c7c82 */ /* 0x000fe20008000000 */
[----:B------:R-:W-:Y:S01]  /*a6e0*/  UMOV UR45, UR5 ;  /* 0x00000005002d7c82 */ /* 0x000fe20008000000 */
[----:B------:R-:W-:Y:S01]  /*a6f0*/  UMOV UR46, UR54 ;  /* 0x00000036002e7c82 */ /* 0x000fe20008000000 */
[----:B------:R-:W-:Y:S01]  /*a700*/  UMOV UR47, UR55 ;  /* 0x00000037002f7c82 */ /* 0x000fe20008000000 */
[----:B------:R-:W-:Y:S01]  /*a710*/  UMOV UR40, UR4 ;  /* 0x0000000400287c82 */ /* 0x000fe20008000000 */
[----:B------:R-:W-:Y:S01]  /*a720*/  UMOV UR41, UR5 ;  /* 0x0000000500297c82 */ /* 0x000fe20008000000 */
[----:B------:R-:W-:Y:S01]  /*a730*/  UIADD3 UR8, UR49, 0x806, URZ ;  /* 0x0000080631087890 */ /* 0x000fe2000fffe03f */
[----:B---3--:R-:W-:-:S06]  /*a740*/  WARPGROUP.ARRIVE ;  /* 0x00000000000079c5 */ /* 0x008fcc0000000000 */
[----:B------:R-:W-:Y:S01]  /*a750*/  IGMMA.64x16x32.S8.S8 R208, gdesc[UR44], R208, gsb0 ;  /* 0x006000002cd079f1 */ /* 0x000fe200080410d0 */
[----:B------:R-:W-:Y:S01]  /*a760*/  UMOV UR44, UR4 ;  /* 0x00000004002c7c82 */ /* 0x000fe20008000000 */
[----:B------:R-:W-:Y:S01]  /*a770*/  UMOV UR45, UR5 ;  /* 0x00000005002d7c82 */ /* 0x000fe20008000000 */
[----:B------:R-:W-:Y:S01]  /*a780*/  UMOV UR46, UR58 ;  /* 0x0000003a002e7c82 */ /* 0x000fe20008000000 */
[----:B------:R-:W-:Y:S01]  /*a790*/  UMOV UR47, UR59 ;  /* 0x0000003b002f7c82 */ /* 0x000fe20008000000 */
[----:B------:R-:W-:Y:S02]  /*a7a0*/  WARPGROUP.DEPBAR.LE gsb0, 0x0 ;  /* 0x00008000000079c5 */ /* 0x000fe40000010000 */
[----:B--2---:R-:W-:-:S06]  /*a7b0*/  WARPGROUP.ARRIVE ;  /* 0x00000000000079c5 */ /* 0x004fcc0000000000 */
[----:B------:R-:W-:Y:S01]  /*a7c0*/  IGMMA.64x16x32.S8.S8 R24, gdesc[UR44], R24, gsb0 ;  /* 0x006000002c1879f1 */ /* 0x000fe20008041018 */
[----:B------:R-:W-:Y:S02]  /*a7d0*/  IMAD.MOV.U32 R53, RZ, RZ, R9 ;  /* 0x000000ffff357224 */ /* 0x000fe400078e0009 */
[----:B------:R-:W-:Y:S02]  /*a7e0*/  IMAD.MOV.U32 R54, RZ, RZ, R8 ;  /* 0x000000ffff367224 */ /* 0x000fe400078e0008 */
[----:B----4-:R-:W-:Y:S01]  /*a7f0*/  IMAD.MOV.U32 R55, RZ, RZ, R2 ;  /* 0x000000ffff377224 */ /* 0x010fe200078e0002 */
[----:B------:R-:W-:Y:S01]  /*a800*/  UMOV UR44, UR4 ;  /* 0x00000004002c7c82 */ /* 0x000fe20008000000 */
[----:B------:R-:W-:Y:S01]  /*a810*/  UMOV UR45, UR5 ;  /* 0x00000005002d7c82 */ /* 0x000fe20008000000 */
[----:B------:R-:W-:Y:S01]  /*a820*/  UMOV UR46, UR50 ;  /* 0x00000032002e7c82 */ /* 0x000fe20008000000 */
[----:B------:R-:W-:Y:S01]  /*a830*/  UMOV UR47, UR51 ;  /* 0x00000033002f7c82 */ /* 0x000fe20008000000 */
[----:B------:R-:W-:Y:S01]  /*a840*/  IMAD.MOV.U32 R96, RZ, RZ, R5 ;  /* 0x000000ffff607224 */ /* 0x000fe200078e0005 */
[----:B------:R2:W5:Y:S01]  /*a850*/  LDL.LU R9, [R1+0x408] ;  /* 0x0004080001097983 */ /* 0x0005620000300800 */
[----:B------:R-:W-:-:S02]  /*a860*/  IMAD.MOV.U32 R97, RZ, RZ, R23 ;  /* 0x000000ffff617224 */ /* 0x000fc400078e0017 */
[----:B------:R-:W-:Y:S01]  /*a870*/  IMAD.MOV.U32 R98, RZ, RZ, R22 ;  /* 0x000000ffff627224 */ /* 0x000fe200078e0016 */
[----:B------:R2:W5:Y:S01]  /*a880*/  LDL.LU R8, [R1+0x404] ;  /* 0x0004040001087983 */ /* 0x0005620000300800 */
[----:B------:R-:W-:Y:S02]  /*a890*/  IMAD.MOV.U32 R99, RZ, RZ, R19 ;  /* 0x000000ffff637224 */ /* 0x000fe400078e0013 */
[----:B------:R-:W-:Y:S01]  /*a8a0*/  IMAD.MOV.U32 R100, RZ, RZ, R18 ;  /* 0x000000ffff647224 */ /* 0x000fe200078e0012 */
[----:B------:R2:W5:Y:S01]  /*a8b0*/  LDL.LU R2, [R1+0x400] ;  /* 0x0004000001027983 */ /* 0x0005620000300800 */
[----:B------:R-:W-:Y:S02]  /*a8c0*/  IMAD.MOV.U32 R101, RZ, RZ, R17 ;  /* 0x000000ffff657224 */ /* 0x000fe400078e0011 */
        /* <DEDUP_REMOVED lines=14> */
[----:B------:R-:W-:-:S03]  /*a9b0*/  IMAD.MOV.U32 R175, RZ, RZ, R14 ;  /* 0x000000ffffaf7224 */ /* 0x000fc600078e000e */
[----:B------:R2:W5:Y:S04]  /*a9c0*/  LDL.LU R17, [R1+0x3e8] ;  /* 0x0003e80001117983 */ /* 0x0005680000300800 */
[----:B------:R2:W5:Y:S04]  /*a9d0*/  LDL.LU R16, [R1+0x3e4] ;  /* 0x0003e40001107983 */ /* 0x0005680000300800 */
[----:B------:R2:W5:Y:S01]  /*a9e0*/  LDL.LU R0, [R1+0x3e0] ;  /* 0x0003e00001007983 */ /* 0x0005620000300800 */
[----:B------:R-:W-:Y:S02]  /*a9f0*/  WARPGROUP.DEPBAR.LE gsb0, 0x0 ;  /* 0x00008000000079c5 */ /* 0x000fe40000010000 */
[----:B------:R-:W-:-:S06]  /*aa00*/  WARPGROUP.ARRIVE ;  /* 0x00000000000079c5 */ /* 0x000fcc0000000000 */
[----:B------:R-:W-:Y:S03]  /*aa10*/  IGMMA.64x16x32.S8.S8 R48, gdesc[UR44], R48, gsb0 ;  /* 0x006000002c3079f1 */ /* 0x000fe60008041030 */
[----:B------:R-:W-:Y:S02]  /*aa20*/  WARPGROUP.DEPBAR.LE gsb0, 0x0 ;  /* 0x00008000000079c5 */ /* 0x000fe40000010000 */
[----:B------:R-:W-:-:S06]  /*aa30*/  WARPGROUP.ARRIVE ;  /* 0x00000000000079c5 */ /* 0x000fcc0000000000 */
[----:B------:R-:W-:Y:S01]  /*aa40*/  IGMMA.64x16x32.S8.S8 R72, gdesc[UR40], R72, gsb0 ;  /* 0x00600000284879f1 */ /* 0x000fe20008041048 */
        /* <DEDUP_REMOVED lines=22> */
[----:B------:R-:W-:Y:S01]  /*abb0*/  STL.64 [R1+0x100], R208 ;  /* 0x000100d001007387 */ /* 0x000fe20000100a00 */
[----:B------:R-:W-:Y:S02]  /*abc0*/  WARPGROUP.DEPBAR.LE gsb0, 0x0 ;  /* 0x00008000000079c5 */ /* 0x000fe40000010000 */
[----:B------:R-:W-:-:S06]  /*abd0*/  WARPGROUP.ARRIVE ;  /* 0x00000000000079c5 */ /* 0x000fcc0000000000 */
[----:B------:R-:W-:Y:S01]  /*abe0*/  IGMMA.64x16x32.S8.S8 R192, gdesc[UR40], R192, gsb0 ;  /* 0x0060000028c079f1 */ /* 0x000fe200080410c0 */
[----:B------:R-:W-:Y:S04]  /*abf0*/  STL.64 [R1+0x108], R210 ;  /* 0x000108d201007387 */ /* 0x000fe80000100a00 */
[----:B------:R-:W-:Y:S04]  /*ac00*/  STL.64 [R1+0x110], R212 ;  /* 0x000110d401007387 */ /* 0x000fe80000100a00 */
[----:B------:R3:W-:Y:S01]  /*ac10*/  STL.64 [R1+0x118], R214 ;  /* 0x000118d601007387 */ /* 0x0007e20000100a00 */
[----:B0-----:R-:W-:-:S02]  /*ac20*/  IMAD.MOV.U32 R216, RZ, RZ, R13 ;  /* 0x000000ffffd87224 */ /* 0x001fc400078e000d */
[----:B------:R-:W-:Y:S02]  /*ac30*/  IMAD.MOV.U32 R217, RZ, RZ, R12 ;  /* 0x000000ffffd97224 */ /* 0x000fe400078e000c */
[----:B-1----:R-:W-:Y:S02]  /*ac40*/  IMAD.MOV.U32 R218, RZ, RZ, R11 ;  /* 0x000000ffffda7224 */ /* 0x002fe400078e000b */
[----:B------:R-:W-:Y:S01]  /*ac50*/  IMAD.MOV.U32 R219, RZ, RZ, R10 ;  /* 0x000000ffffdb7224 */ /* 0x000fe200078e000a */
[----:B---3--:R2:W5:Y:S01]  /*ac60*/  LDL.LU.64 R214, [R1+0x3d8] ;  /* 0x0003d80001d67983 */ /* 0x0085620000300a00 */
[----:B------:R-:W-:-:S03]  /*ac70*/  IMAD.MOV.U32 R220, RZ, RZ, R7 ;  /* 0x000000ffffdc7224 */ /* 0x000fc600078e0007 */
[----:B------:R2:W5:Y:S01]  /*ac80*/  LDL.LU.64 R212, [R1+0x3d0] ;  /* 0x0003d00001d47983 */ /* 0x0005620000300a00 */
[----:B------:R-:W-:-:S03]  /*ac90*/  IMAD.MOV.U32 R221, RZ, RZ, R6 ;  /* 0x000000ffffdd7224 */ /* 0x000fc600078e0006 */
[----:B------:R2:W5:Y:S01]  /*aca0*/  LDL.LU.64 R210, [R1+0x3c8] ;  /* 0x0003c80001d27983 */ /* 0x0005620000300a00 */
[----:B------:R-:W-:Y:S02]  /*acb0*/  IMAD.MOV.U32 R222, RZ, RZ, R4 ;  /* 0x000000ffffde7224 */ /* 0x000fe400078e0004 */
[----:B------:R-:W-:Y:S01]  /*acc0*/  IMAD.MOV.U32 R223, RZ, RZ, R3 ;  /* 0x000000ffffdf7224 */ /* 0x000fe200078e0003 */
[----:B------:R2:W5:Y:S04]  /*acd0*/  LDL.LU.64 R208, [R1+0x3c0] ;  /* 0x0003c00001d07983 */ /* 0x0005680000300a00 */
[----:B------:R-:W-:Y:S04]  /*ace0*/  STL.64 [R1+0x160], R24 ;  /* 0x0001601801007387 */ /* 0x000fe80000100a00 */
[----:B------:R-:W-:Y:S04]  /*acf0*/  STL.64 [R1+0x168], R26 ;  /* 0x0001681a01007387 */ /* 0x000fe80000100a00 */
[----:B------:R-:W-:Y:S04]  /*ad00*/  STL.64 [R1+0x170], R28 ;  /* 0x0001701c01007387 */ /* 0x000fe80000100a00 */
[----:B------:R0:W-:Y:S01]  /*ad10*/  STL.64 [R1+0x178], R30 ;  /* 0x0001781e01007387 */ /* 0x0001e20000100a00 */
[----:B------:R-:W-:-:S02]  /*ad20*/  WARPGROUP.DEPBAR.LE gsb0, 0x0 ;  /* 0x00008000000079c5 */ /* 0x000fc40000010000 */
[----:B------:R-:W-:Y:S01]  /*ad30*/  WARPGROUP.ARRIVE ;  /* 0x00000000000079c5 */ /* 0x000fe20000000000 */
[----:B------:R-:W-:Y:S01]  /*ad40*/  UMOV UR42, UR56 ;  /* 0x00000038002a7c82 */ /* 0x000fe20008000000 */
[----:B0-----:R-:W3:Y:S04]  /*ad50*/  LDL.LU.64 R30, [R1+0x3b8] ;  /* 0x0003b800011e7983 */ /* 0x001ee80000300a00 */
[----:B------:R-:W3:Y:S04]  /*ad60*/  LDL.LU.64 R28, [R1+0x3b0] ;  /* 0x0003b000011c7983 */ /* 0x000ee80000300a00 */
[----:B------:R-:W3:Y:S01]  /*ad70*/  LDL.LU.64 R26, [R1+0x3a8] ;  /* 0x0003a800011a7983 */ /* 0x000ee20000300a00 */
[----:B------:R-:W-:-:S02]  /*ad80*/  UMOV UR43, UR57 ;  /* 0x00000039002b7c82 */ /* 0x000fc40008000000 */
[----:B------:R-:W-:Y:S01]  /*ad90*/  IGMMA.64x16x32.S8.S8 R216, gdesc[UR40], R216, gsb0 ;  /* 0x0060000028d879f1 */ /* 0x000fe200080410d8 */
        /* <DEDUP_REMOVED lines=109> */
[----:B------:R-:W-:Y:S03]  /*b470*/  IGMMA.64x16x32.S8.S8 R24, gdesc[UR4], R24, gsb0 ;  /* 0x00600000041879f1 */ /* 0x000fe60008041018 */
[----:B------:R-:W-:Y:S02]  /*b480*/  WARPGROUP.DEPBAR.LE gsb0, 0x0 ;  /* 0x00008000000079c5 */ /* 0x000fe40000010000 */
[----:B------:R-:W-:Y:S05]  /*b490*/  @!P1 BRA `(.L_x_18) ;  /* 0x0000009c00a49947 */ /* 0x000fea0003800000 */
[----:B------:R-:W2:Y:S01]  /*b4a0*/  LDL R3, [R1+0x290] ;  /* 0x0002900001037983 */ /* 0x000ea20000100800 */
[----:B-----5:R-:W-:Y:S02]  /*b4b0*/  R2UR UR6, R5 ;  /* 0x00000000050672ca */ /* 0x020fe400000e0000 */
[----:B------:R-:W-:-:S11]  /*b4c0*/  R2UR UR9, R0 ;  /* 0x00000000000972ca */ /* 0x000fd600000e0000 */
[----:B------:R-:W-:Y:S02]  /*b4d0*/  UIADD3 UR4, UR6, 0x1, URZ ;  /* 0x0000000106047890 */ /* 0x000fe4000fffe03f */
[----:B------:R-:W-:Y:S02]  /*b4e0*/  IMAD.U32 R7, RZ, RZ, UR9 ;  /* 0x00000009ff077e24 */ /* 0x000fe4000f8e00ff */
[----:B------:R-:W-:-:S04]  /*b4f0*/  UISETP.NE.AND UP0, UPT, UR4, 0x2, UPT ;  /* 0x000000020400788c */ /* 0x000fc8000bf05270 */
[----:B------:R-:W-:Y:S02]  /*b500*/  USEL UR5, URZ, 0x1, UP0 ;  /* 0x000000013f057887 */ /* 0x000fe40008000000 */
[----:B------:R-:W-:-:S03]  /*b510*/  USEL UR8, UR4, URZ, UP0 ;  /* 0x0000003f04087287 */ /* 0x000fc60008000000 */
[----:B------:R-:W-:-:S03]  /*b520*/  UMOV UR4, UR6 ;  /* 0x0000000600047c82 */ /* 0x000fc60008000000 */
[----:B------:R-:W-:Y:S01]  /*b530*/  IMAD.U32 R0, RZ, RZ, UR8 ;  /* 0x00000008ff007e24 */ /* 0x000fe2000f8e00ff */
[----:B--2---:R-:W-:Y:S01]  /*b540*/  R2UR UR7, R3 ;  /* 0x00000000030772ca */ /* 0x004fe200000e0000 */
[----:B------:R-:W-:-:S12]  /*b550*/  IMAD.U32 R3, RZ, RZ, UR4 ;  /* 0x00000004ff037e24 */ /* 0x000fd8000f8e00ff */
[----:B------:R-:W-:-:S06]  /*b560*/  ULOP3.LUT UR5, UR7, UR5, URZ, 0x3c, !UPT ;  /* 0x0000000507057292 */ /* 0x000fcc000f8e3c3f */
[----:B------:R-:W-:-:S07]  /*b570*/  IMAD.U32 R4, RZ, RZ, UR5 ;  /* 0x00000005ff047e24 */ /* 0x000fce000f8e00ff */
.L_x_25:
[----:B------:R-:W-:Y:S05]  /*b580*/  @!P0 BRA `(.L_x_19) ;  /* 0x0000000000048947 */ /* 0x000fea0003800000 */
[----:B------:R-:W-:Y:S01]  /*b590*/  BPT.TRAP 0x1 ;  /* 0x000000040000795c */ /* 0x000fe20000300000 */
.L_x_19:
[----:B------:R-:W0:Y:S01]  /*b5a0*/  S2UR UR5, SR_CgaCtaId ;  /* 0x00000000000579c3 */ /* 0x000e220000008800 */
[----:B------:R-:W-:Y:S01]  /*b5b0*/  R2UR UR6, R4 ;  /* 0x00000000040672ca */ /* 0x000fe200000e0000 */
[----:B------:R-:W-:Y:S01]  /*b5c0*/  UMOV UR4, 0x400 ;  /* 0x0000040000047882 */ /* 0x000fe20000000000 */
[----:B------:R-:W-:-:S11]  /*b5d0*/  R2UR UR7, R0 ;  /* 0x00000000000772ca */ /* 0x000fd600000e0000 */
[----:B------:R-:W-:Y:S02]  /*b5e0*/  IMAD.U32 R6, RZ, RZ, UR6 ;  /* 0x00000006ff067e24 */ /* 0x000fe4000f8e00ff */
[----:B------:R-:W-:-:S03]  /*b5f0*/  IMAD.U32 R5, RZ, RZ, UR7 ;  /* 0x00000007ff057e24 */ /* 0x000fc6000f8e00ff */
[----:B------:R-:W-:Y:S01]  /*b600*/  SHF.L.U32 R6, R6, 0x1f, RZ ;  /* 0x0000001f06067819 */ /* 0x000fe200000006ff */
[----:B0-----:R-:W-:-:S06]  /*b610*/  ULEA UR4, UR5, UR4, 0x18 ;  /* 0x0000000405047291 */ /* 0x001fcc000f8ec03f */
[----:B------:R-:W-:-:S04]  /*b620*/  IMAD.U32 R2, RZ, RZ, UR4 ;  /* 0x00000004ff027e24 */ /* 0x000fc8000f8e00ff */
[----:B------:R-:W-:-:S04]  /*b630*/  IMAD R5, R5, 0x8, R2 ;  /* 0x0000000805057824 */ /* 0x000fc800078e0202 */
[----:B------:R0:W1:Y:S01]  /*b640*/  SYNCS.PHASECHK.TRANS64.TRYWAIT P1, [R5+URZ], R6 ;  /* 0x00000006050075a7 */ /* 0x000062000802017f */
[----:B------:R-:W-:Y:S05]  /*b650*/  @!P0 BRA `(.L_x_20) ;  /* 0x0000000000048947 */ /* 0x000fea0003800000 */
[----:B------:R-:W-:Y:S01]  /*b660*/  BPT.TRAP 0x1 ;  /* 0x000000040000795c */ /* 0x000fe20000300000 */
.L_x_20:
[----:B-1----:R-:W-:Y:S05]  /*b670*/  @P1 BRA `(.L_x_21) ;  /* 0x0000000000081947 */ /* 0x002fea0003800000 */
[----:B------:R-:W1:Y:S02]  /*b680*/  SYNCS.PHASECHK.TRANS64.TRYWAIT P1, [R5+URZ], R6 ;  /* 0x00000006050075a7 */ /* 0x000e64000802017f */
[----:B-1----:R-:W-:Y:S05]  /*b690*/  @!P1 BRA `(.L_x_22) ;  /* 0x000002a800309947 */ /* 0x002fea0003800000 */
.L_x_21:
[----:B------:R-:W-:Y:S04]  /*b6a0*/  STL.64 [R1+0x828], R222 ;  /* 0x000828de01007387 */ /* 0x000fe80000100a00 */
[----:B------:R-:W-:Y:S04]  /*b6b0*/  STL.64 [R1+0x820], R220 ;  /* 0x000820dc01007387 */ /* 0x000fe80000100a00 */
[----:B------:R-:W-:Y:S04]  /*b6c0*/  STL.64 [R1+0x818], R218 ;  /* 0x000818da01007387 */ /* 0x000fe80000100a00 */
[----:B------:R2:W-:Y:S04]  /*b6d0*/  STL.64 [R1+0x810], R216 ;  /* 0x000810d801007387 */ /* 0x0005e80000100a00 */
[----:B--2---:R-:W2:Y:S04]  /*b6e0*/  LDL.LU.64 R216, [R1+0x180] ;  /* 0x0001800001d87983 */ /* 0x004ea80000300a00 */
[----:B------:R-:W2:Y:S04]  /*b6f0*/  LDL.LU.64 R218, [R1+0x188] ;  /* 0x0001880001da7983 */ /* 0x000ea80000300a00 */
[----:B------:R-:W2:Y:S04]  /*b700*/  LDL.LU.64 R220, [R1+0x190] ;  /* 0x0001900001dc7983 */ /* 0x000ea80000300a00 */
[----:B------:R-:W2:Y:S04]  /*b710*/  LDL.LU.64 R222, [R1+0x198] ;  /* 0x0001980001de7983 */ /* 0x000ea80000300a00 */
[----:B------:R-:W-:Y:S04]  /*b720*/  STL.64 [R1+0x808], R198 ;  /* 0x000808c601007387 */ /* 0x000fe80000100a00 */
[----:B------:R-:W-:Y:S04]  /*b730*/  STL.64 [R1+0x800], R196 ;  /* 0x000800c401007387 */ /* 0x000fe80000100a00 */
[----:B------:R-:W-:Y:S04]  /*b740*/  STL.64 [R1+0x7f8], R194 ;  /* 0x0007f8c201007387 */ /* 0x000fe80000100a00 */
[----:B------:R3:W-:Y:S04]  /*b750*/  STL.64 [R1+0x7f0], R192 ;  /* 0x0007f0c001007387 */ /* 0x0007e80000100a00 */
[----:B---3--:R-:W3:Y:S04]  /*b760*/  LDL.LU.64 R192, [R1+0x1e0] ;  /* 0x0001e00001c07983 */ /* 0x008ee80000300a00 */
[----:B------:R-:W3:Y:S04]  /*b770*/  LDL.LU.64 R194, [R1+0x1e8] ;  /* 0x0001e80001c27983 */ /* 0x000ee80000300a00 */
[----:B------:R-:W3:Y:S04]  /*b780*/  LDL.LU.64 R196, [R1+0x1f0] ;  /* 0x0001f00001c47983 */ /* 0x000ee80000300a00 */
[----:B------:R-:W3:Y:S04]  /*b790*/  LDL.LU.64 R198, [R1+0x1f8] ;  /* 0x0001f80001c67983 */ /* 0x000ee80000300a00 */
[----:B------:R-:W-:Y:S04]  /*b7a0*/  STL.64 [R1+0x7e8], R174 ;  /* 0x0007e8ae01007387 */ /* 0x000fe80000100a00 */
[----:B------:R-:W-:Y:S04]  /*b7b0*/  STL.64 [R1+0x7e0], R172 ;  /* 0x0007e0ac01007387 */ /* 0x000fe80000100a00 */
[----:B------:R-:W-:Y:S04]  /*b7c0*/  STL.64 [R1+0x7d8], R170 ;  /* 0x0007d8aa01007387 */ /* 0x000fe80000100a00 */
[----:B------:R4:W-:Y:S04]  /*b7d0*/  STL.64 [R1+0x7d0], R168 ;  /* 0x0007d0a801007387 */ /* 0x0009e80000100a00 */
[----:B----4-:R-:W4:Y:S04]  /*b7e0*/  LDL.LU.64 R168, [R1+0x240] ;  /* 0x0002400001a87983 */ /* 0x010f280000300a00 */
[----:B------:R-:W4:Y:S04]  /*b7f0*/  LDL.LU.64 R170, [R1+0x248] ;  /* 0x0002480001aa7983 */ /* 0x000f280000300a00 */
[----:B------:R-:W4:Y:S04]  /*b800*/  LDL.LU.64 R172, [R1+0x250] ;  /* 0x0002500001ac7983 */ /* 0x000f280000300a00 */
[----:B------:R-:W4:Y:S04]  /*b810*/  LDL.LU.64 R174, [R1+0x258] ;  /* 0x0002580001ae7983 */ /* 0x000f280000300a00 */
        /* <DEDUP_REMOVED lines=38> */
[----:B------:R-:W-:-:S03]  /*ba80*/  R2UR UR5, R8 ;  /* 0x00000000080572ca */ /* 0x000fc600000e0000 */
[----:B------:R-:W-:Y:S01]  /*ba90*/  STL [R1+0x730], R54 ;  /* 0x0007303601007387 */ /* 0x000fe20000100800 */
[----:B------:R-:W-:-:S03]  /*baa0*/  R2UR UR6, R9 ;  /* 0x00000000090672ca */ /* 0x000fc600000e0000 */
[----:B------:R-:W-:Y:S01]  /*bab0*/  STL [R1+0x72c], R55 ;  /* 0x00072c3701007387 */ /* 0x000fe20000100800 */
[----:B------:R-:W-:-:S03]  /*bac0*/  R2UR UR4, R0 ;  /* 0x00000000000472ca */ /* 0x000fc600000e0000 */
        /* <DEDUP_REMOVED lines=11> */
[----:B------:R-:W-:-:S03]  /*bb80*/  UIMAD UR5, UR4, 0xc00, UR5 ;  /* 0x00000c00040578a4 */ /* 0x000fc6000f8e0205 */
[----:B------:R-:W-:Y:S01]  /*bb90*/  STL [R1+0x3f8], R18 ;  /* 0x0003f81201007387 */ /* 0x000fe20000100800 */
[----:B------:R-:W-:-:S03]  /*bba0*/  UIMAD UR60, UR4, 0x780, UR6 ;  /* 0x00000780043c78a4 */ /* 0x000fc6000f8e0206 */
[----:B------:R-:W-:Y:S04]  /*bbb0*/  STL [R1+0x3f4], R17 ;  /* 0x0003f41101007387 */ /* 0x000fe80000100800 */
[----:B------:R0:W-:Y:S04]  /*bbc0*/  STL [R1+0x3f0], R16 ;  /* 0x0003f01001007387 */ /* 0x0001e80000100800 */
[----:B------:R-:W2:Y:S04]  /*bbd0*/  LDL.LU.64 R12, [R1+0x1c0] ;  /* 0x0001c000010c7983 */ /* 0x000ea80000300a00 */
[----:B------:R-:W2:Y:S04]  /*bbe0*/  LDL.LU.64 R14, [R1+0x1c8] ;  /* 0x0001c800010e7983 */ /* 0x000ea80000300a00 */
[----:B0-----:R-:W2:Y:S04]  /*bbf0*/  LDL.LU.64 R16, [R1+0x1d0] ;  /* 0x0001d00001107983 */ /* 0x001ea80000300a00 */
[----:B------:R-:W2:Y:S01]  /*bc00*/  LDL.LU.64 R18, [R1+0x1d8] ;  /* 0x0001d80001127983 */ /* 0x000ea20000300a00 */
[----:B------:R-:W-:Y:S01]  /*bc10*/  UMOV UR56, UR5 ;  /* 0x0000000500387c82 */ /* 0x000fe20008000000 */
[----:B------:R-:W-:Y:S01]  /*bc20*/  UMOV UR57, 0x40000040 ;  /* 0x4000004000397882 */ /* 0x000fe20000000000 */
[----:B------:R-:W-:Y:S01]  /*bc30*/  UMOV UR58, UR60 ;  /* 0x0000003c003a7c82 */ /* 0x000fe20008000000 */
[----:B------:R-:W-:Y:S01]  /*bc40*/  STL [R1+0x3ec], R7 ;  /* 0x0003ec0701007387 */ /* 0x000fe20000100800 */
[----:B------:R-:W-:Y:S01]  /*bc50*/  UMOV UR59, 0x40000040 ;  /* 0x40000040003b7882 */ /* 0x000fe20000000000 */
[----:B------:R-:W-:-:S02]  /*bc60*/  UIADD3 UR4, UR60, 0x80, URZ ;  /* 0x000000803c047890 */ /* 0x000fc4000fffe03f */
[----:B------:R-:W-:Y:S01]  /*bc70*/  STL [R1+0x3e8], R4 ;  /* 0x0003e80401007387 */ /* 0x000fe20000100800 */
[----:B------:R-:W-:Y:S01]  /*bc80*/  UMOV UR8, UR56 ;  /* 0x0000003800087c82 */ /* 0x000fe20008000000 */
[----:B------:R-:W-:Y:S01]  /*bc90*/  UMOV UR9, UR57 ;  /* 0x0000003900097c82 */ /* 0x000fe20008000000 */
[----:B------:R-:W-:Y:S01]  /*bca0*/  UMOV UR11, 0x40000040 ;  /* 0x40000040000b7882 */ /* 0x000fe20000000000 */
[----:B------:R-:W-:Y:S01]  /*bcb0*/  STL [R1+0x3e4], R3 ;  /* 0x0003e40301007387 */ /* 0x000fe20000100800 */
[----:B------:R-:W-:Y:S01]  /*bcc0*/  UMOV UR10, UR4 ;  /* 0x00000004000a7c82 */ /* 0x000fe20008000000 */
[----:B------:R-:W-:Y:S02]  /*bcd0*/  UIADD3 UR54, UR60, 0x100, URZ ;  /* 0x000001003c367890 */ /* 0x000fe4000fffe03f */
[----:B------:R-:W-:Y:S01]  /*bce0*/  STL [R1+0x3e0], R2 ;  /* 0x0003e00201007387 */ /* 0x000fe20000100800 */
[----:B------:R-:W-:Y:S01]  /*bcf0*/  UMOV UR55, 0x40000040 ;  /* 0x4000004000377882 */ /* 0x000fe20000000000 */
[----:B------:R-:W-:-:S02]  /*bd00*/  UIADD3 UR50, UR60, 0x180, URZ ;  /* 0x000001803c327890 */ /* 0x000fc4000fffe03f */
[----:B------:R-:W-:Y:S04]  /*bd10*/  STL [R1+0x408], R8 ;  /* 0x0004080801007387 */ /* 0x000fe80000100800 */
[----:B------:R-:W-:Y:S04]  /*bd20*/  STL [R1+0x40c], R9 ;  /* 0x00040c0901007387 */ /* 0x000fe80000100800 */
[----:B------:R-:W-:Y:S04]  /*bd30*/  STL [R1+0x410], R0 ;  /* 0x0004100001007387 */ /* 0x000fe80000100800 */
[----:B------:R-:W2:Y:S04]  /*bd40*/  LDL.LU.64 R96, [R1+0x120] ;  /* 0x0001200001607983 */ /* 0x000ea80000300a00 */
[----:B------:R-:W2:Y:S04]  /*bd50*/  LDL.LU.64 R98, [R1+0x128] ;  /* 0x0001280001627983 */ /* 0x000ea80000300a00 */
[----:B------:R-:W2:Y:S04]  /*bd60*/  LDL.LU.64 R100, [R1+0x130] ;  /* 0x0001300001647983 */ /* 0x000ea80000300a00 */
[----:B------:R-:W2:Y:S04]  /*bd70*/  LDL.LU.64 R102, [R1+0x138] ;  /* 0x0001380001667983 */ /* 0x000ea80000300a00 */
[----:B------:R-:W2:Y:S04]  /*bd80*/  LDL.LU.64 R120, [R1+0xc0] ;  /* 0x0000c00001787983 */ /* 0x000ea80000300a00 */
[----:B------:R-:W2:Y:S04]  /*bd90*/  LDL.LU.64 R122, [R1+0xc8] ;  /* 0x0000c800017a7983 */ /* 0x000ea80000300a00 */
[----:B------:R-:W2:Y:S04]  /*bda0*/  LDL.LU.64 R124, [R1+0xd0] ;  /* 0x0000d000017c7983 */ /* 0x000ea80000300a00 */
[----:B------:R-:W2:Y:S01]  /*bdb0*/  LDL.LU.64 R126, [R1+0xd8] ;  /* 0x0000d800017e7983 */ /* 0x000ea20000300a00 */
[----:B----4-:R-:W-:-:S06]  /*bdc0*/  WARPGROUP.ARRIVE ;  /* 0x00000000000079c5 */ /* 0x010fcc0000000000 */
[----:B------:R-:W-:Y:S03]  /*bdd0*/  IGMMA.64x16x32.S8.S8 R168, gdesc[UR56], R168, gsb0 ;  /* 0x0060000038a879f1 */ /* 0x000fe600080410a8 */
[----:B------:R-:W-:Y:S02]  /*bde0*/  WARPGROUP.DEPBAR.LE gsb0, 0x0 ;  /* 0x00008000000079c5 */ /* 0x000fe40000010000 */
[----:B---3--:R-:W-:Y:S01]  /*bdf0*/  WARPGROUP.ARRIVE ;  /* 0x00000000000079c5 */ /* 0x008fe20000000000 */
[----:B------:R-:W-:Y:S01]  /*be00*/  UMOV UR52, UR56 ;  /* 0x0000003800347c82 */ /* 0x000fe20008000000 */
[----:B------:R-:W-:Y:S01]  /*be10*/  UMOV UR53, UR57 ;  /* 0x0000003900357c82 */ /* 0x000fe20008000000 */
[----:B------:R-:W-:Y:S01]  /*be20*/  UMOV UR48, UR56 ;  /* 0x0000003800307c82 */ /* 0x000fe20008000000 */
[----:B------:R-:W-:Y:S01]  /*be30*/  UMOV UR49, UR57 ;  /* 0x0000003900317c82 */ /* 0x000fe20008000000 */
[----:B------:R-:W-:Y:S01]  /*be40*/  UMOV UR51, 0x40000040 ;  /* 0x4000004000337882 */ /* 0x000fe20000000000 */
[----:B------:R-:W-:Y:S01]  /*be50*/  IGMMA.64x16x32.S8.S8 R192, gdesc[UR8], R192, gsb0 ;  /* 0x0060000008c079f1 */ /* 0x000fe200080410c0 */
[----:B------:R-:W-:Y:S01]  /*be60*/  UIADD3 UR46, UR60, 0x200, URZ ;  /* 0x000002003c2e7890 */ /* 0x000fe2000fffe03f */
[----:B------:R-:W-:Y:S01]  /*be70*/  IMAD.MOV.U32 R234, RZ, RZ, R168 ;  /* 0x000000ffffea7224 */ /* 0x000fe200078e00a8 */
[----:B------:R-:W-:Y:S01]  /*be80*/  UMOV UR44, UR56 ;  /* 0x00000038002c7c82 */ /* 0x000fe20008000000 */
[----:B------:R-:W-:Y:S01]  /*be90*/  UMOV UR45, UR57 ;  /* 0x00000039002d7c82 */ /* 0x000fe20008000000 */
[----:B------:R-:W-:Y:S01]  /*bea0*/  UMOV UR47, 0x40000040 ;  /* 0x40000040002f7882 */ /* 0x000fe20000000000 */
        /* <DEDUP_REMOVED lines=41> */
[----:B------:R-:W-:Y:S04]  /*c140*/  STL.64 [R1+0x848], R30 ;  /* 0x0008481e01007387 */ /* 0x000fe80000100a00 */
[----:B------:R-:W-:Y:S04]  /*c150*/  STL.64 [R1+0x840], R28 ;  /* 0x0008401c01007387 */ /* 0x000fe80000100a00 */
[----:B------:R-:W-:Y:S04]  /*c160*/  STL.64 [R1+0x838], R26 ;  /* 0x0008381a01007387 */ /* 0x000fe80000100a00 */
[----:B------:R0:W-:Y:S04]  /*c170*/  STL.64 [R1+0x830], R24 ;  /* 0x0008301801007387 */ /* 0x0001e80000100a00 */
[----:B------:R-:W3:Y:S04]  /*c180*/  LDL.LU.64 R144, [R1+0x60] ;  /* 0x0000600001907983 */ /* 0x000ee80000300a00 */
[----:B------:R-:W3:Y:S04]  /*c190*/  LDL.LU.64 R146, [R1+0x68] ;  /* 0x0000680001927983 */ /* 0x000ee80000300a00 */
[----:B------:R-:W3:Y:S04]  /*c1a0*/  LDL.LU.64 R148, [R1+0x70] ;  /* 0x0000700001947983 */ /* 0x000ee80000300a00 */
[----:B------:R-:W3:Y:S04]  /*c1b0*/  LDL.LU.64 R150, [R1+0x78] ;  /* 0x0000780001967983 */ /* 0x000ee80000300a00 */
[----:B0-----:R-:W4:Y:S04]  /*c1c0*/  LDL.LU.64 R24, [R1] ;  /* 0x0000000001187983 */ /* 0x001f280000300a00 */
[----:B------:R-:W4:Y:S04]  /*c1d0*/  LDL.LU.64 R26, [R1+0x8] ;  /* 0x00000800011a7983 */ /* 0x000f280000300a00 */
[----:B------:R-:W4:Y:S04]  /*c1e0*/  LDL.LU.64 R28, [R1+0x10] ;  /* 0x00001000011c7983 */ /* 0x000f280000300a00 */
[----:B------:R-:W4:Y:S01]  /*c1f0*/  LDL.LU.64 R30, [R1+0x18] ;  /* 0x00001800011e7983 */ /* 0x000f220000300a00 */
[----:B--2---:R-:W-:-:S06]  /*c200*/  WARPGROUP.ARRIVE ;  /* 0x00000000000079c5 */ /* 0x004fcc0000000000 */
        /* <DEDUP_REMOVED lines=8> */
[----:B---3--:R-:W-:-:S06]  /*c290*/  WARPGROUP.ARRIVE ;  /* 0x00000000000079c5 */ /* 0x008fcc0000000000 */
[----:B------:R-:W-:Y:S03]  /*c2a0*/  IGMMA.64x16x32.S8.S8 R144, gdesc[UR40], R144, gsb0 ;  /* 0x00600000289079f1 */ /* 0x000fe60008041090 */
[----:B------:R-:W-:Y:S02]  /*c2b0*/  WARPGROUP.DEPBAR.LE gsb0, 0x0 ;  /* 0x00008000000079c5 */ /* 0x000fe40000010000 */
[----:B----4-:R-:W-:-:S06]  /*c2c0*/  WARPGROUP.ARRIVE ;  /* 0x00000000000079c5 */ /* 0x010fcc0000000000 */
        /* <DEDUP_REMOVED lines=26> */
[----:B------:R-:W-:Y:S02]  /*c470*/  UMOV UR6, UR10 ;  /* 0x0000000a00067c82 */ /* 0x000fe40008000000 */
[----:B------:R-:W-:Y:S01]  /*c480*/  UMOV UR52, UR6 ;  /* 0x0000000600347c82 */ /* 0x000fe20008000000 */
[----:B------:R-:W-:Y:S01]  /*c490*/  UIADD3 UR6, UR60, 0x680, URZ ;  /* 0x000006803c067890 */ /* 0x000fe2000fffe03f */
[----:B------:R-:W-:Y:S01]  /*c4a0*/  UMOV UR7, UR11 ;  /* 0x0000000b00077c82 */ /* 0x000fe20008000000 */
[----:B------:R-:W-:Y:S01]  /*c4b0*/  UMOV UR49, UR5 ;  /* 0x0000000500317c82 */ /* 0x000fe20008000000 */
[----:B------:R-:W-:Y:S01]  /*c4c0*/  UMOV UR53, UR7 ;  /* 0x0000000700357c82 */ /* 0x000fe20008000000 */
[----:B------:R-:W-:Y:S01]  /*c4d0*/  UMOV UR4, UR56 ;  /* 0x0000003800047c82 */ /* 0x000fe20008000000 */
[----:B------:R-:W-:Y:S01]  /*c4e0*/  UMOV UR5, UR57 ;  /* 0x0000003900057c82 */ /* 0x000fe20008000000 */
[----:B------:R-:W-:Y:S01]  /*c4f0*/  UMOV UR7, 0x40000040 ;  /* 0x4000004000077882 */ /* 0x000fe20000000000 */
[----:B------:R-:W-:-:S02]  /*c500*/  WARPGROUP.DEPBAR.LE gsb0, 0x0 ;  /* 0x00008000000079c5 */ /* 0x000fc40000010000 */
        /* <DEDUP_REMOVED lines=43> */
[----:B------:R-:W-:Y:S02]  /*c7c0*/  UMOV UR21, UR9 ;  /* 0x0000000900157c82 */ /* 0x000fe40008000000 */
[----:B------:R-:W3:Y:S04]  /*c7d0*/  LDL.LU.64 R192, [R1+0xa0] ;  /* 0x0000a00001c07983 */ /* 0x000ee80000300a00 */
[----:B------:R-:W3:Y:S04]  /*c7e0*/  LDL.LU.64 R194, [R1+0xa8] ;  /* 0x0000a80001c27983 */ /* 0x000ee80000300a00 */
[----:B------:R-:W3:Y:S04]  /*c7f0*/  LDL.LU.64 R196, [R1+0xb0] ;  /* 0x0000b00001c47983 */ /* 0x000ee80000300a00 */
[----:B------:R-:W3:Y:S01]  /*c800*/  LDL.LU.64 R198, [R1+0xb8] ;  /* 0x0000b80001c67983 */ /* 0x000ee20000300a00 */
[----:B------:R-:W-:Y:S01]  /*c810*/  UMOV UR24, UR8 ;  /* 0x0000000800187c82 */ /* 0x000fe20008000000 */
[----:B------:R-:W-:-:S02]  /*c820*/  UMOV UR25, UR9 ;  /* 0x0000000900197c82 */ /* 0x000fc40008000000 */
[----:B------:R-:W4:Y:S04]  /*c830*/  LDL.LU.64 R168, [R1+0x100] ;  /* 0x0001000001a87983 */ /* 0x000f280000300a00 */
[----:B------:R-:W4:Y:S04]  /*c840*/  LDL.LU.64 R170, [R1+0x108] ;  /* 0x0001080001aa7983 */ /* 0x000f280000300a00 */
[----:B------:R-:W4:Y:S04]  /*c850*/  LDL.LU.64 R172, [R1+0x110] ;  /* 0x0001100001ac7983 */ /* 0x000f280000300a00 */
[----:B------:R-:W4:Y:S01]  /*c860*/  LDL.LU.64 R174, [R1+0x118] ;  /* 0x0001180001ae7983 */ /* 0x000f220000300a00 */
[----:B------:R-:W-:-:S02]  /*c870*/  WARPGROUP.DEPBAR.LE gsb0, 0x0 ;  /* 0x00008000000079c5 */ /* 0x000fc40000010000 */
[----:B------:R-:W-:-:S06]  /*c880*/  WARPGROUP.ARRIVE ;  /* 0x00000000000079c5 */ /* 0x000fcc0000000000 */
[----:B------:R-:W-:Y:S03]  /*c890*/  IGMMA.64x16x32.S8.S8 R128, gdesc[UR20], R128, gsb0 ;  /* 0x00600000148079f1 */ /* 0x000fe60008041080 */
[----:B------:R-:W-:Y:S02]  /*c8a0*/  WARPGROUP.DEPBAR.LE gsb0, 0x0 ;  /* 0x00008000000079c5 */ /* 0x000fe40000010000 */
[----:B------:R-:W-:-:S06]  /*c8b0*/  WARPGROUP.ARRIVE ;  /* 0x00000000000079c5 */ /* 0x000fcc0000000000 */
[----:B------:R-:W-:Y:S01]  /*c8c0*/  IGMMA.64x16x32.S8.S8 R152, gdesc[UR24], R152, gsb0 ;  /* 0x00600000189879f1 */ /* 0x000fe20008041098 */
[----:B------:R-:W-:Y:S01]  /*c8d0*/  UMOV UR28, UR8 ;  /* 0x00000008001c7c82 */ /* 0x000fe20008000000 */
[----:B------:R-:W-:Y:S01]  /*c8e0*/  UMOV UR29, UR9 ;  /* 0x00000009001d7c82 */ /* 0x000fe20008000000 */
[----:B------:R-:W-:Y:S01]  /*c8f0*/  IMAD.MOV.U32 R72, RZ, RZ, R96 ;  /* 0x000000ffff487224 */ /* 0x000fe200078e0060 */
        /* <DEDUP_REMOVED lines=23> */
[----:B------:R-:W4:Y:S01]  /*ca70*/  LDL.LU.64 R24, [R1+0x160] ;  /* 0x0001600001187983 */ /* 0x000f220000300a00 */
        /* <DEDUP_REMOVED lines=10> */
[----:B------:R-:W-:Y:S01]  /*cb20*/  IMAD.MOV.U32 R150, RZ, RZ, R30 ;  /* 0x000000ffff967224 */ /* 0x000fe200078e001e */
[----:B------:R-:W4:Y:S01]  /*cb30*/  LDL.LU.64 R28, [R1+0x170] ;  /* 0x00017000011c7983 */ /* 0x000f220000300a00 */
[----:B------:R-:W-:-:S03]  /*cb40*/  IMAD.MOV.U32 R151, RZ, RZ, R31 ;  /* 0x000000ffff977224 */ /* 0x000fc600078e001f */
[----:B------:R-:W4:Y:S01]  /*cb50*/  LDL.LU.64 R30, [R1+0x178] ;  /* 0x00017800011e7983 */ /* 0x000f220000300a00 */
[----:B------:R-:W-:Y:S02]  /*cb60*/  WARPGROUP.DEPBAR.LE gsb0, 0x0 ;  /* 0x00008000000079c5 */ /* 0x000fe40000010000 */
        /* <DEDUP_REMOVED lines=12> */
[----:B--2---:R-:W-:-:S06]  /*cc30*/  WARPGROUP.ARRIVE ;  /* 0x00000000000079c5 */ /* 0x004fcc0000000000 */
[----:B------:R-:W-:Y:S01]  /*cc40*/  IGMMA.64x16x32.S8.S8 R216, gdesc[UR40], R216, gsb0 ;  /* 0x0060000028d879f1 */ /* 0x000fe200080410d8 */
[----:B------:R-:W-:Y:S01]  /*cc50*/  UMOV UR44, UR8 ;  /* 0x00000008002c7c82 */ /* 0x000fe20008000000 */
[----:B------:R-:W-:Y:S01]  /*cc60*/  UMOV UR45, UR9 ;  /* 0x00000009002d7c82 */ /* 0x000fe20008000000 */
[----:B------:R-:W-:Y:S02]  /*cc70*/  WARPGROUP.DEPBAR.LE gsb0, 0x0 ;  /* 0x00008000000079c5 */ /* 0x000fe40000010000 */
[----:B---3--:R-:W-:-:S06]  /*cc80*/  WARPGROUP.ARRIVE ;  /* 0x00000000000079c5 */ /* 0x008fcc0000000000 */
[----:B------:R-:W-:Y:S01]  /*cc90*/  IGMMA.64x16x32.S8.S8 R192, gdesc[UR44], R192, gsb0 ;  /* 0x006000002cc079f1 */ /* 0x000fe200080410c0 */
[----:B------:R-:W-:Y:S01]  /*cca0*/  UMOV UR5, UR49 ;  /* 0x0000003100057c82 */ /* 0x000fe20008000000 */
[----:B------:R-:W-:Y:S01]  /*ccb0*/  UMOV UR48, UR8 ;  /* 0x0000000800307c82 */ /* 0x000fe20008000000 */
[----:B------:R-:W-:Y:S01]  /*ccc0*/  UMOV UR49, UR9 ;  /* 0x0000000900317c82 */ /* 0x000fe20008000000 */
[----:B------:R-:W-:Y:S02]  /*ccd0*/  WARPGROUP.DEPBAR.LE gsb0, 0x0 ;  /* 0x00008000000079c5 */ /* 0x000fe40000010000 */
[----:B----4-:R-:W-:-:S06]  /*cce0*/  WARPGROUP.ARRIVE ;  /* 0x00000000000079c5 */ /* 0x010fcc0000000000 */
        /* <DEDUP_REMOVED lines=17> */
[----:B------:R0:W-:Y:S04]  /*ce00*/  STL.64 [R1+0x160], R24 ;  /* 0x0001601801007387 */ /* 0x0001e80000100a00 */
[----:B------:R2:W-:Y:S04]  /*ce10*/  STL.64 [R1+0x168], R26 ;  /* 0x0001681a01007387 */ /* 0x0005e80000100a00 */
[----:B------:R3:W-:Y:S04]  /*ce20*/  STL.64 [R1+0x170], R28 ;  /* 0x0001701c01007387 */ /* 0x0007e80000100a00 */
[----:B------:R4:W-:Y:S04]  /*ce30*/  STL.64 [R1+0x178], R30 ;  /* 0x0001781e01007387 */ /* 0x0009e80000100a00 */
[----:B0-----:R-:W4:Y:S04]  /*ce40*/  LDL.LU.64 R24, [R1+0x220] ;  /* 0x0002200001187983 */ /* 0x001f280000300a00 */
[----:B--2---:R-:W2:Y:S04]  /*ce50*/  LDL.LU.64 R26, [R1+0x228] ;  /* 0x00022800011a7983 */ /* 0x004ea80000300a00 */
[----:B---3--:R-:W2:Y:S04]  /*ce60*/  LDL.LU.64 R28, [R1+0x230] ;  /* 0x00023000011c7983 */ /* 0x008ea80000300a00 */
[----:B----4-:R-:W2:Y:S04]  /*ce70*/  LDL.LU.64 R30, [R1+0x238] ;  /* 0x00023800011e7983 */ /* 0x010ea80000300a00 */
[----:B------:R-:W3:Y:S04]  /*ce80*/  LDL.LU.64 R216, [R1+0x200] ;  /* 0x0002000001d87983 */ /* 0x000ee80000300a00 */
[----:B------:R-:W3:Y:S04]  /*ce90*/  LDL.LU.64 R218, [R1+0x208] ;  /* 0x0002080001da7983 */ /* 0x000ee80000300a00 */
[----:B------:R-:W3:Y:S04]  /*cea0*/  LDL.LU.64 R220, [R1+0x210] ;  /* 0x0002100001dc7983 */ /* 0x000ee80000300a00 */
[----:B------:R-:W3:Y:S01]  /*ceb0*/  LDL.LU.64 R222, [R1+0x218] ;  /* 0x0002180001de7983 */ /* 0x000ee20000300a00 */
[----:B------:R-:W-:Y:S01]  /*cec0*/  WARPGROUP.ARRIVE ;  /* 0x00000000000079c5 */ /* 0x000fe20000000000 */
[----:B------:R-:W-:Y:S01]  /*ced0*/  IMAD.MOV.U32 R10, RZ, RZ, R192 ;  /* 0x000000ffff0a7224 */ /* 0x000fe200078e00c0 */
[----:B-1----:R-:W-:Y:S01]  /*cee0*/  MOV R6, UR59 ;  /* 0x0000003b00067c02 */ /* 0x002fe20008000f00 */
[----:B------:R-:W-:Y:S01]  /*cef0*/  IMAD.MOV.U32 R9, RZ, RZ, R193 ;  /* 0x000000ffff097224 */ /* 0x000fe200078e00c1 */
[----:B------:R-:W-:Y:S01]  /*cf00*/  MOV R5, UR58 ;  /* 0x0000003a00057c02 */ /* 0x000fe20008000f00 */
[----:B------:R-:W-:Y:S01]  /*cf10*/  IMAD.MOV.U32 R8, RZ, RZ, R194 ;  /* 0x000000ffff087224 */ /* 0x000fe200078e00c2 */
[----:B------:R-:W4:Y:S01]  /*cf20*/  LDL.LU.64 R192, [R1+0x1a0] ;  /* 0x0001a00001c07983 */ /* 0x000f220000300a00 */
[----:B------:R-:W-:Y:S01]  /*cf30*/  IMAD.MOV.U32 R7, RZ, RZ, R195 ;  /* 0x000000ffff077224 */ /* 0x000fe200078e00c3 */
[----:B------:R-:W-:Y:S01]  /*cf40*/  UMOV UR56, UR8 ;  /* 0x0000000800387c82 */ /* 0x000fe20008000000 */
[----:B------:R-:W-:Y:S01]  /*cf50*/  IMAD.MOV.U32 R4, RZ, RZ, R196 ;  /* 0x000000ffff047224 */ /* 0x000fe200078e00c4 */
[----:B------:R-:W4:Y:S01]  /*cf60*/  LDL.LU.64 R194, [R1+0x1a8] ;  /* 0x0001a80001c27983 */ /* 0x000f220000300a00 */
[----:B------:R-:W-:Y:S01]  /*cf70*/  IMAD.MOV.U32 R3, RZ, RZ, R197 ;  /* 0x000000ffff037224 */ /* 0x000fe200078e00c5 */
[----:B------:R-:W-:Y:S01]  /*cf80*/  UMOV UR57, UR9 ;  /* 0x0000000900397c82 */ /* 0x000fe20008000000 */
[----:B------:R-:W-:Y:S01]  /*cf90*/  UMOV UR58, UR12 ;  /* 0x0000000c003a7c82 */ /* 0x000fe20008000000 */
[----:B------:R-:W-:Y:S01]  /*cfa0*/  UMOV UR59, UR13 ;  /* 0x0000000d003b7c82 */ /* 0x000fe20008000000 */
[----:B------:R-:W-:Y:S01]  /*cfb0*/  IMAD.MOV.U32 R2, RZ, RZ, R198 ;  /* 0x000000ffff027224 */ /* 0x000fe200078e00c6 */
[----:B------:R-:W4:Y:S01]  /*cfc0*/  LDL.LU.64 R196, [R1+0x1b0] ;  /* 0x0001b00001c47983 */ /* 0x000f220000300a00 */
[----:B------:R-:W-:Y:S01]  /*cfd0*/  IMAD.MOV.U32 R0, RZ, RZ, R199 ;  /* 0x000000ffff007224 */ /* 0x000fe200078e00c7 */
[----:B------:R-:W-:Y:S02]  /*cfe0*/  IGMMA.64x16x32.S8.S8 R12, gdesc[UR56], R12, gsb0 ;  /* 0x00600000380c79f1 */ /* 0x000fe4000804100c */
[----:B------:R-:W4:Y:S04]  /*cff0*/  LDL.LU.64 R198, [R1+0x1b8] ;  /* 0x0001b80001c67983 */ /* 0x000f280000300a00 */
[----:B------:R-:W4:Y:S04]  /*d000*/  LDL.LU.64 R168, [R1+0xe0] ;  /* 0x0000e00001a87983 */ /* 0x000f280000300a00 */
[----:B------:R-:W4:Y:S04]  /*d010*/  LDL.LU.64 R170, [R1+0xe8] ;  /* 0x0000e80001aa7983 */ /* 0x000f280000300a00 */
[----:B------:R-:W4:Y:S04]  /*d020*/  LDL.LU.64 R172, [R1+0xf0] ;  /* 0x0000f00001ac7983 */ /* 0x000f280000300a00 */
[----:B------:R-:W4:Y:S01]  /*d030*/  LDL.LU.64 R174, [R1+0xf8] ;  /* 0x0000f80001ae7983 */ /* 0x000f220000300a00 */
[----:B------:R-:W-:-:S03]  /*d040*/  WARPGROUP.DEPBAR.LE gsb0, 0x0 ;  /* 0x00008000000079c5 */ /* 0x000fc60000010000 */
[----:B------:R-:W-:Y:S04]  /*d050*/  STL.64 [R1+0x6e0], R18 ;  /* 0x0006e01201007387 */ /* 0x000fe80000100a00 */
[----:B------:R-:W-:Y:S04]  /*d060*/  STL.64 [R1+0x6d8], R16 ;  /* 0x0006d81001007387 */ /* 0x000fe80000100a00 */
[----:B------:R-:W-:Y:S04]  /*d070*/  STL.64 [R1+0x6d0], R14 ;  /* 0x0006d00e01007387 */ /* 0x000fe80000100a00 */
[----:B------:R0:W-:Y:S04]  /*d080*/  STL.64 [R1+0x6c8], R12 ;  /* 0x0006c80c01007387 */ /* 0x0001e80000100a00 */
[----:B0-----:R-:W4:Y:S04]  /*d090*/  LDL.LU.64 R12, [R1+0x140] ;  /* 0x00014000010c7983 */ /* 0x001f280000300a00 */
[----:B------:R-:W4:Y:S04]  /*d0a0*/  LDL.LU.64 R14, [R1+0x148] ;  /* 0x00014800010e7983 */ /* 0x000f280000300a00 */
[----:B------:R-:W4:Y:S04]  /*d0b0*/  LDL.LU.64 R16, [R1+0x150] ;  /* 0x0001500001107983 */ /* 0x000f280000300a00 */
[----:B------:R-:W4:Y:S01]  /*d0c0*/  LDL.LU.64 R18, [R1+0x158] ;  /* 0x0001580001127983 */ /* 0x000f220000300a00 */
[----:B------:R-:W-:-:S02]  /*d0d0*/  R2UR UR59, R6 ;  /* 0x00000000063b72ca */ /* 0x000fc400000e0000 */
[----:B------:R-:W-:Y:S01]  /*d0e0*/  R2UR UR58, R5 ;  /* 0x00000000053a72ca */ /* 0x000fe200000e0000 */
[----:B------:R-:W-:Y:S01]  /*d0f0*/  UMOV UR56, UR8 ;  /* 0x0000000800387c82 */ /* 0x000fe20008000000 */
[----:B------:R-:W-:Y:S01]  /*d100*/  UMOV UR57, UR9 ;  /* 0x0000000900397c82 */ /* 0x000fe20008000000 */
[----:B------:R-:W-:Y:S01]  /*d110*/  UIADD3 UR4, UR5, 0x800, URZ ;  /* 0x0000080005047890 */ /* 0x000fe2000fffe03f */
[----:B--2---:R-:W-:-:S09]  /*d120*/  WARPGROUP.ARRIVE ;  /* 0x00000000000079c5 */ /* 0x004fd20000000000 */
[----:B------:R-:W-:Y:S01]  /*d130*/  IGMMA.64x16x32.S8.S8 R24, gdesc[UR56], R24, gsb0 ;  /* 0x00600000381879f1 */ /* 0x000fe20008041018 */
[----:B------:R-:W-:Y:S01]  /*d140*/  UMOV UR56, UR4 ;  /* 0x0000000400387c82 */ /* 0x000fe20008000000 */
[----:B------:R-:W-:Y:S01]  /*d150*/  UMOV UR57, 0x40000040 ;  /* 0x4000004000397882 */ /* 0x000fe20000000000 */
[----:B------:R-:W-:Y:S02]  /*d160*/  WARPGROUP.DEPBAR.LE gsb0, 0x0 ;  /* 0x00008000000079c5 */ /* 0x000fe40000010000 */
[----:B---3--:R-:W-:-:S06]  /*d170*/  WARPGROUP.ARRIVE ;  /* 0x00000000000079c5 */ /* 0x008fcc0000000000 */
[----:B------:R-:W-:Y:S01]  /*d180*/  IGMMA.64x16x32.S8.S8 R216, gdesc[UR56], R216, gsb0 ;  /* 0x0060000038d879f1 */ /* 0x000fe200080410d8 */
[----:B------:R-:W-:Y:S01]  /*d190*/  UMOV UR58, UR12 ;  /* 0x0000000c003a7c82 */ /* 0x000fe20008000000 */
[----:B------:R-:W-:Y:S01]  /*d1a0*/  UMOV UR59, UR13 ;  /* 0x0000000d003b7c82 */ /* 0x000fe20008000000 */
[----:B------:R-:W-:Y:S02]  /*d1b0*/  WARPGROUP.DEPBAR.LE gsb0, 0x0 ;  /* 0x00008000000079c5 */ /* 0x000fe40000010000 */
[----:B----4-:R-:W-:-:S06]  /*d1c0*/  WARPGROUP.ARRIVE ;  /* 0x00000000000079c5 */ /* 0x010fcc0000000000 */
        /* <DEDUP_REMOVED lines=9> */
[----:B------:R-:W-:Y:S04]  /*d260*/  STL.64 [R1+0x228], R26 ;  /* 0x0002281a01007387 */ /* 0x000fe80000100a00 */
[----:B------:R-:W-:Y:S04]  /*d270*/  STL.64 [R1+0x230], R28 ;  /* 0x0002301c01007387 */ /* 0x000fe80000100a00 */
[----:B------:R0:W-:Y:S04]  /*d280*/  STL.64 [R1+0x238], R30 ;  /* 0x0002381e01007387 */ /* 0x0001e80000100a00 */
[----:B0-----:R-:W2:Y:S04]  /*d290*/  LDL.LU.64 R30, [R1+0x848] ;  /* 0x00084800011e7983 */ /* 0x001ea80000300a00 */
[----:B------:R-:W3:Y:S04]  /*d2a0*/  LDL.LU.64 R28, [R1+0x840] ;  /* 0x00084000011c7983 */ /* 0x000ee80000300a00 */
[----:B------:R-:W4:Y:S04]  /*d2b0*/  LDL.LU.64 R26, [R1+0x838] ;  /* 0x00083800011a7983 */ /* 0x000f280000300a00 */
[----:B------:R-:W4:Y:S01]  /*d2c0*/  LDL.LU.64 R24, [R1+0x830] ;  /* 0x0008300001187983 */ /* 0x000f220000300a00 */
[----:B------:R-:W-:-:S02]  /*d2d0*/  WARPGROUP.DEPBAR.LE gsb0, 0x0 ;  /* 0x00008000000079c5 */ /* 0x000fc40000010000 */
[----:B------:R-:W-:-:S06]  /*d2e0*/  WARPGROUP.ARRIVE ;  /* 0x00000000000079c5 */ /* 0x000fcc0000000000 */
[----:B------:R-:W-:Y:S01]  /*d2f0*/  IGMMA.64x16x32.S8.S8 R168, gdesc[UR48], R168, gsb0 ;  /* 0x0060000030a879f1 */ /* 0x000fe200080410a8 */
[----:B------:R-:W-:Y:S04]  /*d300*/  STL.64 [R1+0x200], R216 ;  /* 0x000200d801007387 */ /* 0x000fe80000100a00 */
[----:B------:R-:W-:Y:S04]  /*d310*/  STL.64 [R1+0x208], R218 ;  /* 0x000208da01007387 */ /* 0x000fe80000100a00 */
[----:B------:R-:W-:Y:S04]  /*d320*/  STL.64 [R1+0x210], R220 ;  /* 0x000210dc01007387 */ /* 0x000fe80000100a00 */
[----:B------:R0:W-:Y:S01]  /*d330*/  STL.64 [R1+0x218], R222 ;  /* 0x000218de01007387 */ /* 0x0001e20000100a00 */
[----:B------:R-:W-:-:S03]  /*d340*/  IMAD.MOV.U32 R235, RZ, RZ, R19 ;  /* 0x000000ffffeb7224 */ /* 0x000fc600078e0013 */
[----:B0-----:R-:W2:Y:S04]  /*d350*/  LDL.LU.64 R222, [R1+0x828] ;  /* 0x0008280001de7983 */ /* 0x001ea80000300a00 */
[----:B------:R-:W2:Y:S04]  /*d360*/  LDL.LU.64 R220, [R1+0x820] ;  /* 0x0008200001dc7983 */ /* 0x000ea80000300a00 */
[----:B------:R-:W2:Y:S04]  /*d370*/  LDL.LU.64 R218, [R1+0x818] ;  /* 0x0008180001da7983 */ /* 0x000ea80000300a00 */
[----:B------:R-:W2:Y:S04]  /*d380*/  LDL.LU.64 R216, [R1+0x810] ;  /* 0x0008100001d87983 */ /* 0x000ea80000300a00 */
[----:B------:R-:W-:Y:S04]  /*d390*/  STL.64 [R1+0x1a0], R192 ;  /* 0x0001a0c001007387 */ /* 0x000fe80000100a00 */
[----:B------:R-:W-:Y:S04]  /*d3a0*/  STL.64 [R1+0x1a8], R194 ;  /* 0x0001a8c201007387 */ /* 0x000fe80000100a00 */
[----:B------:R-:W-:Y:S04]  /*d3b0*/  STL.64 [R1+0x1b0], R196 ;  /* 0x0001b0c401007387 */ /* 0x000fe80000100a00 */
[----:B------:R0:W-:Y:S01]  /*d3c0*/  STL.64 [R1+0x1b8], R198 ;  /* 0x0001b8c601007387 */ /* 0x0001e20000100a00 */
[----:B------:R-:W-:-:S02]  /*d3d0*/  WARPGROUP.DEPBAR.LE gsb0, 0x0 ;  /* 0x00008000000079c5 */ /* 0x000fc40000010000 */
[----:B------:R-:W-:Y:S01]  /*d3e0*/  IMAD.MOV.U32 R19, RZ, RZ, R168 ;  /* 0x000000ffff137224 */ /* 0x000fe200078e00a8 */
[----:B0-----:R-:W3:Y:S04]  /*d3f0*/  LDL.LU.64 R198, [R1+0x808] ;  /* 0x0008080001c67983 */ /* 0x001ee80000300a00 */
[----:B------:R-:W3:Y:S04]  /*d400*/  LDL.LU.64 R196, [R1+0x800] ;  /* 0x0008000001c47983 */ /* 0x000ee80000300a00 */
[----:B------:R-:W3:Y:S04]  /*d410*/  LDL.LU.64 R194, [R1+0x7f8] ;  /* 0x0007f80001c27983 */ /* 0x000ee80000300a00 */
[----:B------:R-:W3:Y:S04]  /*d420*/  LDL.LU.64 R192, [R1+0x7f0] ;  /* 0x0007f00001c07983 */ /* 0x000ee80000300a00 */
[----:B------:R0:W-:Y:S04]  /*d430*/  STL.64 [R1+0x140], R12 ;  /* 0x0001400c01007387 */ /* 0x0001e80000100a00 */
[----:B------:R1:W-:Y:S04]  /*d440*/  STL.64 [R1+0x148], R14 ;  /* 0x0001480e01007387 */ /* 0x0003e80000100a00 */
[----:B------:R1:W-:Y:S04]  /*d450*/  STL.64 [R1+0x150], R16 ;  /* 0x0001501001007387 */ /* 0x0003e80000100a00 */
[----:B------:R1:W-:Y:S01]  /*d460*/  STL [R1+0x158], R18 ;  /* 0x0001581201007387 */ /* 0x0003e20000100800 */
[----:B0-----:R-:W-:-:S02]  /*d470*/  IMAD.MOV.U32 R12, RZ, RZ, R175 ;  /* 0x000000ffff0c7224 */ /* 0x001fc400078e00af */
[----:B------:R-:W-:Y:S01]  /*d480*/  IMAD.MOV.U32 R13, RZ, RZ, R174 ;  /* 0x000000ffff0d7224 */ /* 0x000fe200078e00ae */
[----:B------:R-:W-:Y:S01]  /*d490*/  STL [R1+0x6e8], R235 ;  /* 0x0006e8eb01007387 */ /* 0x000fe20000100800 */
[----:B-1----:R-:W-:Y:S02]  /*d4a0*/  IMAD.MOV.U32 R15, RZ, RZ, R172 ;  /* 0x000000ffff0f7224 */ /* 0x002fe400078e00ac */
[----:B------:R-:W-:Y:S02]  /*d4b0*/  IMAD.MOV.U32 R14, RZ, RZ, R173 ;  /* 0x000000ffff0e7224 */ /* 0x000fe400078e00ad */
[----:B------:R-:W-:Y:S02]  /*d4c0*/  IMAD.MOV.U32 R17, RZ, RZ, R170 ;  /* 0x000000ffff117224 */ /* 0x000fe400078e00aa */
[----:B------:R-:W-:Y:S02]  /*d4d0*/  IMAD.MOV.U32 R18, RZ, RZ, R169 ;  /* 0x000000ffff127224 */ /* 0x000fe400078e00a9 */
[----:B------:R-:W-:Y:S01]  /*d4e0*/  IMAD.MOV.U32 R16, RZ, RZ, R171 ;  /* 0x000000ffff107224 */ /* 0x000fe200078e00ab */
[----:B------:R-:W4:Y:S04]  /*d4f0*/  LDL.LU.64 R168, [R1+0x20] ;  /* 0x0000200001a87983 */ /* 0x000f280000300a00 */
[----:B------:R-:W4:Y:S04]  /*d500*/  LDL.LU.64 R170, [R1+0x28] ;  /* 0x0000280001aa7983 */ /* 0x000f280000300a00 */
[----:B------:R-:W4:Y:S04]  /*d510*/  LDL.LU.64 R172, [R1+0x30] ;  /* 0x0000300001ac7983 */ /* 0x000f280000300a00 */
[----:B------:R-:W4:Y:S04]  /*d520*/  LDL.LU.64 R174, [R1+0x38] ;  /* 0x0000380001ae7983 */ /* 0x000f280000300a00 */
        /* <DEDUP_REMOVED lines=9> */
[----:B-1----:R-:W2:Y:S04]  /*d5c0*/  LDL.LU.64 R14, [R1+0x88] ;  /* 0x00008800010e7983 */ /* 0x002ea80000300a00 */
[----:B------:R-:W2:Y:S04]  /*d5d0*/  LDL.LU.64 R16, [R1+0x90] ;  /* 0x0000900001107983 */ /* 0x000ea80000300a00 */
[----:B------:R-:W2:Y:S01]  /*d5e0*/  LDL.LU.64 R18, [R1+0x98] ;  /* 0x0000980001127983 */ /* 0x000ea20000300a00 */
        /* <DEDUP_REMOVED lines=8> */
[----:B------:R-:W-:Y:S01]  /*d670*/  IGMMA.64x16x32.S8.S8 R168, gdesc[UR40], R168, gsb0 ;  /* 0x0060000028a879f1 */ /* 0x000fe200080410a8 */
[----:B------:R-:W-:Y:S01]  /*d680*/  STL.64 [R1+0x80], R12 ;  /* 0x0000800c01007387 */ /* 0x000fe20000100a00 */
[----:B------:R-:W-:-:S03]  /*d690*/  IMAD.MOV.U32 R235, RZ, RZ, R19 ;  /* 0x000000ffffeb7224 */ /* 0x000fc600078e0013 */
[----:B------:R-:W-:Y:S04]  /*d6a0*/  STL.64 [R1+0x88], R14 ;  /* 0x0000880e01007387 */ /* 0x000fe80000100a00 */
[----:B------:R-:W-:Y:S04]  /*d6b0*/  STL.64 [R1+0x90], R16 ;  /* 0x0000901001007387 */ /* 0x000fe80000100a00 */
[----:B------:R0:W-:Y:S01]  /*d6c0*/  STL [R1+0x98], R18 ;  /* 0x0000981201007387 */ /* 0x0001e20000100800 */
[----:B------:R-:W-:Y:S02]  /*d6d0*/  WARPGROUP.DEPBAR.LE gsb0, 0x0 ;  /* 0x00008000000079c5 */ /* 0x000fe40000010000 */
[----:B0-----:R-:W-:-:S02]  /*d6e0*/  IMAD.MOV.U32 R18, RZ, RZ, R174 ;  /* 0x000000ffff127224 */ /* 0x001fc400078e00ae */
        /* <DEDUP_REMOVED lines=10> */
[----:B------:R-:W2:Y:S01]  /*d790*/  LDL.LU.64 R168, [R1+0x7d0] ;  /* 0x0007d00001a87983 */ /* 0x000ea20000300a00 */
[----:B------:R-:W-:Y:S01]  /*d7a0*/  WARPGROUP.ARRIVE ;  /* 0x00000000000079c5 */ /* 0x000fe20000000000 */
[----:B------:R-:W-:Y:S01]  /*d7b0*/  UMOV UR36, UR56 ;  /* 0x0000003800247c82 */ /* 0x000fe20008000000 */
[----:B------:R-:W-:-:S04]  /*d7c0*/  UMOV UR37, UR57 ;  /* 0x0000003900257c82 */ /* 0x000fc80008000000 */
[----:B------:R-:W-:Y:S01]  /*d7d0*/  IGMMA.64x16x32.S8.S8 R216, gdesc[UR36], R216, gsb0 ;  /* 0x0060000024d879f1 */ /* 0x000fe200080410d8 */
[----:B------:R-:W-:Y:S01]  /*d7e0*/  UMOV UR32, UR56 ;  /* 0x0000003800207c82 */ /* 0x000fe20008000000 */
[----:B------:R-:W-:Y:S01]  /*d7f0*/  UMOV UR33, UR57 ;  /* 0x0000003900217c82 */ /* 0x000fe20008000000 */
[----:B------:R-:W-:Y:S02]  /*d800*/  WARPGROUP.DEPBAR.LE gsb0, 0x0 ;  /* 0x00008000000079c5 */ /* 0x000fe40000010000 */
[----:B------:R0:W-:Y:S01]  /*d810*/  STL.64 [R1+0x600], R222 ;  /* 0x000600de01007387 */ /* 0x0001e20000100a00 */
[----:B---3--:R-:W-:-:S03]  /*d820*/  WARPGROUP.ARRIVE ;  /* 0x00000000000079c5 */ /* 0x008fc60000000000 */
[----:B------:R1:W-:Y:S03]  /*d830*/  STL.64 [R1+0x5f8], R220 ;  /* 0x0005f8dc01007387 */ /* 0x0003e60000100a00 */
[----:B------:R-:W-:Y:S01]  /*d840*/  IGMMA.64x16x32.S8.S8 R192, gdesc[UR32], R192, gsb0 ;  /* 0x0060000020c079f1 */ /* 0x000fe200080410c0 */
[----:B------:R3:W-:Y:S04]  /*d850*/  STL.64 [R1+0x5f0], R218 ;  /* 0x0005f0da01007387 */ /* 0x0007e80000100a00 */
[----:B------:R4:W-:Y:S01]  /*d860*/  STL.64 [R1+0x5e8], R216 ;  /* 0x0005e8d801007387 */ /* 0x0009e20000100a00 */
[----:B0-----:R-:W-:Y:S02]  /*d870*/  IMAD.MOV.U32 R222, RZ, RZ, R150 ;  /* 0x000000ffffde7224 */ /* 0x001fe400078e0096 */
[----:B-1----:R-:W-:-:S02]  /*d880*/  IMAD.MOV.U32 R220, RZ, RZ, R148 ;  /* 0x000000ffffdc7224 */ /* 0x002fc400078e0094 */
[----:B---3--:R-:W-:Y:S02]  /*d890*/  IMAD.MOV.U32 R218, RZ, RZ, R146 ;  /* 0x000000ffffda7224 */ /* 0x008fe400078e0092 */
[----:B----4-:R-:W-:Y:S02]  /*d8a0*/  IMAD.MOV.U32 R216, RZ, RZ, R144 ;  /* 0x000000ffffd87224 */ /* 0x010fe400078e0090 */
[----:B------:R-:W3:Y:S01]  /*d8b0*/  LDL.LU R144, [R1+0x7c8] ;  /* 0x0007c80001907983 */ /* 0x000ee20000300800 */
[----:B------:R-:W-:Y:S02]  /*d8c0*/  IMAD.MOV.U32 R217, RZ, RZ, R145 ;  /* 0x000000ffffd97224 */ /* 0x000fe400078e0091 */
[----:B------:R-:W-:Y:S01]  /*d8d0*/  IMAD.MOV.U32 R219, RZ, RZ, R147 ;  /* 0x000000ffffdb7224 */ /* 0x000fe200078e0093 */
[----:B------:R-:W3:Y:S01]  /*d8e0*/  LDL.LU R145, [R1+0x7c4] ;  /* 0x0007c40001917983 */ /* 0x000ee20000300800 */
[----:B------:R-:W-:-:S03]  /*d8f0*/  IMAD.MOV.U32 R221, RZ, RZ, R149 ;  /* 0x000000ffffdd7224 */ /* 0x000fc600078e0095 */
[----:B------:R-:W3:Y:S01]  /*d900*/  LDL.LU R146, [R1+0x7c0] ;  /* 0x0007c00001927983 */ /* 0x000ee20000300800 */
[----:B------:R-:W-:-:S03]  /*d910*/  IMAD.MOV.U32 R223, RZ, RZ, R151 ;  /* 0x000000ffffdf7224 */ /* 0x000fc600078e0097 */
[----:B------:R-:W3:Y:S04]  /*d920*/  LDL.LU R147, [R1+0x7bc] ;  /* 0x0007bc0001937983 */ /* 0x000ee80000300800 */
[----:B------:R-:W3:Y:S04]  /*d930*/  LDL.LU R148, [R1+0x7b8] ;  /* 0x0007b80001947983 */ /* 0x000ee80000300800 */
[----:B------:R-:W3:Y:S04]  /*d940*/  LDL.LU R149, [R1+0x7b4] ;  /* 0x0007b40001957983 */ /* 0x000ee80000300800 */
[----:B------:R-:W3:Y:S04]  /*d950*/  LDL.LU R150, [R1+0x7b0] ;  /* 0x0007b00001967983 */ /* 0x000ee80000300800 */
[----:B------:R-:W3:Y:S01]  /*d960*/  LDL.LU R151, [R1+0x7ac] ;  /* 0x0007ac0001977983 */ /* 0x000ee20000300800 */
[----:B------:R-:W-:-:S03]  /*d970*/  WARPGROUP.DEPBAR.LE gsb0, 0x0 ;  /* 0x00008000000079c5 */ /* 0x000fc60000010000 */
[----:B------:R0:W-:Y:S04]  /*d980*/  STL.64 [R1+0x620], R198 ;  /* 0x000620c601007387 */ /* 0x0001e80000100a00 */
[----:B------:R1:W-:Y:S01]  /*d990*/  STL.64 [R1+0x618], R196 ;  /* 0x000618c401007387 */ /* 0x0003e20000100a00 */
[----:B------:R-:W-:-:S03]  /*d9a0*/  UMOV UR28, UR56 ;  /* 0x00000038001c7c82 */ /* 0x000fc60008000000 */
[----:B------:R4:W-:Y:S01]  /*d9b0*/  STL.64 [R1+0x610], R194 ;  /* 0x000610c201007387 */ /* 0x0009e20000100a00 */
[----:B------:R-:W-:-:S03]  /*d9c0*/  UMOV UR29, UR57 ;  /* 0x00000039001d7c82 */ /* 0x000fc60008000000 */
[----:B------:R4:W-:Y:S01]  /*d9d0*/  STL.64 [R1+0x608], R192 ;  /* 0x000608c001007387 */ /* 0x0009e20000100a00 */
[----:B0-----:R-:W-:Y:S02]  /*d9e0*/  IMAD.MOV.U32 R198, RZ, RZ, R126 ;  /* 0x000000ffffc67224 */ /* 0x001fe400078e007e */
[----:B-1----:R-:W-:Y:S02]  /*d9f0*/  IMAD.MOV.U32 R196, RZ, RZ, R124 ;  /* 0x000000ffffc47224 */ /* 0x002fe400078e007c */
[----:B----4-:R-:W-:Y:S02]  /*da00*/  IMAD.MOV.U32 R194, RZ, RZ, R122 ;  /* 0x000000ffffc27224 */ /* 0x010fe400078e007a */
[----:B------:R-:W-:Y:S02]  /*da10*/  IMAD.MOV.U32 R192, RZ, RZ, R120 ;  /* 0x000000ffffc07224 */ /* 0x000fe400078e0078 */
[----:B------:R-:W4:Y:S01]  /*da20*/  LDL.LU R120, [R1+0x7a8] ;  /* 0x0007a80001787983 */ /* 0x000f220000300800 */
[----:B------:R-:W-:-:S02]  /*da30*/  IMAD.MOV.U32 R193, RZ, RZ, R121 ;  /* 0x000000ffffc17224 */ /* 0x000fc400078e0079 */
[----:B------:R-:W-:Y:S01]  /*da40*/  IMAD.MOV.U32 R195, RZ, RZ, R123 ;  /* 0x000000ffffc37224 */ /* 0x000fe200078e007b */
[----:B------:R-:W4:Y:S01]  /*da50*/  LDL.LU R121, [R1+0x7a4] ;  /* 0x0007a40001797983 */ /* 0x000f220000300800 */
[----:B------:R-:W-:-:S03]  /*da60*/  IMAD.MOV.U32 R197, RZ, RZ, R125 ;  /* 0x000000ffffc57224 */ /* 0x000fc600078e007d */
[----:B------:R-:W4:Y:S01]  /*da70*/  LDL.LU R122, [R1+0x7a0] ;  /* 0x0007a000017a7983 */ /* 0x000f220000300800 */
[----:B------:R-:W-:-:S03]  /*da80*/  IMAD.MOV.U32 R199, RZ, RZ, R127 ;  /* 0x000000ffffc77224 */ /* 0x000fc600078e007f */
[----:B------:R-:W4:Y:S04]  /*da90*/  LDL.LU R123, [R1+0x79c] ;  /* 0x00079c00017b7983 */ /* 0x000f280000300800 */
[----:B------:R-:W4:Y:S04]  /*daa0*/  LDL.LU R124, [R1+0x798] ;  /* 0x00079800017c7983 */ /* 0x000f280000300800 */
[----:B------:R-:W4:Y:S04]  /*dab0*/  LDL.LU R125, [R1+0x794] ;  /* 0x00079400017d7983 */ /* 0x000f280000300800 */
[----:B------:R-:W4:Y:S04]  /*dac0*/  LDL.LU R126, [R1+0x790] ;  /* 0x00079000017e7983 */ /* 0x000f280000300800 */
[----:B------:R-:W4:Y:S01]  /*dad0*/  LDL.LU R127, [R1+0x78c] ;  /* 0x00078c00017f7983 */ /* 0x000f220000300800 */
[----:B--2---:R-:W-:-:S06]  /*dae0*/  WARPGROUP.ARRIVE ;  /* 0x00000000000079c5 */ /* 0x004fcc0000000000 */
[----:B------:R-:W-:Y:S03]  /*daf0*/  IGMMA.64x16x32.S8.S8 R168, gdesc[UR28], R168, gsb0 ;  /* 0x006000001ca879f1 */ /* 0x000fe600080410a8 */
[----:B------:R-:W-:Y:S02]  /*db00*/  WARPGROUP.DEPBAR.LE gsb0, 0x0 ;  /* 0x00008000000079c5 */ /* 0x000fe40000010000 */
[----:B------:R0:W-:Y:S04]  /*db10*/  STL.64 [R1+0x640], R174 ;  /* 0x000640ae01007387 */ /* 0x0001e80000100a00 */
[----:B------:R1:W-:Y:S04]  /*db20*/  STL.64 [R1+0x638], R172 ;  /* 0x000638ac01007387 */ /* 0x0003e80000100a00 */
[----:B------:R2:W-:Y:S04]  /*db30*/  STL.64 [R1+0x630], R170 ;  /* 0x000630aa01007387 */ /* 0x0005e80000100a00 */
[----:B------:R2:W-:Y:S01]  /*db40*/  STL.64 [R1+0x628], R168 ;  /* 0x000628a801007387 */ /* 0x0005e20000100a00 */
[----:B0-----:R-:W-:-:S02]  /*db50*/  IMAD.MOV.U32 R174, RZ, RZ, R102 ;  /* 0x000000ffffae7224 */ /* 0x001fc400078e0066 */
[----:B-1----:R-:W-:Y:S02]  /*db60*/  IMAD.MOV.U32 R172, RZ, RZ, R100 ;  /* 0x000000ffffac7224 */ /* 0x002fe400078e0064 */
[----:B--2---:R-:W-:Y:S02]  /*db70*/  IMAD.MOV.U32 R170, RZ, RZ, R98 ;  /* 0x000000ffffaa7224 */ /* 0x004fe400078e0062 */
[----:B------:R-:W-:Y:S02]  /*db80*/  IMAD.MOV.U32 R168, RZ, RZ, R96 ;  /* 0x000000ffffa87224 */ /* 0x000fe400078e0060 */
[----:B------:R-:W2:Y:S01]  /*db90*/  LDL.LU R96, [R1+0x788] ;  /* 0x0007880001607983 */ /* 0x000ea20000300800 */
[----:B------:R-:W-:Y:S02]  /*dba0*/  IMAD.MOV.U32 R169, RZ, RZ, R97 ;  /* 0x000000ffffa97224 */ /* 0x000fe400078e0061 */
[----:B------:R-:W-:Y:S01]  /*dbb0*/  IMAD.MOV.U32 R171, RZ, RZ, R99 ;  /* 0x000000ffffab7224 */ /* 0x000fe200078e0063 */
[----:B------:R-:W2:Y:S01]  /*dbc0*/  LDL.LU R97, [R1+0x784] ;  /* 0x0007840001617983 */ /* 0x000ea20000300800 */
[----:B------:R-:W-:-:S03]  /*dbd0*/  IMAD.MOV.U32 R173, RZ, RZ, R101 ;  /* 0x000000ffffad7224 */ /* 0x000fc600078e0065 */
[----:B------:R-:W2:Y:S01]  /*dbe0*/  LDL.LU R98, [R1+0x780] ;  /* 0x0007800001627983 */ /* 0x000ea20000300800 */
[----:B------:R-:W-:-:S03]  /*dbf0*/  IMAD.MOV.U32 R175, RZ, RZ, R103 ;  /* 0x000000ffffaf7224 */ /* 0x000fc600078e0067 */
[----:B------:R-:W2:Y:S04]  /*dc00*/  LDL.LU R99, [R1+0x77c] ;  /* 0x00077c0001637983 */ /* 0x000ea80000300800 */
[----:B------:R-:W2:Y:S04]  /*dc10*/  LDL.LU R100, [R1+0x778] ;  /* 0x0007780001647983 */ /* 0x000ea80000300800 */
[----:B------:R-:W2:Y:S04]  /*dc20*/  LDL.LU R101, [R1+0x774] ;  /* 0x0007740001657983 */ /* 0x000ea80000300800 */
[----:B------:R-:W2:Y:S04]  /*dc30*/  LDL.LU R102, [R1+0x770] ;  /* 0x0007700001667983 */ /* 0x000ea80000300800 */
[----:B------:R-:W2:Y:S01]  /*dc40*/  LDL.LU R103, [R1+0x76c] ;  /* 0x00076c0001677983 */ /* 0x000ea20000300800 */
[----:B---3--:R-:W-:Y:S01]  /*dc50*/  WARPGROUP.ARRIVE ;  /* 0x00000000000079c5 */ /* 0x008fe20000000000 */
[----:B------:R-:W-:Y:S01]  /*dc60*/  UMOV UR24, UR56 ;  /* 0x0000003800187c82 */ /* 0x000fe20008000000 */
[----:B------:R-:W-:-:S04]  /*dc70*/  UMOV UR25, UR57 ;  /* 0x0000003900197c82 */ /* 0x000fc80008000000 */
[----:B------:R-:W-:Y:S01]  /*dc80*/  IGMMA.64x16x32.S8.S8 R144, gdesc[UR24], R144, gsb0 ;  /* 0x00600000189079f1 */ /* 0x000fe20008041090 */
[----:B------:R-:W-:Y:S01]  /*dc90*/  UMOV UR20, UR56 ;  /* 0x0000003800147c82 */ /* 0x000fe20008000000 */
[----:B------:R-:W-:Y:S01]  /*dca0*/  UMOV UR21, UR57 ;  /* 0x0000003900157c82 */ /* 0x000fe20008000000 */
[----:B------:R-:W-:Y:S02]  /*dcb0*/  WARPGROUP.DEPBAR.LE gsb0, 0x0 ;  /* 0x00008000000079c5 */ /* 0x000fe40000010000 */
[----:B------:R0:W-:Y:S01]  /*dcc0*/  STL.64 [R1+0x660], R150 ;  /* 0x0006609601007387 */ /* 0x0001e20000100a00 */
[----:B----4-:R-:W-:-:S03]  /*dcd0*/  WARPGROUP.ARRIVE ;  /* 0x00000000000079c5 */ /* 0x010fc60000000000 */
        /* <DEDUP_REMOVED lines=79> */
[----:B------:R0:W-:Y:S04]  /*e1d0*/  STL.64 [R1+0x6c0], R78 ;  /* 0x0006c04e01007387 */ /* 0x0001e80000100a00 */
[----:B------:R1:W-:Y:S04]  /*e1e0*/  STL.64 [R1+0x6b8], R76 ;  /* 0x0006b84c01007387 */ /* 0x0003e80000100a00 */
[----:B------:R3:W-:Y:S04]  /*e1f0*/  STL.64 [R1+0x6b0], R74 ;  /* 0x0006b04a01007387 */ /* 0x0007e80000100a00 */
[----:B------:R4:W-:Y:S01]  /*e200*/  STL.64 [R1+0x6a8], R72 ;  /* 0x0006a84801007387 */ /* 0x0009e20000100a00 */
[----:B0-----:R-:W-:-:S02]  /*e210*/  IMAD.MOV.U32 R78, RZ, RZ, R20 ;  /* 0x000000ffff4e7224 */ /* 0x001fc400078e0014 */
[----:B------:R-:W-:Y:S02]  /*e220*/  IMAD.MOV.U32 R79, RZ, RZ, R11 ;  /* 0x000000ffff4f7224 */ /* 0x000fe400078e000b */
[----:B-1----:R-:W-:Y:S02]  /*e230*/  IMAD.MOV.U32 R76, RZ, RZ, R22 ;  /* 0x000000ffff4c7224 */ /* 0x002fe400078e0016 */
[----:B------:R-:W-:Y:S02]  /*e240*/  IMAD.MOV.U32 R77, RZ, RZ, R21 ;  /* 0x000000ffff4d7224 */ /* 0x000fe400078e0015 */
[----:B---3--:R-:W-:Y:S02]  /*e250*/  IMAD.MOV.U32 R74, RZ, RZ, R232 ;  /* 0x000000ffff4a7224 */ /* 0x008fe400078e00e8 */
[----:B------:R-:W-:Y:S02]  /*e260*/  IMAD.MOV.U32 R75, RZ, RZ, R23 ;  /* 0x000000ffff4b7224 */ /* 0x000fe400078e0017 */
[----:B----4-:R-:W-:-:S02]  /*e270*/  IMAD.MOV.U32 R72, RZ, RZ, R234 ;  /* 0x000000ffff487224 */ /* 0x010fc400078e00ea */
[----:B------:R-:W-:Y:S01]  /*e280*/  IMAD.MOV.U32 R73, RZ, RZ, R233 ;  /* 0x000000ffff497224 */ /* 0x000fe200078e00e9 */
[----:B------:R-:W-:Y:S02]  /*e290*/  UIADD3 UR16, UR47, 0x2, URZ ;  /* 0x000000022f107890 */ /* 0x000fe4000fffe03f */
[----:B------:R-:W-:Y:S01]  /*e2a0*/  UIADD3 UR58, UR60, 0x2, URZ ;  /* 0x000000023c3a7890 */ /* 0x000fe2000fffe03f */
[----:B------:R-:W-:Y:S01]  /*e2b0*/  UMOV UR57, 0x40000040 ;  /* 0x4000004000397882 */ /* 0x000fe20000000000 */
[----:B------:R-:W-:-:S03]  /*e2c0*/  UMOV UR59, 0x40000040 ;  /* 0x40000040003b7882 */ /* 0x000fc60000000000 */
[----:B------:R-:W-:Y:S01]  /*e2d0*/  UMOV UR56, UR16 ;  /* 0x0000001000387c82 */ /* 0x000fe20008000000 */
[----:B------:R-:W-:Y:S01]  /*e2e0*/  UIADD3 UR4, UR60, 0x82, URZ ;  /* 0x000000823c047890 */ /* 0x000fe2000fffe03f */
[----:B------:R-:W-:Y:S01]  /*e2f0*/  UMOV UR40, UR56 ;  /* 0x0000003800287c82 */ /* 0x000fe20008000000 */
[----:B------:R-:W-:Y:S01]  /*e300*/  UMOV UR41, UR57 ;  /* 0x0000003900297c82 */ /* 0x000fe20008000000 */
[----:B------:R-:W-:-:S04]  /*e310*/  UMOV UR43, 0x40000040 ;  /* 0x40000040002b7882 */ /* 0x000fc80000000000 */
[----:B------:R-:W-:Y:S01]  /*e320*/  UMOV UR42, UR4 ;  /* 0x00000004002a7c82 */ /* 0x000fe20008000000 */
[----:B--2---:R-:W-:-:S06]  /*e330*/  WARPGROUP.ARRIVE ;  /* 0x00000000000079c5 */ /* 0x004fcc0000000000 */
        /* <DEDUP_REMOVED lines=140> */
[----:B------:R0:W-:Y:S04]  /*ec00*/  STL.64 [R1+0xc0], R168 ;  /* 0x0000c0a801007387 */ /* 0x0001e80000100a00 */
[----:B------:R1:W-:Y:S04]  /*ec10*/  STL.64 [R1+0xc8], R170 ;  /* 0x0000c8aa01007387 */ /* 0x0003e80000100a00 */
[----:B------:R2:W-:Y:S04]  /*ec20*/  STL.64 [R1+0xd0], R172 ;  /* 0x0000d0ac01007387 */ /* 0x0005e80000100a00 */
[----:B------:R3:W-:Y:S04]  /*ec30*/  STL.64 [R1+0xd8], R174 ;  /* 0x0000d8ae01007387 */ /* 0x0007e80000100a00 */
[----:B------:R-:W-:Y:S04]  /*ec40*/  STL.64 [R1+0x60], R192 ;  /* 0x000060c001007387 */ /* 0x000fe80000100a00 */
[----:B------:R-:W-:Y:S04]  /*ec50*/  STL.64 [R1+0x68], R194 ;  /* 0x000068c201007387 */ /* 0x000fe80000100a00 */
[----:B------:R-:W-:Y:S04]  /*ec60*/  STL.64 [R1+0x70], R196 ;  /* 0x000070c401007387 */ /* 0x000fe80000100a00 */
[----:B------:R-:W-:Y:S04]  /*ec70*/  STL.64 [R1+0x78], R198 ;  /* 0x000078c601007387 */ /* 0x000fe80000100a00 */
[----:B------:R4:W-:Y:S04]  /*ec80*/  STL.64 [R1], R216 ;  /* 0x000000d801007387 */ /* 0x0009e80000100a00 */
[----:B------:R4:W-:Y:S04]  /*ec90*/  STL.64 [R1+0x8], R218 ;  /* 0x000008da01007387 */ /* 0x0009e80000100a00 */
[----:B------:R4:W-:Y:S04]  /*eca0*/  STL.64 [R1+0x10], R220 ;  /* 0x000010dc01007387 */ /* 0x0009e80000100a00 */
[----:B------:R4:W-:Y:S04]  /*ecb0*/  STL.64 [R1+0x18], R222 ;  /* 0x000018de01007387 */ /* 0x0009e80000100a00 */
[----:B0-----:R-:W4:Y:S04]  /*ecc0*/  LDL.LU.64 R168, [R1+0x40] ;  /* 0x0000400001a87983 */ /* 0x001f280000300a00 */
[----:B-1----:R-:W4:Y:S04]  /*ecd0*/  LDL.LU.64 R170, [R1+0x48] ;  /* 0x0000480001aa7983 */ /* 0x002f280000300a00 */
[----:B--2---:R-:W2:Y:S04]  /*ece0*/  LDL.LU.64 R172, [R1+0x50] ;  /* 0x0000500001ac7983 */ /* 0x004ea80000300a00 */
[----:B---3--:R-:W2:Y:S01]  /*ecf0*/  LDL.LU.64 R174, [R1+0x58] ;  /* 0x0000580001ae7983 */ /* 0x008ea20000300a00 */
[----:B------:R-:W-:-:S02]  /*ed00*/  WARPGROUP.DEPBAR.LE gsb0, 0x0 ;  /* 0x00008000000079c5 */ /* 0x000fc40000010000 */
[----:B------:R-:W-:Y:S01]  /*ed10*/  WARPGROUP.ARRIVE ;  /* 0x00000000000079c5 */ /* 0x000fe20000000000 */
[----:B------:R-:W-:Y:S01]  /*ed20*/  UMOV UR20, UR4 ;  /* 0x0000000400147c82 */ /* 0x000fe20008000000 */
[----:B------:R-:W-:Y:S01]  /*ed30*/  UMOV UR21, UR5 ;  /* 0x0000000500157c82 */ /* 0x000fe20008000000 */
[----:B------:R-:W-:Y:S01]  /*ed40*/  UMOV UR24, UR4 ;  /* 0x0000000400187c82 */ /* 0x000fe20008000000 */
[----:B------:R-:W-:Y:S01]  /*ed50*/  UMOV UR25, UR5 ;  /* 0x0000000500197c82 */ /* 0x000fe20008000000 */
[----:B----4-:R-:W3:Y:S01]  /*ed60*/  LDL.LU.64 R216, [R1+0x100] ;  /* 0x0001000001d87983 */ /* 0x010ee20000300a00 */
[----:B------:R-:W-:Y:S03]  /*ed70*/  IGMMA.64x16x32.S8.S8 R128, gdesc[UR20], R128, gsb0 ;  /* 0x00600000148079f1 */ /* 0x000fe60008041080 */
[----:B------:R-:W3:Y:S04]  /*ed80*/  LDL.LU.64 R218, [R1+0x108] ;  /* 0x0001080001da7983 */ /* 0x000ee80000300a00 */
[----:B------:R-:W3:Y:S04]  /*ed90*/  LDL.LU.64 R220, [R1+0x110] ;  /* 0x0001100001dc7983 */ /* 0x000ee80000300a00 */
[----:B------:R-:W3:Y:S01]  /*eda0*/  LDL.LU.64 R222, [R1+0x118] ;  /* 0x0001180001de7983 */ /* 0x000ee20000300a00 */
[----:B------:R-:W-:-:S02]  /*edb0*/  WARPGROUP.DEPBAR.LE gsb0, 0x0 ;  /* 0x00008000000079c5 */ /* 0x000fc40000010000 */
        /* <DEDUP_REMOVED lines=37> */
[----:B------:R-:W-:Y:S01]  /*f010*/  UMOV UR49, UR5 ;  /* 0x0000000500317c82 */ /* 0x000fe20008000000 */
[----:B------:R-:W-:Y:S02]  /*f020*/  WARPGROUP.DEPBAR.LE gsb0, 0x0 ;  /* 0x00008000000079c5 */ /* 0x000fe40000010000 */
[----:B---3--:R-:W-:-:S06]  /*f030*/  WARPGROUP.ARRIVE ;  /* 0x00000000000079c5 */ /* 0x008fcc0000000000 */
        /* <DEDUP_REMOVED lines=15> */
[----:B------:R-:W-:Y:S02]  /*f130*/  IMAD.MOV.U32 R216, RZ, RZ, R12 ;  /* 0x000000ffffd87224 */ /* 0x000fe400078e000c */
[----:B------:R-:W-:Y:S01]  /*f140*/  IMAD.MOV.U32 R232, RZ, RZ, R218 ;  /* 0x000000ffffe87224 */ /* 0x000fe200078e00da */
[----:B------:R-:W4:Y:S01]  /*f150*/  LDL.LU R12, [R1+0x708] ;  /* 0x00070800010c7983 */ /* 0x000f220000300800 */
[----:B------:R-:W-:Y:S02]  /*f160*/  IMAD.MOV.U32 R217, RZ, RZ, R13 ;  /* 0x000000ffffd97224 */ /* 0x000fe400078e000d */
[----:B------:R-:W-:Y:S01]  /*f170*/  IMAD.MOV.U32 R23, RZ, RZ, R219 ;  /* 0x000000ffff177224 */ /* 0x000fe200078e00db */
[----:B------:R-:W4:Y:S01]  /*f180*/  LDL.LU R13, [R1+0x704] ;  /* 0x00070400010d7983 */ /* 0x000f220000300800 */
[----:B------:R-:W-:-:S02]  /*f190*/  IMAD.MOV.U32 R218, RZ, RZ, R14 ;  /* 0x000000ffffda7224 */ /* 0x000fc400078e000e */
[----:B------:R-:W-:Y:S01]  /*f1a0*/  IMAD.MOV.U32 R22, RZ, RZ, R220 ;  /* 0x000000ffff167224 */ /* 0x000fe200078e00dc */
[----:B------:R-:W4:Y:S01]  /*f1b0*/  LDL.LU R14, [R1+0x700] ;  /* 0x00070000010e7983 */ /* 0x000f220000300800 */
        /* <DEDUP_REMOVED lines=11> */
[----:B------:R-:W4:Y:S04]  /*f270*/  LDL.LU R18, [R1+0x6f0] ;  /* 0x0006f00001127983 */ /* 0x000f280000300800 */
[----:B------:R-:W4:Y:S04]  /*f280*/  LDL.LU R19, [R1+0x6ec] ;  /* 0x0006ec0001137983 */ /* 0x000f280000300800 */
[----:B0-----:R-:W4:Y:S04]  /*f290*/  LDL.LU R192, [R1+0x80] ;  /* 0x0000800001c07983 */ /* 0x001f280000300800 */
[----:B------:R-:W4:Y:S04]  /*f2a0*/  LDL.LU R193, [R1+0x84] ;  /* 0x0000840001c17983 */ /* 0x000f280000300800 */
[----:B-1----:R-:W4:Y:S01]  /*f2b0*/  LDL.LU R194, [R1+0x88] ;  /* 0x0000880001c27983 */ /* 0x002f220000300800 */
[----:B------:R-:W-:-:S03]  /*f2c0*/  IMAD.MOV.U32 R2, RZ, RZ, R174 ;  /* 0x000000ffff027224 */ /* 0x000fc600078e00ae */
[----:B------:R-:W4:Y:S01]  /*f2d0*/  LDL.LU R195, [R1+0x8c] ;  /* 0x00008c0001c37983 */ /* 0x000f220000300800 */
[----:B------:R-:W-:-:S03]  /*f2e0*/  IMAD.MOV.U32 R0, RZ, RZ, R175 ;  /* 0x000000ffff007224 */ /* 0x000fc600078e00af */
[----:B--2---:R-:W2:Y:S01]  /*f2f0*/  LDL.LU R196, [R1+0x90] ;  /* 0x0000900001c47983 */ /* 0x004ea20000300800 */
[----:B---3--:R-:W-:-:S03]  /*f300*/  IMAD.MOV.U32 R199, RZ, RZ, R235 ;  /* 0x000000ffffc77224 */ /* 0x008fc600078e00eb */
[----:B------:R-:W2:Y:S01]  /*f310*/  LDL.LU R197, [R1+0x94] ;  /* 0x0000940001c57983 */ /* 0x000ea20000300800 */
[----:B------:R-:W-:Y:S02]  /*f320*/  IMAD.MOV.U32 R4, RZ, RZ, R172 ;  /* 0x000000ffff047224 */ /* 0x000fe400078e00ac */
[----:B------:R-:W-:Y:S01]  /*f330*/  IMAD.MOV.U32 R3, RZ, RZ, R173 ;  /* 0x000000ffff037224 */ /* 0x000fe200078e00ad */
[----:B------:R-:W2:Y:S01]  /*f340*/  LDL.LU R198, [R1+0x98] ;  /* 0x0000980001c67983 */ /* 0x000ea20000300800 */
[----:B------:R-:W-:Y:S02]  /*f350*/  IMAD.MOV.U32 R8, RZ, RZ, R170 ;  /* 0x000000ffff087224 */ /* 0x000fe400078e00aa */
[----:B------:R-:W-:Y:S01]  /*f360*/  IMAD.MOV.U32 R7, RZ, RZ, R171 ;  /* 0x000000ffff077224 */ /* 0x000fe200078e00ab */
[----:B------:R-:W3:Y:S01]  /*f370*/  LDL.LU R235, [R1+0x6e8] ;  /* 0x0006e80001eb7983 */ /* 0x000ee20000300800 */
[----:B------:R-:W-:Y:S02]  /*f380*/  IMAD.MOV.U32 R10, RZ, RZ, R168 ;  /* 0x000000ffff0a7224 */ /* 0x000fe400078e00a8 */
[----:B------:R-:W-:-:S02]  /*f390*/  IMAD.MOV.U32 R9, RZ, RZ, R169 ;  /* 0x000000ffff097224 */ /* 0x000fc400078e00a9 */
[----:B----4-:R-:W-:Y:S02]  /*f3a0*/  IMAD.MOV.U32 R175, RZ, RZ, R12 ;  /* 0x000000ffffaf7224 */ /* 0x010fe400078e000c */
[----:B------:R-:W-:Y:S02]  /*f3b0*/  IMAD.MOV.U32 R174, RZ, RZ, R13 ;  /* 0x000000ffffae7224 */ /* 0x000fe400078e000d */
[----:B------:R-:W4:Y:S01]  /*f3c0*/  LDL.LU.64 R12, [R1+0x160] ;  /* 0x00016000010c7983 */ /* 0x000f220000300a00 */
[----:B------:R-:W-:Y:S02]  /*f3d0*/  IMAD.MOV.U32 R173, RZ, RZ, R14 ;  /* 0x000000ffffad7224 */ /* 0x000fe400078e000e */
[----:B------:R-:W-:Y:S02]  /*f3e0*/  IMAD.MOV.U32 R172, RZ, RZ, R15 ;  /* 0x000000ffffac7224 */ /* 0x000fe400078e000f */
[----:B------:R-:W4:Y:S01]  /*f3f0*/  LDL.LU.64 R14, [R1+0x168] ;  /* 0x00016800010e7983 */ /* 0x000f220000300a00 */
[----:B------:R-:W-:-:S02]  /*f400*/  IMAD.MOV.U32 R171, RZ, RZ, R16 ;  /* 0x000000ffffab7224 */ /* 0x000fc400078e0010 */
[----:B------:R-:W-:Y:S02]  /*f410*/  IMAD.MOV.U32 R170, RZ, RZ, R17 ;  /* 0x000000ffffaa7224 */ /* 0x000fe400078e0011 */
[----:B------:R-:W4:Y:S01]  /*f420*/  LDL.LU.64 R16, [R1+0x170] ;  /* 0x0001700001107983 */ /* 0x000f220000300a00 */
[----:B------:R-:W-:Y:S02]  /*f430*/  IMAD.MOV.U32 R169, RZ, RZ, R18 ;  /* 0x000000ffffa97224 */ /* 0x000fe400078e0012 */
[----:B------:R-:W-:Y:S02]  /*f440*/  IMAD.MOV.U32 R168, RZ, RZ, R19 ;  /* 0x000000ffffa87224 */ /* 0x000fe400078e0013 */
[----:B------:R-:W4:Y:S01]  /*f450*/  LDL.LU.64 R18, [R1+0x178] ;  /* 0x0001780001127983 */ /* 0x000f220000300a00 */
[----:B------:R-:W-:Y:S01]  /*f460*/  UMOV UR12, UR52 ;  /* 0x00000034000c7c82 */ /* 0x000fe20008000000 */
[----:B------:R-:W-:Y:S01]  /*f470*/  UMOV UR13, UR53 ;  /* 0x00000035000d7c82 */ /* 0x000fe20008000000 */
[----:B------:R-:W-:Y:S01]  /*f480*/  UMOV UR52, UR4 ;  /* 0x0000000400347c82 */ /* 0x000fe20008000000 */
[----:B------:R-:W-:Y:S01]  /*f490*/  UMOV UR53, UR5 ;  /* 0x0000000500357c82 */ /* 0x000fe20008000000 */
        /* <DEDUP_REMOVED lines=25> */
[----:B------:R-:W2:Y:S01]  /*f630*/  LDL.LU R145, [R1+0x144] ;  /* 0x0001440001917983 */ /* 0x000ea20000300800 */
[----:B---3--:R-:W-:-:S03]  /*f640*/  IMAD.MOV.U32 R151, RZ, RZ, R235 ;  /* 0x000000ffff977224 */ /* 0x008fc600078e00eb */
[----:B------:R-:W3:Y:S04]  /*f650*/  LDL.LU R146, [R1+0x148] ;  /* 0x0001480001927983 */ /* 0x000ee80000300800 */
[----:B------:R-:W3:Y:S04]  /*f660*/  LDL.LU R147, [R1+0x14c] ;  /* 0x00014c0001937983 */ /* 0x000ee80000300800 */
[----:B------:R-:W3:Y:S04]  /*f670*/  LDL.LU R148, [R1+0x150] ;  /* 0x0001500001947983 */ /* 0x000ee80000300800 */
[----:B------:R-:W3:Y:S04]  /*f680*/  LDL.LU R149, [R1+0x154] ;  /* 0x0001540001957983 */ /* 0x000ee80000300800 */
[----:B------:R-:W3:Y:S01]  /*f690*/  LDL.LU R150, [R1+0x158] ;  /* 0x0001580001967983 */ /* 0x000ee20000300800 */
[----:B----4-:R-:W-:-:S06]  /*f6a0*/  WARPGROUP.ARRIVE ;  /* 0x00000000000079c5 */ /* 0x010fcc0000000000 */
[----:B------:R-:W-:Y:S03]  /*f6b0*/  IGMMA.64x16x32.S8.S8 R12, gdesc[UR52], R12, gsb0 ;  /* 0x00600000340c79f1 */ /* 0x000fe6000804100c */
[----:B------:R-:W-:Y:S02]  /*f6c0*/  WARPGROUP.DEPBAR.LE gsb0, 0x0 ;  /* 0x00008000000079c5 */ /* 0x000fe40000010000 */
[----:B------:R-:W-:Y:S02]  /*f6d0*/  IMAD.MOV.U32 R215, RZ, RZ, R18 ;  /* 0x000000ffffd77224 */ /* 0x000fe400078e0012 */
[----:B------:R-:W-:Y:S02]  /*f6e0*/  IMAD.MOV.U32 R235, RZ, RZ, R19 ;  /* 0x000000ffffeb7224 */ /* 0x000fe400078e0013 */
[----:B------:R-:W-:Y:S01]  /*f6f0*/  IMAD.MOV.U32 R213, RZ, RZ, R16 ;  /* 0x000000ffffd57224 */ /* 0x000fe200078e0010 */
[----:B------:R-:W4:Y:S01]  /*f700*/  LDL.LU.64 R18, [R1+0x6e0] ;  /* 0x0006e00001127983 */ /* 0x000f220000300a00 */
[----:B------:R-:W-:-:S02]  /*f710*/  IMAD.MOV.U32 R214, RZ, RZ, R17 ;  /* 0x000000ffffd67224 */ /* 0x000fc400078e0011 */
[----:B------:R-:W-:Y:S01]  /*f720*/  IMAD.MOV.U32 R211, RZ, RZ, R14 ;  /* 0x000000ffffd37224 */ /* 0x000fe200078e000e */
[----:B------:R-:W4:Y:S01]  /*f730*/  LDL.LU.64 R16, [R1+0x6d8] ;  /* 0x0006d80001107983 */ /* 0x000f220000300a00 */
[----:B------:R-:W-:Y:S02]  /*f740*/  IMAD.MOV.U32 R212, RZ, RZ, R15 ;  /* 0x000000ffffd47224 */ /* 0x000fe400078e000f */
[----:B------:R-:W-:Y:S01]  /*f750*/  IMAD.MOV.U32 R209, RZ, RZ, R12 ;  /* 0x000000ffffd17224 */ /* 0x000fe200078e000c */
[----:B------:R-:W4:Y:S01]  /*f760*/  LDL.LU.64 R14, [R1+0x6d0] ;  /* 0x0006d000010e7983 */ /* 0x000f220000300a00 */
[----:B------:R-:W-:-:S03]  /*f770*/  IMAD.MOV.U32 R210, RZ, RZ, R13 ;  /* 0x000000ffffd27224 */ /* 0x000fc600078e000d */
[----:B------:R-:W4:Y:S01]  /*f780*/  LDL.LU.64 R12, [R1+0x6c8] ;  /* 0x0006c800010c7983 */ /* 0x000f220000300a00 */
[----:B------:R-:W-:Y:S01]  /*f790*/  MOV R6, UR59 ;  /* 0x0000003b00067c02 */ /* 0x000fe20008000f00 */
[----:B------:R-:W-:Y:S01]  /*f7a0*/  UMOV UR56, UR4 ;  /* 0x0000000400387c82 */ /* 0x000fe20008000000 */
[----:B------:R-:W-:Y:S01]  /*f7b0*/  MOV R5, UR58 ;  /* 0x0000003a00057c02 */ /* 0x000fe20008000f00 */
[----:B------:R-:W-:Y:S01]  /*f7c0*/  UMOV UR57, UR5 ;  /* 0x0000000500397c82 */ /* 0x000fe20008000000 */
[----:B------:R-:W-:Y:S01]  /*f7d0*/  UMOV UR58, UR12 ;  /* 0x0000000c003a7c82 */ /* 0x000fe20008000000 */
[----:B------:R-:W-:Y:S01]  /*f7e0*/  UMOV UR59, UR13 ;  /* 0x0000000d003b7c82 */ /* 0x000fe20008000000 */
[----:B------:R-:W-:Y:S01]  /*f7f0*/  UIADD3 UR8, UR9, 0x802, URZ ;  /* 0x0000080209087890 */ /* 0x000fe2000fffe03f */
[----:B----4-:R-:W-:-:S06]  /*f800*/  WARPGROUP.ARRIVE ;  /* 0x00000000000079c5 */ /* 0x010fcc0000000000 */
[----:B------:R-:W-:Y:S01]  /*f810*/  IGMMA.64x16x32.S8.S8 R12, gdesc[UR56], R12, gsb0 ;  /* 0x00600000380c79f1 */ /* 0x000fe2000804100c */
[----:B------:R-:W-:Y:S02]  /*f820*/  R2UR UR59, R6 ;  /* 0x00000000063b72ca */ /* 0x000fe400000e0000 */
[----:B------:R-:W-:Y:S01]  /*f830*/  R2UR UR58, R5 ;  /* 0x00000000053a72ca */ /* 0x000fe200000e0000 */
[----:B------:R-:W-:Y:S01]  /*f840*/  UMOV UR56, UR4 ;  /* 0x0000000400387c82 */ /* 0x000fe20008000000 */
[----:B------:R-:W-:Y:S01]  /*f850*/  UMOV UR57, UR5 ;  /* 0x0000000500397c82 */ /* 0x000fe20008000000 */
[----:B------:R-:W-:Y:S02]  /*f860*/  WARPGROUP.DEPBAR.LE gsb0, 0x0 ;  /* 0x00008000000079c5 */ /* 0x000fe40000010000 */
[----:B--2---:R-:W-:-:S08]  /*f870*/  WARPGROUP.ARRIVE ;  /* 0x00000000000079c5 */ /* 0x004fd00000000000 */
        /* <DEDUP_REMOVED lines=149> */
[----:B------:R-:W2:Y:S04]  /*101d0*/  LDL.LU R149, [R1+0x254] ;  /* 0x0002540001957983 */ /* 0x000ea80000300800 */
[----:B------:R-:W2:Y:S04]  /*101e0*/  LDL.LU R150, [R1+0x258] ;  /* 0x0002580001967983 */ /* 0x000ea80000300800 */
[----:B------:R-:W2:Y:S01]  /*101f0*/  LDL.LU R151, [R1+0x25c] ;  /* 0x00025c0001977983 */ /* 0x000ea20000300800 */
        /* <DEDUP_REMOVED lines=26> */
[----:B------:R-:W-:-:S03]  /*103a0*/  UMOV UR59, 0x40000040 ;  /* 0x40000040003b7882 */ /* 0x000fc60000000000 */
[----:B------:R-:W-:Y:S01]  /*103b0*/  UMOV UR56, UR16 ;  /* 0x0000001000387c82 */ /* 0x000fe20008000000 */
        /* <DEDUP_REMOVED lines=46> */
[----:B------:R-:W-:Y:S02]  /*106a0*/  UMOV UR42, UR8 ;  /* 0x00000008002a7c82 */ /* 0x000fe40008000000 */
[----:B--2---:R-:W4:Y:S01]  /*106b0*/  LDL.LU.64 R148, [R1+0x130] ;  /* 0x0001300001947983 */ /* 0x004f220000300a00 */
[----:B------:R-:W-:Y:S02]  /*106c0*/  UMOV UR43, 0x40000040 ;  /* 0x40000040002b7882 */ /* 0x000fe40000000000 */
[----:B------:R-:W-:Y:S01]  /*106d0*/  IGMMA.64x16x32.S8.S8 R168, gdesc[UR40], R168, gsb0 ;  /* 0x0060000028a879f1 */ /* 0x000fe200080410a8 */
[----:B---3--:R-:W4:Y:S02]  /*106e0*/  LDL.LU.64 R150, [R1+0x138] ;  /* 0x0001380001967983 */ /* 0x008f240000300a00 */
[----:B------:R-:W-:-:S02]  /*106f0*/  WARPGROUP.DEPBAR.LE gsb0, 0x0 ;  /* 0x00008000000079c5 */ /* 0x000fc40000010000 */
        /* <DEDUP_REMOVED lines=12> */
[----:B------:R-:W-:-:S03]  /*107c0*/  UIADD3 UR54, UR60, 0x104, URZ ;  /* 0x000001043c367890 */ /* 0x000fc6000fffe03f */
[----:B------:R-:W-:Y:S01]  /*107d0*/  STL.64 [R1+0x5b0], R54 ;  /* 0x0005b03601007387 */ /* 0x000fe20000100a00 */
[----:B------:R-:W-:-:S03]  /*107e0*/  WARPGROUP.ARRIVE ;  /* 0x00000000000079c5 */ /* 0x000fc60000000000 */
[----:B------:R-:W-:Y:S04]  /*107f0*/  STL.64 [R1+0x5a8], R52 ;  /* 0x0005a83401007387 */ /* 0x000fe80000100a00 */
[----:B------:R-:W-:Y:S04]  /*10800*/  STL.64 [R1+0x5a0], R50 ;  /* 0x0005a03201007387 */ /* 0x000fe80000100a00 */
[----:B------:R0:W-:Y:S04]  /*10810*/  STL.64 [R1+0x598], R48 ;  /* 0x0005983001007387 */ /* 0x0001e80000100a00 */
[----:B------:R-:W3:Y:S01]  /*10820*/  LDL.LU.64 R24, [R1+0x60] ;  /* 0x0000600001187983 */ /* 0x000ee20000300a00 */
[----:B------:R-:W-:-:S03]  /*10830*/  UMOV UR52, UR56 ;  /* 0x0000003800347c82 */ /* 0x000fc60008000000 */
[----:B------:R-:W3:Y:S01]  /*10840*/  LDL.LU.64 R26, [R1+0x68] ;  /* 0x00006800011a7983 */ /* 0x000ee20000300a00 */
[----:B------:R-:W-:Y:S01]  /*10850*/  UMOV UR53, UR57 ;  /* 0x0000003900357c82 */ /* 0x000fe20008000000 */
[----:B------:R-:W-:Y:S02]  /*10860*/  UMOV UR55, 0x40000040 ;  /* 0x4000004000377882 */ /* 0x000fe40000000000 */
[----:B------:R-:W3:Y:S01]  /*10870*/  LDL.LU.64 R28, [R1+0x70] ;  /* 0x00007000011c7983 */ /* 0x000ee20000300a00 */
[----:B------:R-:W-:Y:S03]  /*10880*/  IGMMA.64x16x32.S8.S8 R216, gdesc[UR52], R216, gsb0 ;  /* 0x0060000034d879f1 */ /* 0x000fe600080410d8 */
[----:B------:R-:W3:Y:S01]  /*10890*/  LDL.LU.64 R30, [R1+0x78] ;  /* 0x00007800011e7983 */ /* 0x000ee20000300a00 */
[----:B------:R-:W-:Y:S02]  /*108a0*/  WARPGROUP.DEPBAR.LE gsb0, 0x0 ;  /* 0x00008000000079c5 */ /* 0x000fe40000010000 */
[----:B------:R-:W-:-:S02]  /*108b0*/  IMAD.MOV.U32 R100, RZ, RZ, R216 ;  /* 0x000000ffff647224 */ /* 0x000fc400078e00d8 */
[----:B------:R-:W-:Y:S02]  /*108c0*/  IMAD.MOV.U32 R101, RZ, RZ, R217 ;  /* 0x000000ffff657224 */ /* 0x000fe400078e00d9 */
[----:B------:R-:W-:Y:S01]  /*108d0*/  IMAD.MOV.U32 R102, RZ, RZ, R218 ;  /* 0x000000ffff667224 */ /* 0x000fe200078e00da */
[----:B------:R-:W3:Y:S01]  /*108e0*/  LDL.LU.64 R216, [R1] ;  /* 0x0000000001d87983 */ /* 0x000ee20000300a00 */
[----:B------:R-:W-:Y:S02]  /*108f0*/  IMAD.MOV.U32 R103, RZ, RZ, R219 ;  /* 0x000000ffff677224 */ /* 0x000fe400078e00db */
[----:B------:R-:W-:Y:S01]  /*10900*/  IMAD.MOV.U32 R72, RZ, RZ, R220 ;  /* 0x000000ffff487224 */ /* 0x000fe200078e00dc */
[----:B------:R-:W3:Y:S01]  /*10910*/  LDL.LU.64 R218, [R1+0x8] ;  /* 0x0000080001da7983 */ /* 0x000ee20000300a00 */
[----:B------:R-:W-:Y:S02]  /*10920*/  IMAD.MOV.U32 R73, RZ, RZ, R221 ;  /* 0x000000ffff497224 */ /* 0x000fe400078e00dd */
[----:B------:R-:W-:Y:S01]  /*10930*/  IMAD.MOV.U32 R74, RZ, RZ, R222 ;  /* 0x000000ffff4a7224 */ /* 0x000fe200078e00de */
[----:B------:R-:W3:Y:S01]  /*10940*/  LDL.LU.64 R220, [R1+0x10] ;  /* 0x0000100001dc7983 */ /* 0x000ee20000300a00 */
[----:B------:R-:W-:-:S03]  /*10950*/  IMAD.MOV.U32 R75, RZ, RZ, R223 ;  /* 0x000000ffff4b7224 */ /* 0x000fc600078e00df */
[----:B------:R-:W3:Y:S01]  /*10960*/  LDL.LU.64 R222, [R1+0x18] ;  /* 0x0000180001de7983 */ /* 0x000ee20000300a00 */
[----:B------:R-:W-:Y:S01]  /*10970*/  UIADD3 UR50, UR60, 0x184, URZ ;  /* 0x000001843c327890 */ /* 0x000fe2000fffe03f */
[----:B------:R-:W-:Y:S01]  /*10980*/  UMOV UR48, UR56 ;  /* 0x0000003800307c82 */ /* 0x000fe20008000000 */
[----:B------:R-:W-:Y:S01]  /*10990*/  UMOV UR49, UR57 ;  /* 0x0000003900317c82 */ /* 0x000fe20008000000 */
[----:B------:R-:W-:Y:S01]  /*109a0*/  UMOV UR51, 0x40000040 ;  /* 0x4000004000337882 */ /* 0x000fe20000000000 */
[----:B------:R-:W-:Y:S01]  /*109b0*/  UIADD3 UR46, UR60, 0x204, URZ ;  /* 0x000002043c2e7890 */ /* 0x000fe2000fffe03f */
[----:B------:R-:W-:Y:S01]  /*109c0*/  UMOV UR44, UR56 ;  /* 0x00000038002c7c82 */ /* 0x000fe20008000000 */
[----:B------:R-:W-:Y:S01]  /*109d0*/  UMOV UR45, UR57 ;  /* 0x00000039002d7c82 */ /* 0x000fe20008000000 */
[----:B------:R-:W-:Y:S01]  /*109e0*/  UMOV UR4, UR42 ;  /* 0x0000002a00047c82 */ /* 0x000fe20008000000 */
[----:B------:R-:W-:Y:S01]  /*109f0*/  UIADD3 UR42, UR60, 0x284, URZ ;  /* 0x000002843c2a7890 */ /* 0x000fe2000fffe03f */
[----:B----4-:R-:W-:-:S06]  /*10a00*/  WARPGROUP.ARRIVE ;  /* 0x00000000000079c5 */ /* 0x010fcc0000000000 */
[----:B------:R-:W-:Y:S01]  /*10a10*/  IGMMA.64x16x32.S8.S8 R144, gdesc[UR48], R144, gsb0 ;  /* 0x00600000309079f1 */ /* 0x000fe20008041090 */
[----:B------:R-:W-:Y:S01]  /*10a20*/  UMOV UR49, UR47 ;  /* 0x0000002f00317c82 */ /* 0x000fe20008000000 */
[----:B------:R-:W-:Y:S01]  /*10a30*/  UMOV UR47, 0x40000040 ;  /* 0x40000040002f7882 */ /* 0x000fe20000000000 */
[----:B------:R-:W-:Y:S02]  /*10a40*/  WARPGROUP.DEPBAR.LE gsb0, 0x0 ;  /* 0x00008000000079c5 */ /* 0x000fe40000010000 */
[----:B--2---:R-:W-:-:S06]  /*10a50*/  WARPGROUP.ARRIVE ;  /* 0x00000000000079c5 */ /* 0x004fcc0000000000 */
[----:B------:R-:W-:Y:S01]  /*10a60*/  IGMMA.64x16x32.S8.S8 R168, gdesc[UR44], R168, gsb0 ;  /* 0x006000002ca879f1 */ /* 0x000fe200080410a8 */
[----:B------:R-:W-:Y:S01]  /*10a70*/  UMOV UR5, UR43 ;  /* 0x0000002b00057c82 */ /* 0x000fe20008000000 */
[----:B------:R-:W-:Y:S01]  /*10a80*/  UMOV UR40, UR56 ;  /* 0x0000003800287c82 */ /* 0x000fe20008000000 */
[----:B------:R-:W-:Y:S01]  /*10a90*/  UMOV UR41, UR57 ;  /* 0x0000003900297c82 */ /* 0x000fe20008000000 */
[----:B------:R-:W-:Y:S01]  /*10aa0*/  UMOV UR43, 0x40000040 ;  /* 0x40000040002b7882 */ /* 0x000fe20000000000 */
        /* <DEDUP_REMOVED lines=15> */
[----:B------:R-:W-:Y:S01]  /*10ba0*/  IMAD.MOV.U32 R150, RZ, RZ, R170 ;  /* 0x000000ffff967224 */ /* 0x000fe200078e00aa */
[----:B------:R-:W-:-:S02]  /*10bb0*/  WARPGROUP.DEPBAR.LE gsb0, 0x0 ;  /* 0x00008000000079c5 */ /* 0x000fc40000010000 */
[----:B------:R-:W-:Y:S02]  /*10bc0*/  IMAD.MOV.U32 R196, RZ, RZ, R216 ;  /* 0x000000ffffc47224 */ /* 0x000fe400078e00d8 */
[----:B------:R-:W-:Y:S02]  /*10bd0*/  IMAD.MOV.U32 R197, RZ, RZ, R217 ;  /* 0x000000ffffc57224 */ /* 0x000fe400078e00d9 */
[----:B------:R-:W-:Y:S02]  /*10be0*/  IMAD.MOV.U32 R216, RZ, RZ, R209 ;  /* 0x000000ffffd87224 */ /* 0x000fe400078e00d1 */
[----:B------:R-:W-:Y:S01]  /*10bf0*/  IMAD.MOV.U32 R198, RZ, RZ, R218 ;  /* 0x000000ffffc67224 */ /* 0x000fe200078e00da */
[----:B------:R-:W2:Y:S01]  /*10c00*/  LDL.LU R209, [R1+0x5e0] ;  /* 0x0005e00001d17983 */ /* 0x000ea20000300800 */
[----:B------:R-:W-:Y:S02]  /*10c10*/  IMAD.MOV.U32 R217, RZ, RZ, R210 ;  /* 0x000000ffffd97224 */ /* 0x000fe400078e00d2 */
[----:B------:R-:W-:Y:S01]  /*10c20*/  IMAD.MOV.U32 R199, RZ, RZ, R219 ;  /* 0x000000ffffc77224 */ /* 0x000fe200078e00db */
[----:B------:R-:W2:Y:S01]  /*10c30*/  LDL.LU R210, [R1+0x5dc] ;  /* 0x0005dc0001d27983 */ /* 0x000ea20000300800 */
[----:B------:R-:W-:-:S02]  /*10c40*/  IMAD.MOV.U32 R218, RZ, RZ, R211 ;  /* 0x000000ffffda7224 */ /* 0x000fc400078e00d3 */
[----:B------:R-:W-:Y:S01]  /*10c50*/  IMAD.MOV.U32 R168, RZ, RZ, R220 ;  /* 0x000000ffffa87224 */ /* 0x000fe200078e00dc */
[----:B------:R-:W2:Y:S01]  /*10c60*/  LDL.LU R211, [R1+0x5d8] ;  /* 0x0005d80001d37983 */ /* 0x000ea20000300800 */
        /* <DEDUP_REMOVED lines=8> */
[----:B------:R-:W2:Y:S04]  /*10cf0*/  LDL.LU R214, [R1+0x5cc] ;  /* 0x0005cc0001d67983 */ /* 0x000ea80000300800 */
[----:B------:R-:W2:Y:S01]  /*10d00*/  LDL.LU R215, [R1+0x5c8] ;  /* 0x0005c80001d77983 */ /* 0x000ea20000300800 */
        /* <DEDUP_REMOVED lines=26> */
[----:B--2---:R-:W-:Y:S01]  /*10eb0*/  WARPGROUP.ARRIVE ;  /* 0x00000000000079c5 */ /* 0x004fe20000000000 */
[----:B------:R-:W-:Y:S01]  /*10ec0*/  UMOV UR53, UR5 ;  /* 0x0000000500357c82 */ /* 0x000fe20008000000 */
[----:B------:R-:W-:Y:S01]  /*10ed0*/  UMOV UR7, 0x40000040 ;  /* 0x4000004000077882 */ /* 0x000fe20000000000 */
[----:B------:R-:W-:Y:S01]  /*10ee0*/  UIADD3 UR10, UR60, 0x704, URZ ;  /* 0x000007043c0a7890 */ /* 0x000fe2000fffe03f */
[----:B------:R-:W-:-:S02]  /*10ef0*/  UMOV UR8, UR56 ;  /* 0x0000003800087c82 */ /* 0x000fc40008000000 */
[----:B------:R-:W-:Y:S01]  /*10f00*/  IGMMA.64x16x32.S8.S8 R208, gdesc[UR32], R208, gsb0 ;  /* 0x0060000020d079f1 */ /* 0x000fe200080410d0 */
[----:B------:R-:W-:Y:S01]  /*10f10*/  UMOV UR9, UR57 ;  /* 0x0000003900097c82 */ /* 0x000fe20008000000 */
[----:B------:R-:W-:Y:S01]  /*10f20*/  UMOV UR11, 0x40000040 ;  /* 0x40000040000b7882 */ /* 0x000fe20000000000 */
[----:B------:R-:W-:Y:S01]  /*10f30*/  IMAD.MOV.U32 R125, RZ, RZ, R145 ;  /* 0x000000ffff7d7224 */ /* 0x000fe200078e0091 */
[----:B------:R-:W2:Y:S01]  /*10f40*/  LDL.LU.64 R16, [R1+0xa0] ;  /* 0x0000a00001107983 */ /* 0x000ea20000300a00 */
[----:B------:R-:W-:Y:S02]  /*10f50*/  WARPGROUP.DEPBAR.LE gsb0, 0x0 ;  /* 0x00008000000079c5 */ /* 0x000fe40000010000 */
[----:B------:R-:W-:Y:S01]  /*10f60*/  WARPGROUP.ARRIVE ;  /* 0x00000000000079c5 */ /* 0x000fe20000000000 */
[----:B------:R-:W-:Y:S01]  /*10f70*/  UMOV UR4, UR56 ;  /* 0x0000003800047c82 */ /* 0x000fe20008000000 */
[----:B------:R-:W-:Y:S01]  /*10f80*/  UMOV UR5, UR57 ;  /* 0x0000003900057c82 */ /* 0x000fe20008000000 */
[----:B------:R-:W-:Y:S01]  /*10f90*/  IMAD.MOV.U32 R126, RZ, RZ, R146 ;  /* 0x000000ffff7e7224 */ /* 0x000fe200078e0092 */
[----:B------:R-:W2:Y:S02]  /*10fa0*/  LDL.LU.64 R18, [R1+0xa8] ;  /* 0x0000a80001127983 */ /* 0x000ea40000300a00 */
[----:B------:R-:W-:Y:S03]  /*10fb0*/  IGMMA.64x16x32.S8.S8 R184, gdesc[UR28], R184, gsb0 ;  /* 0x006000001cb879f1 */ /* 0x000fe600080410b8 */
        /* <DEDUP_REMOVED lines=53> */
[----:B------:R-:W2:Y:S01]  /*11310*/  LDL.LU.64 R20, [R1+0xb0] ;  /* 0x0000b00001147983 */ /* 0x000ea20000300a00 */
[----:B------:R-:W-:-:S03]  /*11320*/  IMAD.MOV.U32 R28, RZ, RZ, R22 ;  /* 0x000000ffff1c7224 */ /* 0x000fc600078e0016 */
[----:B------:R-:W2:Y:S01]  /*11330*/  LDL.LU.64 R22, [R1+0xb8] ;  /* 0x0000b80001167983 */ /* 0x000ea20000300a00 */
        /* <DEDUP_REMOVED lines=20> */
[----:B0-----:R-:W-:Y:S02]  /*11480*/  IMAD.MOV.U32 R48, RZ, RZ, R10 ;  /* 0x000000ffff307224 */ /* 0x001fe400078e000a */
        /* <DEDUP_REMOVED lines=14> */
[----:B------:R-:W-:Y:S01]  /*11570*/  STL [R1+0x494], R208 ;  /* 0x000494d001007387 */ /* 0x000fe20000100800 */
[----:B------:R-:W-:Y:S02]  /*11580*/  WARPGROUP.DEPBAR.LE gsb0, 0x0 ;  /* 0x00008000000079c5 */ /* 0x000fe40000010000 */
[----:B--2---:R-:W-:-:S06]  /*11590*/  WARPGROUP.ARRIVE ;  /* 0x00000000000079c5 */ /* 0x004fcc0000000000 */
[----:B------:R-:W-:Y:S01]  /*115a0*/  IGMMA.64x16x32.S8.S8 R16, gdesc[UR44], R16, gsb0 ;  /* 0x006000002c1079f1 */ /* 0x000fe20008041010 */
        /* <DEDUP_REMOVED lines=18> */
[----:B------:R-:W-:Y:S04]  /*116d0*/  STL [R1+0x478], R215 ;  /* 0x000478d701007387 */ /* 0x000fe80000100800 */
[----:B------:R0:W-:Y:S04]  /*116e0*/  STL.64 [R1+0x40], R48 ;  /* 0x0000403001007387 */ /* 0x0001e80000100a00 */
[----:B------:R1:W-:Y:S04]  /*116f0*/  STL.64 [R1+0x48], R50 ;  /* 0x0000483201007387 */ /* 0x0003e80000100a00 */
[----:B------:R2:W-:Y:S01]  /*11700*/  STL.64 [R1+0x50], R52 ;  /* 0x0000503401007387 */ /* 0x0005e20000100a00 */
[----:B------:R-:W-:-:S03]  /*11710*/  UMOV UR5, UR49 ;  /* 0x0000003100057c82 */ /* 0x000fc60008000000 */
[----:B------:R3:W-:Y:S01]  /*11720*/  STL.64 [R1+0x58], R54 ;  /* 0x0000583601007387 */ /* 0x0007e20000100a00 */
[----:B------:R-:W-:-:S03]  /*11730*/  UMOV UR48, UR8 ;  /* 0x0000000800307c82 */ /* 0x000fc60008000000 */
[----:B0-----:R-:W4:Y:S01]  /*11740*/  LDL.LU.64 R48, [R1+0x220] ;  /* 0x0002200001307983 */ /* 0x001f220000300a00 */
[----:B------:R-:W-:-:S03]  /*11750*/  UMOV UR49, UR9 ;  /* 0x0000000900317c82 */ /* 0x000fc60008000000 */
[----:B-1----:R-:W4:Y:S01]  /*11760*/  LDL.LU.64 R50, [R1+0x228] ;  /* 0x0002280001327983 */ /* 0x002f220000300a00 */
[----:B------:R-:W-:Y:S02]  /*11770*/  WARPGROUP.DEPBAR.LE gsb0, 0x0 ;  /* 0x00008000000079c5 */ /* 0x000fe40000010000 */
[----:B------:R-:W-:Y:S01]  /*11780*/  WARPGROUP.ARRIVE ;  /* 0x00000000000079c5 */ /* 0x000fe20000000000 */
[----:B--2---:R-:W4:Y:S01]  /*11790*/  LDL.LU.64 R52, [R1+0x230] ;  /* 0x0002300001347983 */ /* 0x004f220000300a00 */
[----:B------:R-:W-:Y:S02]  /*117a0*/  IMAD.MOV.U32 R210, RZ, RZ, R18 ;  /* 0x000000ffffd27224 */ /* 0x000fe400078e0012 */
[----:B------:R-:W-:Y:S01]  /*117b0*/  IMAD.MOV.U32 R211, RZ, RZ, R19 ;  /* 0x000000ffffd37224 */ /* 0x000fe200078e0013 */
[----:B---3--:R-:W4:Y:S01]  /*117c0*/  LDL.LU.64 R54, [R1+0x238] ;  /* 0x0002380001367983 */ /* 0x008f220000300a00 */
[----:B------:R-:W-:Y:S01]  /*117d0*/  IMAD.MOV.U32 R208, RZ, RZ, R16 ;  /* 0x000000ffffd07224 */ /* 0x000fe200078e0010 */
[----:B------:R-:W-:Y:S01]  /*117e0*/  IGMMA.64x16x32.S8.S8 R24, gdesc[UR48], R24, gsb0 ;  /* 0x00600000301879f1 */ /* 0x000fe20008041018 */
[----:B------:R-:W-:Y:S01]  /*117f0*/  IMAD.MOV.U32 R209, RZ, RZ, R17 ;  /* 0x000000ffffd17224 */ /* 0x000fe200078e0011 */
[----:B------:R-:W2:Y:S04]  /*11800*/  LDL.LU.64 R18, [R1+0x5c0] ;  /* 0x0005c00001127983 */ /* 0x000ea80000300a00 */
[----:B------:R-:W2:Y:S01]  /*11810*/  LDL.LU.64 R16, [R1+0x5b8] ;  /* 0x0005b80001107983 */ /* 0x000ea20000300a00 */
[----:B------:R-:W-:-:S02]  /*11820*/  IMAD.MOV.U32 R99, RZ, RZ, R151 ;  /* 0x000000ffff637224 */ /* 0x000fc400078e0097 */
[----:B------:R-:W-:Y:S02]  /*11830*/  IMAD.MOV.U32 R151, RZ, RZ, R171 ;  /* 0x000000ffff977224 */ /* 0x000fe400078e00ab */
        /* <DEDUP_REMOVED lines=19> */
[----:B-1----:R-:W4:Y:S04]  /*11970*/  LDL.LU.64 R218, [R1+0x208] ;  /* 0x0002080001da7983 */ /* 0x002f280000300a00 */
[----:B---3--:R-:W3:Y:S04]  /*11980*/  LDL.LU.64 R220, [R1+0x210] ;  /* 0x0002100001dc7983 */ /* 0x008ee80000300a00 */
[----:B------:R-:W3:Y:S01]  /*11990*/  LDL.LU.64 R222, [R1+0x218] ;  /* 0x0002180001de7983 */ /* 0x000ee20000300a00 */
[----:B------:R-:W-:Y:S01]  /*119a0*/  MOV R6, UR59 ;  /* 0x0000003b00067c02 */ /* 0x000fe20008000f00 */
[----:B------:R-:W-:Y:S01]  /*119b0*/  UMOV UR56, UR8 ;  /* 0x0000000800387c82 */ /* 0x000fe20008000000 */
[----:B------:R-:W-:Y:S01]  /*119c0*/  MOV R5, UR58 ;  /* 0x0000003a00057c02 */ /* 0x000fe20008000f00 */
[----:B------:R-:W-:Y:S01]  /*119d0*/  UMOV UR57, UR9 ;  /* 0x0000000900397c82 */ /* 0x000fe20008000000 */
[----:B------:R-:W-:Y:S01]  /*119e0*/  UMOV UR58, UR12 ;  /* 0x0000000c003a7c82 */ /* 0x000fe20008000000 */
[----:B------:R-:W-:Y:S01]  /*119f0*/  UMOV UR59, UR13 ;  /* 0x0000000d003b7c82 */ /* 0x000fe20008000000 */
[----:B------:R-:W-:Y:S01]  /*11a00*/  UIADD3 UR4, UR5, 0x804, URZ ;  /* 0x0000080405047890 */ /* 0x000fe2000fffe03f */
[----:B--2---:R-:W-:-:S06]  /*11a10*/  WARPGROUP.ARRIVE ;  /* 0x00000000000079c5 */ /* 0x004fcc0000000000 */
[----:B------:R-:W-:Y:S01]  /*11a20*/  IGMMA.64x16x32.S8.S8 R12, gdesc[UR56], R12, gsb0 ;  /* 0x00600000380c79f1 */ /* 0x000fe2000804100c */
[----:B------:R-:W-:Y:S02]  /*11a30*/  R2UR UR59, R6 ;  /* 0x00000000063b72ca */ /* 0x000fe400000e0000 */
[----:B------:R-:W-:Y:S01]  /*11a40*/  R2UR UR58, R5 ;  /* 0x00000000053a72ca */ /* 0x000fe200000e0000 */
[----:B------:R-:W-:Y:S01]  /*11a50*/  UMOV UR56, UR8 ;  /* 0x0000000800387c82 */ /* 0x000fe20008000000 */
[----:B------:R-:W-:Y:S01]  /*11a60*/  UMOV UR57, UR9 ;  /* 0x0000000900397c82 */ /* 0x000fe20008000000 */
[----:B------:R-:W-:Y:S02]  /*11a70*/  WARPGROUP.DEPBAR.LE gsb0, 0x0 ;  /* 0x00008000000079c5 */ /* 0x000fe40000010000 */
[----:B----4-:R-:W-:-:S08]  /*11a80*/  WARPGROUP.ARRIVE ;  /* 0x00000000000079c5 */ /* 0x010fd00000000000 */
[----:B------:R-:W-:Y:S01]  /*11a90*/  IGMMA.64x16x32.S8.S8 R48, gdesc[UR56], R48, gsb0 ;  /* 0x00600000383079f1 */ /* 0x000fe20008041030 */
[----:B------:R-:W-:Y:S04]  /*11aa0*/  STL.64 [R1+0x1c0], R12 ;  /* 0x0001c00c01007387 */ /* 0x000fe80000100a00 */
[----:B------:R-:W-:Y:S01]  /*11ab0*/  STL.64 [R1+0x1c8], R14 ;  /* 0x0001c80e01007387 */ /* 0x000fe20000100a00 */
[----:B------:R-:W-:-:S03]  /*11ac0*/  UMOV UR56, UR4 ;  /* 0x0000000400387c82 */ /* 0x000fc60008000000 */
[----:B------:R0:W-:Y:S01]  /*11ad0*/  STL.64 [R1+0x1d0], R16 ;  /* 0x0001d01001007387 */ /* 0x0001e20000100a00 */
[----:B------:R-:W-:-:S03]  /*11ae0*/  UMOV UR57, 0x40000040 ;  /* 0x4000004000397882 */ /* 0x000fc60000000000 */
[----:B------:R1:W-:Y:S04]  /*11af0*/  STL [R1+0x1d8], R18 ;  /* 0x0001d81201007387 */ /* 0x0003e80000100800 */
[----:B------:R-:W2:Y:S04]  /*11b00*/  LDL.LU.64 R24, [R1+0x1a0] ;  /* 0x0001a00001187983 */ /* 0x000ea80000300a00 */
[----:B------:R-:W2:Y:S04]  /*11b10*/  LDL.LU.64 R26, [R1+0x1a8] ;  /* 0x0001a800011a7983 */ /* 0x000ea80000300a00 */
[----:B------:R-:W2:Y:S04]  /*11b20*/  LDL.LU.64 R28, [R1+0x1b0] ;  /* 0x0001b000011c7983 */ /* 0x000ea80000300a00 */
[----:B------:R-:W2:Y:S01]  /*11b30*/  LDL.LU.64 R30, [R1+0x1b8] ;  /* 0x0001b800011e7983 */ /* 0x000ea20000300a00 */
[----:B------:R-:W-:-:S02]  /*11b40*/  WARPGROUP.DEPBAR.LE gsb0, 0x0 ;  /* 0x00008000000079c5 */ /* 0x000fc40000010000 */
[----:B---3--:R-:W-:-:S06]  /*11b50*/  WARPGROUP.ARRIVE ;  /* 0x00000000000079c5 */ /* 0x008fcc0000000000 */
[----:B------:R-:W-:Y:S01]  /*11b60*/  IGMMA.64x16x32.S8.S8 R216, gdesc[UR56], R216, gsb0 ;  /* 0x0060000038d879f1 */ /* 0x000fe200080410d8 */
[----:B------:R-:W-:Y:S02]  /*11b70*/  IMAD.MOV.U32 R0, RZ, RZ, R19 ;  /* 0x000000ffff007224 */ /* 0x000fe400078e0013 */
[----:B0-----:R-:W-:Y:S02]  /*11b80*/  IMAD.MOV.U32 R16, RZ, RZ, R55 ;  /* 0x000000ffff107224 */ /* 0x001fe400078e0037 */
[----:B------:R-:W-:Y:S02]  /*11b90*/  IMAD.MOV.U32 R17, RZ, RZ, R54 ;  /* 0x000000ffff117224 */ /* 0x000fe400078e0036 */
[----:B-1----:R-:W-:Y:S01]  /*11ba0*/  IMAD.MOV.U32 R18, RZ, RZ, R53 ;  /* 0x000000ffff127224 */ /* 0x002fe200078e0035 */
[----:B------:R0:W-:Y:S01]  /*11bb0*/  STL [R1+0x414], R0 ;  /* 0x0004140001007387 */ /* 0x0001e20000100800 */
        /* <DEDUP_REMOVED lines=9> */
[----:B------:R-:W-:-:S03]  /*11c50*/  IMAD.MOV.U32 R9, RZ, RZ, R48 ;  /* 0x000000ffff097224 */ /* 0x000fc600078e0030 */
[----:B------:R-:W-:Y:S04]  /*11c60*/  STL [R1+0x428], R19 ;  /* 0x0004281301007387 */ /* 0x000fe80000100800 */
[----:B------:R-:W-:Y:S04]  /*11c70*/  STL [R1+0x424], R22 ;  /* 0x0004241601007387 */ /* 0x000fe80000100800 */
[----:B------:R-:W-:Y:S04]  /*11c80*/  STL [R1+0x420], R23 ;  /* 0x0004201701007387 */ /* 0x000fe80000100800 */
[----:B------:R-:W-:Y:S04]  /*11c90*/  STL [R1+0x41c], R8 ;  /* 0x00041c0801007387 */ /* 0x000fe80000100800 */
[----:B------:R-:W-:Y:S01]  /*11ca0*/  STL [R1+0x418], R9 ;  /* 0x0004180901007387 */ /* 0x000fe20000100800 */
[----:B------:R-:W-:-:S03]  /*11cb0*/  WARPGROUP.DEPBAR.LE gsb0, 0x0 ;  /* 0x00008000000079c5 */ /* 0x000fc60000010000 */
[----:B------:R1:W-:Y:S04]  /*11cc0*/  STL.64 [R1+0x200], R216 ;  /* 0x000200d801007387 */ /* 0x0003e80000100a00 */
[----:B------:R3:W-:Y:S04]  /*11cd0*/  STL.64 [R1+0x208], R218 ;  /* 0x000208da01007387 */ /* 0x0007e80000100a00 */
[----:B------:R4:W-:Y:S01]  /*11ce0*/  STL.64 [R1+0x210], R220 ;  /* 0x000210dc01007387 */ /* 0x0009e20000100a00 */
[----:B0-----:R-:W-:-:S03]  /*11cf0*/  IMAD.MOV.U32 R0, RZ, RZ, R223 ;  /* 0x000000ffff007224 */ /* 0x001fc600078e00df */
[----:B------:R0:W-:Y:S04]  /*11d00*/  STL [R1+0x218], R222 ;  /* 0x000218de01007387 */ /* 0x0001e80000100800 */
[----:B-1----:R-:W2:Y:S04]  /*11d10*/  LDL.LU.64 R216, [R1+0x140] ;  /* 0x0001400001d87983 */ /* 0x002ea80000300a00 */
[----:B---3--:R-:W3:Y:S04]  /*11d20*/  LDL.LU.64 R218, [R1+0x148] ;  /* 0x0001480001da7983 */ /* 0x008ee80000300a00 */
[----:B----4-:R-:W3:Y:S04]  /*11d30*/  LDL.LU.64 R220, [R1+0x150] ;  /* 0x0001500001dc7983 */ /* 0x010ee80000300a00 */
[----:B0-----:R-:W3:Y:S04]  /*11d40*/  LDL.LU.64 R222, [R1+0x158] ;  /* 0x0001580001de7983 */ /* 0x001ee80000300a00 */
[----:B------:R-:W-:Y:S04]  /*11d50*/  STL [R1+0x438], R0 ;  /* 0x0004380001007387 */ /* 0x000fe80000100800 */
[----:B------:R-:W4:Y:S01]  /*11d60*/  LDL.LU.64 R48, [R1+0xe0] ;  /* 0x0000e00001307983 */ /* 0x000f220000300a00 */
[----:B------:R-:W-:-:S03]  /*11d70*/  UMOV UR58, UR12 ;  /* 0x0000000c003a7c82 */ /* 0x000fc60008000000 */
[----:B------:R-:W4:Y:S01]  /*11d80*/  LDL.LU.64 R50, [R1+0xe8] ;  /* 0x0000e80001327983 */ /* 0x000f220000300a00 */
[----:B------:R-:W-:-:S03]  /*11d90*/  UMOV UR59, UR13 ;  /* 0x0000000d003b7c82 */ /* 0x000fc60008000000 */
[----:B------:R-:W4:Y:S04]  /*11da0*/  LDL.LU.64 R52, [R1+0xf0] ;  /* 0x0000f00001347983 */ /* 0x000f280000300a00 */
[----:B------:R-:W4:Y:S01]  /*11db0*/  LDL.LU.64 R54, [R1+0xf8] ;  /* 0x0000f80001367983 */ /* 0x000f220000300a00 */
[----:B------:R-:W-:Y:S01]  /*11dc0*/  UMOV UR52, UR56 ;  /* 0x0000003800347c82 */ /* 0x000fe20008000000 */
[----:B------:R-:W-:Y:S01]  /*11dd0*/  UMOV UR53, UR57 ;  /* 0x0000003900357c82 */ /* 0x000fe20008000000 */
[----:B--2---:R-:W-:-:S06]  /*11de0*/  WARPGROUP.ARRIVE ;  /* 0x00000000000079c5 */ /* 0x004fcc0000000000 */
[----:B------:R-:W-:Y:S03]  /*11df0*/  IGMMA.64x16x32.S8.S8 R24, gdesc[UR56], R24, gsb0 ;  /* 0x00600000381879f1 */ /* 0x000fe60008041018 */
[----:B------:R-:W-:Y:S02]  /*11e00*/  WARPGROUP.DEPBAR.LE gsb0, 0x0 ;  /* 0x00008000000079c5 */ /* 0x000fe40000010000 */
[----:B------:R-:W-:Y:S02]  /*11e10*/  IMAD.MOV.U32 R16, RZ, RZ, R24 ;  /* 0x000000ffff107224 */ /* 0x000fe400078e0018 */
        /* <DEDUP_REMOVED lines=9> */
[----:B------:R-:W-:-:S03]  /*11eb0*/  IMAD.MOV.U32 R9, RZ, RZ, R31 ;  /* 0x000000ffff097224 */ /* 0x000fc600078e001f */
[----:B------:R-:W2:Y:S01]  /*11ec0*/  LDL.LU.64 R30, [R1+0x98] ;  /* 0x00009800011e7983 */ /* 0x000ea20000300a00 */
        /* <DEDUP_REMOVED lines=9> */
[----:B------:R0:W-:Y:S01]  /*11f60*/  STL [R1+0x43c], R22 ;  /* 0x00043c1601007387 */ /* 0x0001e20000100800 */
[----:B------:R-:W-:-:S02]  /*11f70*/  WARPGROUP.DEPBAR.LE gsb0, 0x0 ;  /* 0x00008000000079c5 */ /* 0x000fc40000010000 */
[----:B------:R-:W-:Y:S02]  /*11f80*/  IMAD.MOV.U32 R7, RZ, RZ, R216 ;  /* 0x000000ffff077224 */ /* 0x000fe400078e00d8 */
[----:B------:R-:W-:Y:S02]  /*11f90*/  IMAD.MOV.U32 R4, RZ, RZ, R217 ;  /* 0x000000ffff047224 */ /* 0x000fe400078e00d9 */
[----:B------:R-:W-:Y:S01]  /*11fa0*/  IMAD.MOV.U32 R3, RZ, RZ, R218 ;  /* 0x000000ffff037224 */ /* 0x000fe200078e00da */
[----:B------:R-:W3:Y:S01]  /*11fb0*/  LDL.LU.64 R216, [R1+0x20] ;  /* 0x0000200001d87983 */ /* 0x000ee20000300a00 */
[----:B------:R-:W-:Y:S02]  /*11fc0*/  IMAD.MOV.U32 R2, RZ, RZ, R219 ;  /* 0x000000ffff027224 */ /* 0x000fe400078e00db */
[----:B------:R-:W-:Y:S01]  /*11fd0*/  IMAD.MOV.U32 R235, RZ, RZ, R220 ;  /* 0x000000ffffeb7224 */ /* 0x000fe200078e00dc */
[----:B------:R-:W3:Y:S01]  /*11fe0*/  LDL.LU.64 R218, [R1+0x28] ;  /* 0x0000280001da7983 */ /* 0x000ee20000300a00 */
[----:B------:R-:W-:-:S02]  /*11ff0*/  IMAD.MOV.U32 R234, RZ, RZ, R221 ;  /* 0x000000ffffea7224 */ /* 0x000fc400078e00dd */
[----:B------:R-:W-:Y:S01]  /*12000*/  IMAD.MOV.U32 R233, RZ, RZ, R222 ;  /* 0x000000ffffe97224 */ /* 0x000fe200078e00de */
[----:B------:R-:W3:Y:S01]  /*12010*/  LDL.LU.64 R220, [R1+0x30] ;  /* 0x0000300001dc7983 */ /* 0x000ee20000300a00 */
[----:B------:R-:W-:-:S03]  /*12020*/  IMAD.MOV.U32 R232, RZ, RZ, R223 ;  /* 0x000000ffffe87224 */ /* 0x000fc600078e00df */
[----:B------:R-:W3:Y:S01]  /*12030*/  LDL.LU.64 R222, [R1+0x38] ;  /* 0x0000380001de7983 */ /* 0x000ee20000300a00 */
[----:B----4-:R-:W-:Y:S01]  /*12040*/  WARPGROUP.ARRIVE ;  /* 0x00000000000079c5 */ /* 0x010fe20000000000 */
[----:B------:R-:W-:Y:S01]  /*12050*/  UMOV UR48, UR56 ;  /* 0x0000003800307c82 */ /* 0x000fe20008000000 */
[----:B------:R-:W-:-:S04]  /*12060*/  UMOV UR49, UR57 ;  /* 0x0000003900317c82 */ /* 0x000fc80008000000 */
[----:B------:R-:W-:Y:S01]  /*12070*/  IGMMA.64x16x32.S8.S8 R48, gdesc[UR48], R48, gsb0 ;  /* 0x00600000303079f1 */ /* 0x000fe20008041030 */
[----:B------:R-:W-:Y:S01]  /*12080*/  UMOV UR44, UR56 ;  /* 0x00000038002c7c82 */ /* 0x000fe20008000000 */
[----:B------:R-:W-:Y:S01]  /*12090*/  UMOV UR45, UR57 ;  /* 0x00000039002d7c82 */ /* 0x000fe20008000000 */
[----:B------:R-:W-:Y:S02]  /*120a0*/  WARPGROUP.DEPBAR.LE gsb0, 0x0 ;  /* 0x00008000000079c5 */ /* 0x000fe40000010000 */
[----:B------:R-:W-:Y:S01]  /*120b0*/  UMOV UR40, UR56 ;  /* 0x0000003800287c82 */ /* 0x000fe20008000000 */
[----:B------:R-:W-:Y:S01]  /*120c0*/  UMOV UR41, UR57 ;  /* 0x0000003900297c82 */ /* 0x000fe20008000000 */
[----:B------:R-:W-:Y:S04]  /*120d0*/  STL [R1+0x474], R233 ;  /* 0x000474e901007387 */ /* 0x000fe80000100800 */
[----:B------:R-:W-:Y:S01]  /*120e0*/  STL [R1+0x470], R234 ;  /* 0x000470ea01007387 */ /* 0x000fe20000100800 */
[----:B--2---:R-:W-:-:S06]  /*120f0*/  WARPGROUP.ARRIVE ;  /* 0x00000000000079c5 */ /* 0x004fcc0000000000 */
[----:B------:R-:W-:Y:S01]  /*12100*/  IGMMA.64x16x32.S8.S8 R24, gdesc[UR44], R24, gsb0 ;  /* 0x006000002c1879f1 */ /* 0x000fe20008041018 */
[----:B------:R-:W-:Y:S02]  /*12110*/  STL [R1+0x46c], R235 ;  /* 0x00046ceb01007387 */ /* 0x000fe40000100800 */
[----:B------:R-:W-:Y:S02]  /*12120*/  WARPGROUP.DEPBAR.LE gsb0, 0x0 ;  /* 0x00008000000079c5 */ /* 0x000fe40000010000 */
[----:B------:R-:W-:Y:S01]  /*12130*/  STL [R1+0x468], R2 ;  /* 0x0004680201007387 */ /* 0x000fe20000100800 */
[----:B0-----:R-:W-:-:S03]  /*12140*/  IMAD.MOV.U32 R22, RZ, RZ, R54 ;  /* 0x000000ffff167224 */ /* 0x001fc600078e0036 */
        /* <DEDUP_REMOVED lines=8> */
[----:B------:R-:W2:Y:S01]  /*121d0*/  LDL.LU.64 R54, [R1+0x5b0] ;  /* 0x0005b00001367983 */ /* 0x000ea20000300a00 */
[----:B---3--:R-:W-:-:S03]  /*121e0*/  WARPGROUP.ARRIVE ;  /* 0x00000000000079c5 */ /* 0x008fc60000000000 */
[----:B------:R-:W3:Y:S01]  /*121f0*/  LDL.LU.64 R52, [R1+0x5a8] ;  /* 0x0005a80001347983 */ /* 0x000ee20000300a00 */
[----:B------:R-:W-:Y:S02]  /*12200*/  IMAD.MOV.U32 R8, RZ, RZ, R48 ;  /* 0x000000ffff087224 */ /* 0x000fe400078e0030 */
[----:B------:R-:W-:Y:S01]  /*12210*/  IMAD.MOV.U32 R23, RZ, RZ, R49 ;  /* 0x000000ffff177224 */ /* 0x000fe200078e0031 */
[----:B------:R-:W4:Y:S01]  /*12220*/  LDL.LU.64 R50, [R1+0x5a0] ;  /* 0x0005a00001327983 */ /* 0x000f220000300a00 */
[----:B------:R-:W-:Y:S01]  /*12230*/  IGMMA.64x16x32.S8.S8 R216, gdesc[UR40], R216, gsb0 ;  /* 0x0060000028d879f1 */ /* 0x000fe200080410d8 */
[----:B0-----:R-:W-:Y:S02]  /*12240*/  IMAD.MOV.U32 R7, RZ, RZ, R30 ;  /* 0x000000ffff077224 */ /* 0x001fe400078e001e */
[----:B------:R-:W4:Y:S01]  /*12250*/  LDL.LU.64 R48, [R1+0x598] ;  /* 0x0005980001307983 */ /* 0x000f220000300a00 */
        /* <DEDUP_REMOVED lines=11> */
[----:B------:R-:W-:Y:S02]  /*12310*/  IMAD.MOV.U32 R212, RZ, RZ, R20 ;  /* 0x000000ffffd47224 */ /* 0x000fe400078e0014 */
[----:B------:R-:W-:Y:S01]  /*12320*/  IMAD.MOV.U32 R213, RZ, RZ, R21 ;  /* 0x000000ffffd57224 */ /* 0x000fe200078e0015 */
        /* <DEDUP_REMOVED lines=57> */
[----:B------:R-:W-:-:S02]  /*126c0*/  IMAD.MOV.U32 R196, RZ, RZ, R144 ;  /* 0x000000ffffc47224 */ /* 0x000fc400078e0090 */
[----:B------:R-:W2:Y:S01]  /*126d0*/  LDL.LU R144, [R1+0x524] ;  /* 0x0005240001907983 */ /* 0x000ea20000300800 */
[----:B------:R-:W-:Y:S02]  /*126e0*/  IMAD.MOV.U32 R197, RZ, RZ, R145 ;  /* 0x000000ffffc57224 */ /* 0x000fe400078e0091 */
[----:B------:R-:W-:Y:S01]  /*126f0*/  IMAD.MOV.U32 R198, RZ, RZ, R146 ;  /* 0x000000ffffc67224 */ /* 0x000fe200078e0092 */
[----:B------:R-:W2:Y:S01]  /*12700*/  LDL.LU R145, [R1+0x520] ;  /* 0x0005200001917983 */ /* 0x000ea20000300800 */
[----:B------:R-:W-:-:S03]  /*12710*/  IMAD.MOV.U32 R199, RZ, RZ, R147 ;  /* 0x000000ffffc77224 */ /* 0x000fc600078e0093 */
[----:B------:R-:W2:Y:S04]  /*12720*/  LDL.LU R146, [R1+0x51c] ;  /* 0x00051c0001927983 */ /* 0x000ea80000300800 */
[----:B------:R-:W2:Y:S01]  /*12730*/  LDL.LU R147, [R1+0x518] ;  /* 0x0005180001937983 */ /* 0x000ea20000300800 */
        /* <DEDUP_REMOVED lines=110> */
[----:B0-----:R-:W2:Y:S04]  /*12e20*/  LDL.LU R72, [R1+0x240] ;  /* 0x0002400001487983 */ /* 0x001ea80000300800 */
[----:B------:R-:W2:Y:S04]  /*12e30*/  LDL.LU R73, [R1+0x244] ;  /* 0x0002440001497983 */ /* 0x000ea80000300800 */
[----:B------:R-:W2:Y:S04]  /*12e40*/  LDL.LU R74, [R1+0x248] ;  /* 0x00024800014a7983 */ /* 0x000ea80000300800 */
[----:B------:R-:W2:Y:S04]  /*12e50*/  LDL.LU R75, [R1+0x24c] ;  /* 0x00024c00014b7983 */ /* 0x000ea80000300800 */
[----:B------:R-:W2:Y:S04]  /*12e60*/  LDL.LU R76, [R1+0x250] ;  /* 0x00025000014c7983 */ /* 0x000ea80000300800 */
[----:B------:R-:W2:Y:S04]  /*12e70*/  LDL.LU R77, [R1+0x254] ;  /* 0x00025400014d7983 */ /* 0x000ea80000300800 */
[----:B------:R-:W2:Y:S04]  /*12e80*/  LDL.LU R78, [R1+0x258] ;  /* 0x00025800014e7983 */ /* 0x000ea80000300800 */
[----:B------:R-:W2:Y:S01]  /*12e90*/  LDL.LU R79, [R1+0x25c] ;  /* 0x00025c00014f7983 */ /* 0x000ea20000300800 */
[----:B----4-:R-:W-:-:S06]  /*12ea0*/  WARPGROUP.ARRIVE ;  /* 0x00000000000079c5 */ /* 0x010fcc0000000000 */
        /* <DEDUP_REMOVED lines=11> */
[----:B------:R-:W-:Y:S02]  /*12f60*/  WARPGROUP.DEPBAR.LE gsb0, 0x0 ;  /* 0x00008000000079c5 */ /* 0x000fe40000010000 */
[----:B------:R-:W-:Y:S01]  /*12f70*/  UIADD3 UR4, UR60, 0x86, URZ ;  /* 0x000000863c047890 */ /* 0x000fe2000fffe03f */
[----:B------:R-:W-:Y:S01]  /*12f80*/  UMOV UR44, UR56 ;  /* 0x00000038002c7c82 */ /* 0x000fe20008000000 */
[----:B------:R-:W-:Y:S01]  /*12f90*/  UMOV UR45, UR57 ;  /* 0x00000039002d7c82 */ /* 0x000fe20008000000 */
[----:B------:R-:W-:-:S04]  /*12fa0*/  UMOV UR47, 0x40000040 ;  /* 0x40000040002f7882 */ /* 0x000fc80000000000 */
[----:B------:R-:W-:Y:S01]  /*12fb0*/  UMOV UR46, UR4 ;  /* 0x00000004002e7c82 */ /* 0x000fe20008000000 */
[----:B------:R-:W-:Y:S01]  /*12fc0*/  UIADD3 UR54, UR60, 0x106, URZ ;  /* 0x000001063c367890 */ /* 0x000fe2000fffe03f */
[----:B------:R-:W-:Y:S01]  /*12fd0*/  UMOV UR52, UR56 ;  /* 0x0000003800347c82 */ /* 0x000fe20008000000 */
[----:B------:R-:W-:Y:S01]  /*12fe0*/  UMOV UR53, UR57 ;  /* 0x0000003900357c82 */ /* 0x000fe20008000000 */
[----:B------:R-:W-:Y:S01]  /*12ff0*/  UMOV UR55, 0x40000040 ;  /* 0x4000004000377882 */ /* 0x000fe20000000000 */
        /* <DEDUP_REMOVED lines=118> */
[----:B------:R-:W-:-:S02]  /*13760*/  UIADD3 UR10, UR60, 0x686, URZ ;  /* 0x000006863c0a7890 */ /* 0x000fc4000fffe03f */
[----:B------:R-:W-:Y:S01]  /*13770*/  UIADD3 UR6, UR60, 0x706, URZ ;  /* 0x000007063c067890 */ /* 0x000fe2000fffe03f */
[----:B------:R-:W2:Y:S01]  /*13780*/  LDL.LU R197, [R1+0x54] ;  /* 0x0000540001c57983 */ /* 0x000ea20000300800 */
[----:B----4-:R-:W-:Y:S01]  /*13790*/  WARPGROUP.ARRIVE ;  /* 0x00000000000079c5 */ /* 0x010fe20000000000 */
[----:B------:R-:W-:Y:S01]  /*137a0*/  UMOV UR60, UR15 ;  /* 0x0000000f003c7c82 */ /* 0x000fe20008000000 */
[----:B------:R-:W-:Y:S01]  /*137b0*/  UMOV UR12, UR56 ;  /* 0x00000038000c7c82 */ /* 0x000fe20008000000 */
[----:B------:R-:W-:Y:S01]  /*137c0*/  UMOV UR13, UR57 ;  /* 0x00000039000d7c82 */ /* 0x000fe20008000000 */
[----:B------:R-:W-:Y:S01]  /*137d0*/  UMOV UR8, UR56 ;  /* 0x0000003800087c82 */ /* 0x000fe20008000000 */
[----:B------:R-:W-:Y:S01]  /*137e0*/  UMOV UR9, UR57 ;  /* 0x0000003900097c82 */ /* 0x000fe20008000000 */
[----:B------:R-:W-:Y:S01]  /*137f0*/  IGMMA.64x16x32.S8.S8 R208, gdesc[UR32], R208, gsb0 ;  /* 0x0060000020d079f1 */ /* 0x000fe200080410d0 */
[----:B------:R-:W-:Y:S01]  /*13800*/  UMOV UR11, 0x40000040 ;  /* 0x40000040000b7882 */ /* 0x000fe20000000000 */
[----:B------:R-:W-:Y:S01]  /*13810*/  UMOV UR52, UR4 ;  /* 0x0000000400347c82 */ /* 0x000fe20008000000 */
[----:B------:R-:W-:Y:S01]  /*13820*/  UMOV UR53, UR5 ;  /* 0x0000000500357c82 */ /* 0x000fe20008000000 */
[----:B------:R-:W-:Y:S01]  /*13830*/  UMOV UR7, 0x40000040 ;  /* 0x4000004000077882 */ /* 0x000fe20000000000 */
[----:B------:R-:W2:Y:S01]  /*13840*/  LDL.LU R198, [R1+0x58] ;  /* 0x0000580001c67983 */ /* 0x000ea20000300800 */
[----:B------:R-:W-:-:S02]  /*13850*/  WARPGROUP.DEPBAR.LE gsb0, 0x0 ;  /* 0x00008000000079c5 */ /* 0x000fc40000010000 */
[----:B------:R-:W-:Y:S01]  /*13860*/  WARPGROUP.ARRIVE ;  /* 0x00000000000079c5 */ /* 0x000fe20000000000 */
[----:B------:R-:W-:Y:S01]  /*13870*/  UMOV UR15, 0x40000040 ;  /* 0x40000040000f7882 */ /* 0x000fe20000000000 */
[----:B------:R-:W-:Y:S01]  /*13880*/  UMOV UR4, UR56 ;  /* 0x0000003800047c82 */ /* 0x000fe20008000000 */
[----:B------:R-:W-:Y:S01]  /*13890*/  UMOV UR5, UR57 ;  /* 0x0000003900057c82 */ /* 0x000fe20008000000 */
[----:B------:R-:W2:Y:S02]  /*138a0*/  LDL.LU R199, [R1+0x5c] ;  /* 0x00005c0001c77983 */ /* 0x000ea40000300800 */
        /* <DEDUP_REMOVED lines=88> */
[----:B--2---:R-:W-:Y:S02]  /*13e30*/  IMAD.MOV.U32 R196, RZ, RZ, R3 ;  /* 0x000000ffffc47224 */ /* 0x004fe400078e0003 */
[----:B------:R-:W-:Y:S02]  /*13e40*/  IMAD.MOV.U32 R197, RZ, RZ, R4 ;  /* 0x000000ffffc57224 */ /* 0x000fe400078e0004 */
[----:B---3--:R-:W-:Y:S01]  /*13e50*/  IMAD.MOV.U32 R198, RZ, RZ, R7 ;  /* 0x000000ffffc67224 */ /* 0x008fe200078e0007 */
[----:B------:R-:W-:-:S02]  /*13e60*/  WARPGROUP.DEPBAR.LE gsb0, 0x0 ;  /* 0x00008000000079c5 */ /* 0x000fc40000010000 */
[----:B------:R0:W-:Y:S04]  /*13e70*/  STL.64 [R1+0xa0], R216 ;  /* 0x0000a0d801007387 */ /* 0x0001e80000100a00 */
[----:B------:R1:W-:Y:S04]  /*13e80*/  STL.64 [R1+0xa8], R218 ;  /* 0x0000a8da01007387 */ /* 0x0003e80000100a00 */
[----:B------:R-:W-:Y:S04]  /*13e90*/  STL.64 [R1+0xb0], R220 ;  /* 0x0000b0dc01007387 */ /* 0x000fe80000100a00 */
[----:B------:R-:W-:Y:S04]  /*13ea0*/  STL.64 [R1+0xb8], R222 ;  /* 0x0000b8de01007387 */ /* 0x000fe80000100a00 */
[----:B------:R-:W2:Y:S04]  /*13eb0*/  LDL.LU R234, [R1+0x470] ;  /* 0x0004700001ea7983 */ /* 0x000ea80000300800 */
[----:B------:R-:W3:Y:S01]  /*13ec0*/  LDL.LU R235, [R1+0x46c] ;  /* 0x00046c0001eb7983 */ /* 0x000ee20000300800 */
[----:B------:R-:W-:-:S03]  /*13ed0*/  IMAD.MOV.U32 R199, RZ, RZ, R9 ;  /* 0x000000ffffc77224 */ /* 0x000fc600078e0009 */
[----:B------:R-:W4:Y:S01]  /*13ee0*/  LDL.LU R2, [R1+0x468] ;  /* 0x0004680001027983 */ /* 0x000f220000300800 */
[----:B------:R-:W-:-:S03]  /*13ef0*/  IMAD.MOV.U32 R168, RZ, RZ, R8 ;  /* 0x000000ffffa87224 */ /* 0x000fc600078e0008 */
[----:B------:R-:W2:Y:S01]  /*13f00*/  LDL.LU R3, [R1+0x464] ;  /* 0x0004640001037983 */ /* 0x000ea20000300800 */
[----:B------:R-:W-:-:S03]  /*13f10*/  IMAD.MOV.U32 R169, RZ, RZ, R23 ;  /* 0x000000ffffa97224 */ /* 0x000fc600078e0017 */
        /* <DEDUP_REMOVED lines=15> */
[----:B------:R-:W-:-:S03]  /*14010*/  IMAD.MOV.U32 R175, RZ, RZ, R0 ;  /* 0x000000ffffaf7224 */ /* 0x000fc600078e0000 */
[----:B------:R-:W4:Y:S01]  /*14020*/  LDL.LU R0, [R1+0x438] ;  /* 0x0004380001007983 */ /* 0x000f220000300800 */
[----:B--2---:R-:W-:Y:S02]  /*14030*/  IMAD.MOV.U32 R127, RZ, RZ, R9 ;  /* 0x000000ffff7f7224 */ /* 0x004fe400078e0009 */
[----:B---3--:R-:W-:Y:S02]  /*14040*/  IMAD.MOV.U32 R126, RZ, RZ, R8 ;  /* 0x000000ffff7e7224 */ /* 0x008fe400078e0008 */
[----:B----4-:R-:W-:Y:S02]  /*14050*/  IMAD.MOV.U32 R120, RZ, RZ, R16 ;  /* 0x000000ffff787224 */ /* 0x010fe400078e0010 */
[----:B------:R-:W2:Y:S01]  /*14060*/  LDL.LU R16, [R1+0x434] ;  /* 0x0004340001107983 */ /* 0x000ea20000300800 */
[----:B------:R-:W-:-:S03]  /*14070*/  IMAD.MOV.U32 R121, RZ, RZ, R17 ;  /* 0x000000ffff797224 */ /* 0x000fc600078e0011 */
[----:B------:R-:W3:Y:S01]  /*14080*/  LDL.LU R17, [R1+0x430] ;  /* 0x0004300001117983 */ /* 0x000ee20000300800 */
[----:B------:R-:W-:-:S03]  /*14090*/  IMAD.MOV.U32 R122, RZ, RZ, R18 ;  /* 0x000000ffff7a7224 */ /* 0x000fc600078e0012 */
[----:B------:R-:W4:Y:S01]  /*140a0*/  LDL.LU R18, [R1+0x42c] ;  /* 0x00042c0001127983 */ /* 0x000f220000300800 */
[----:B------:R-:W-:-:S03]  /*140b0*/  IMAD.MOV.U32 R123, RZ, RZ, R19 ;  /* 0x000000ffff7b7224 */ /* 0x000fc600078e0013 */
[----:B------:R-:W2:Y:S01]  /*140c0*/  LDL.LU R19, [R1+0x428] ;  /* 0x0004280001137983 */ /* 0x000ea20000300800 */
[----:B------:R-:W-:Y:S02]  /*140d0*/  IMAD.MOV.U32 R125, RZ, RZ, R23 ;  /* 0x000000ffff7d7224 */ /* 0x000fe400078e0017 */
[----:B------:R-:W-:Y:S02]  /*140e0*/  IMAD.MOV.U32 R124, RZ, RZ, R22 ;  /* 0x000000ffff7c7224 */ /* 0x000fe400078e0016 */
[----:B------:R-:W3:Y:S04]  /*140f0*/  LDL.LU R22, [R1+0x424] ;  /* 0x0004240001167983 */ /* 0x000ee80000300800 */
[----:B------:R-:W4:Y:S04]  /*14100*/  LDL.LU R23, [R1+0x420] ;  /* 0x0004200001177983 */ /* 0x000f280000300800 */
[----:B------:R-:W2:Y:S04]  /*14110*/  LDL.LU R8, [R1+0x41c] ;  /* 0x00041c0001087983 */ /* 0x000ea80000300800 */
[----:B------:R-:W3:Y:S04]  /*14120*/  LDL.LU R9, [R1+0x418] ;  /* 0x0004180001097983 */ /* 0x000ee80000300800 */
[----:B------:R-:W4:Y:S04]  /*14130*/  LDL.LU R96, [R1+0x200] ;  /* 0x0002000001607983 */ /* 0x000f280000300800 */
[----:B------:R-:W4:Y:S04]  /*14140*/  LDL.LU R97, [R1+0x204] ;  /* 0x0002040001617983 */ /* 0x000f280000300800 */
[----:B------:R-:W4:Y:S01]  /*14150*/  LDL.LU R98, [R1+0x208] ;  /* 0x0002080001627983 */ /* 0x000f220000300800 */
[----:B------:R-:W-:-:S03]  /*14160*/  IMAD.MOV.U32 R103, RZ, RZ, R0 ;  /* 0x000000ffff677224 */ /* 0x000fc600078e0000 */
[----:B------:R-:W4:Y:S04]  /*14170*/  LDL.LU R99, [R1+0x20c] ;  /* 0x00020c0001637983 */ /* 0x000f280000300800 */
[----:B------:R-:W4:Y:S04]  /*14180*/  LDL.LU R100, [R1+0x210] ;  /* 0x0002100001647983 */ /* 0x000f280000300800 */
[----:B------:R-:W4:Y:S04]  /*14190*/  LDL.LU R101, [R1+0x214] ;  /* 0x0002140001657983 */ /* 0x000f280000300800 */
[----:B------:R-:W4:Y:S04]  /*141a0*/  LDL.LU R102, [R1+0x218] ;  /* 0x0002180001667983 */ /* 0x000f280000300800 */
        /* <DEDUP_REMOVED lines=38> */
[----:B------:R-:W-:Y:S03]  /*14410*/  IGMMA.64x16x32.S8.S8 R208, gdesc[UR48], R208, gsb0 ;  /* 0x0060000030d079f1 */ /* 0x000fe600080410d0 */
[----:B------:R-:W-:Y:S02]  /*14420*/  WARPGROUP.DEPBAR.LE gsb0, 0x0 ;  /* 0x00008000000079c5 */ /* 0x000fe40000010000 */
[----:B---3--:R-:W-:-:S06]  /*14430*/  WARPGROUP.ARRIVE ;  /* 0x00000000000079c5 */ /* 0x008fcc0000000000 */
[----:B------:R-:W-:Y:S01]  /*14440*/  IGMMA.64x16x32.S8.S8 R24, gdesc[UR52], R24, gsb0 ;  /* 0x00600000341879f1 */ /* 0x000fe20008041018 */
[----:B--2---:R-:W-:Y:S02]  /*14450*/  IMAD.MOV.U32 R55, RZ, RZ, R0 ;  /* 0x000000ffff377224 */ /* 0x004fe400078e0000 */
        /* <DEDUP_REMOVED lines=23> */
[----:B------:R-:W-:-:S03]  /*145d0*/  IMAD.MOV.U32 R151, RZ, RZ, R232 ;  /* 0x000000ffff977224 */ /* 0x000fc600078e00e8 */
[----:B------:R2:W5:Y:S04]  /*145e0*/  LDL.LU R16, [R1+0x3f0] ;  /* 0x0003f00001107983 */ /* 0x0005680000300800 */
[----:B------:R2:W5:Y:S04]  /*145f0*/  LDL.LU R7, [R1+0x3ec] ;  /* 0x0003ec0001077983 */ /* 0x0005680000300800 */
[----:B------:R2:W5:Y:S04]  /*14600*/  LDL.LU R4, [R1+0x3e8] ;  /* 0x0003e80001047983 */ /* 0x0005680000300800 */
[----:B------:R2:W5:Y:S01]  /*14610*/  LDL.LU R3, [R1+0x3e4] ;  /* 0x0003e40001037983 */ /* 0x0005620000300800 */
[----:B------:R-:W-:-:S02]  /*14620*/  WARPGROUP.DEPBAR.LE gsb0, 0x0 ;  /* 0x00008000000079c5 */ /* 0x000fc40000010000 */
[----:B------:R-:W-:Y:S01]  /*14630*/  WARPGROUP.ARRIVE ;  /* 0x00000000000079c5 */ /* 0x000fe20000000000 */
[----:B------:R2:W5:Y:S05]  /*14640*/  LDL.LU R2, [R1+0x3e0] ;  /* 0x0003e00001027983 */ /* 0x00056a0000300800 */
[----:B------:R-:W-:Y:S01]  /*14650*/  IGMMA.64x16x32.S8.S8 R48, gdesc[UR56], R48, gsb0 ;  /* 0x00600000383079f1 */ /* 0x000fe20008041030 */
[----:B------:R-:W-:Y:S02]  /*14660*/  R2UR UR59, R6 ;  /* 0x00000000063b72ca */ /* 0x000fe400000e0000 */
[----:B------:R-:W-:Y:S01]  /*14670*/  R2UR UR58, R5 ;  /* 0x00000000053a72ca */ /* 0x000fe200000e0000 */
[----:B------:R-:W-:Y:S01]  /*14680*/  UMOV UR56, UR4 ;  /* 0x0000000400387c82 */ /* 0x000fe20008000000 */
[----:B------:R-:W-:Y:S01]  /*14690*/  UMOV UR57, UR5 ;  /* 0x0000000500397c82 */ /* 0x000fe20008000000 */
[----:B------:R-:W-:-:S02]  /*146a0*/  WARPGROUP.DEPBAR.LE gsb0, 0x0 ;  /* 0x00008000000079c5 */ /* 0x000fc40000010000 */
[----:B------:R-:W-:-:S08]  /*146b0*/  WARPGROUP.ARRIVE ;  /* 0x00000000000079c5 */ /* 0x000fd00000000000 */
        /* <DEDUP_REMOVED lines=166> */
[----:B------:R-:W-:Y:S01]  /*15120*/  BPT.TRAP 0x1 ;  /* 0x000000040000795c */ /* 0x000fe20000300000 */
.L_x_23:
[----:B------:R-:W2:Y:S01]  /*15130*/  LDL R5, [R1+0x264] ;  /* 0x0002640001057983 */ /* 0x000ea20000100800 */
[----:B-----5:R-:W-:Y:S02]  /*15140*/  R2UR UR5, R3 ;  /* 0x00000000030572ca */ /* 0x020fe400000e0000 */
[----:B--2---:R-:W-:-:S11]  /*15150*/  R2UR UR4, R5 ;  /* 0x00000000050472ca */ /* 0x004fd600000e0000 */
[----:B------:R-:W-:-:S04]  /*15160*/  IMAD.U32 R5, RZ, RZ, UR5 ;  /* 0x00000005ff057e24 */ /* 0x000fc8000f8e00ff */
[----:B------:R-:W-:-:S04]  /*15170*/  IMAD R5, R5, 0x8, R2 ;  /* 0x0000000805057824 */ /* 0x000fc800078e0202 */
[----:B------:R-:W-:Y:S01]  /*15180*/  VIADD R5, R5, 0x10 ;  /* 0x0000001005057836 */ /* 0x000fe20000000000 */
[----:B------:R-:W-:-:S04]  /*15190*/  UISETP.GT.U32.AND UP0, UPT, UR4, 0x1, UPT ;  /* 0x000000010400788c */ /* 0x000fc8000bf04070 */
[----:B------:R-:W-:-:S04]  /*151a0*/  PRMT R5, RZ, 0x654, R5 ;  /* 0x00000654ff057816 */ /* 0x000fc80000000005 */
[----:B------:R0:W-:Y:S01]  /*151b0*/  SYNCS.ARRIVE.TRANS64.RED.A1T0 RZ, [R5+URZ], RZ ;  /* 0x000000ff05ff79a7 */ /* 0x0001e2000810043f */
[----:B------:R-:W-:-:S13]  /*151c0*/  PLOP3.LUT P1, PT, PT, PT, UP0, 0x80, 0x0 ;  /* 0x000000000000781c */ /* 0x000fda0003f2f008 */
[----:B0-----:R-:W-:Y:S05]  /*151d0*/  @P1 BRA `(.L_x_24) ;  /* 0x0000000000041947 */ /* 0x001fea0003800000 */
[----:B------:R-:W-:Y:S01]  /*151e0*/  BPT.TRAP 0x1 ;  /* 0x000000040000795c */ /* 0x000fe20000300000 */
.L_x_24:
[----:B------:R-:W-:Y:S02]  /*151f0*/  R2UR UR4, R0 ;  /* 0x00000000000472ca */ /* 0x000fe400000e0000 */
[----:B------:R-:W-:Y:S02]  /*15200*/  R2UR UR8, R7 ;  /* 0x00000000070872ca */ /* 0x000fe400000e0000 */
[----:B------:R-:W-:Y:S02]  /*15210*/  R2UR UR5, R3 ;  /* 0x00000000030572ca */ /* 0x000fe400000e0000 */
[----:B------:R-:W-:-:S07]  /*15220*/  R2UR UR7, R4 ;  /* 0x00000000040772ca */ /* 0x000fce00000e0000 */
[----:B------:R-:W-:Y:S02]  /*15230*/  UIADD3 UR4, UR4, 0x1, URZ ;  /* 0x0000000104047890 */ /* 0x000fe4000fffe03f */
[----:B------:R-:W-:Y:S02]  /*15240*/  UISETP.GT.AND UP2, UPT, UR8, 0x1, UPT ;  /* 0x000000010800788c */ /* 0x000fe4000bf44270 */
[----:B------:R-:W-:Y:S02]  /*15250*/  UISETP.NE.AND UP0, UPT, UR4, 0x2, UPT ;  /* 0x000000020400788c */ /* 0x000fe4000bf05270 */
[----:B------:R-:W-:Y:S02]  /*15260*/  UIADD3 UR5, UR5, 0x1, URZ ;  /* 0x0000000105057890 */ /* 0x000fe4000fffe03f */
[----:B------:R-:W-:Y:S01]  /*15270*/  UIADD3 UR6, UR8, -0x1, URZ ;  /* 0xffffffff08067890 */ /* 0x000fe2000fffe03f */
[----:B------:R-:W-:Y:S01]  /*15280*/  PLOP3.LUT P1, PT, PT, PT, UP2, 0x80, 0x0 ;  /* 0x000000000000781c */ /* 0x000fe20003f2f028 */
[----:B------:R-:W-:-:S02]  /*15290*/  USEL UR8, UR4, URZ, UP0 ;  /* 0x0000003f04087287 */ /* 0x000fc40008000000 */
[----:B------:R-:W-:Y:S02]  /*152a0*/  UISETP.NE.AND UP1, UPT, UR5, 0x2, UPT ;  /* 0x000000020500788c */ /* 0x000fe4000bf25270 */
[----:B------:R-:W-:Y:S01]  /*152b0*/  USEL UR4, URZ, 0x1, UP0 ;  /* 0x000000013f047887 */ /* 0x000fe20008000000 */
[----:B------:R-:W-:Y:S01]  /*152c0*/  IMAD.U32 R7, RZ, RZ, UR6 ;  /* 0x00000006ff077e24 */ /* 0x000fe2000f8e00ff */
[----:B------:R-:W-:Y:S01]  /*152d0*/  USEL UR5, UR5, URZ, UP1 ;  /* 0x0000003f05057287 */ /* 0x000fe20008800000 */
[----:B------:R-:W-:Y:S01]  /*152e0*/  IMAD.U32 R0, RZ, RZ, UR8 ;  /* 0x00000008ff007e24 */ /* 0x000fe2000f8e00ff */
[----:B------:R-:W-:-:S04]  /*152f0*/  ULOP3.LUT UR7, UR7, UR4, URZ, 0x3c, !UPT ;  /* 0x0000000407077292 */ /* 0x000fc8000f8e3c3f */
[----:B------:R-:W-:Y:S02]  /*15300*/  IMAD.U32 R3, RZ, RZ, UR5 ;  /* 0x00000005ff037e24 */ /* 0x000fe4000f8e00ff */
[----:B------:R-:W-:Y:S01]  /*15310*/  IMAD.U32 R4, RZ, RZ, UR7 ;  /* 0x00000007ff047e24 */ /* 0x000fe2000f8e00ff */
[----:B------:R-:W-:Y:S06]  /*15320*/  @P1 BRA `(.L_x_25) ;  /* 0xffffff6000941947 */ /* 0x000fec000383ffff */
.L_x_18:
[----:B------:R0:W5:Y:S02]  /*15330*/  LDL R11, [R1+0x28c] ;  /* 0x00028c00010b7983 */ /* 0x0001640000100800 */
[----:B-----5:R-:W1:Y:S02]  /*15340*/  LDC R0, c[0x0][0x28c] ;  /* 0x0000a300ff007b82 */ /* 0x020e640000000800 */
[----:B------:R0:W5:Y:S01]  /*15350*/  LDL R6, [R1+0x294] ;  /* 0x0002940001067983 */ /* 0x0001620000100800 */
[----:B-1----:R-:W-:-:S13]  /*15360*/  ISETP.GE.AND P1, PT, R0, 0x1, PT ;  /* 0x000000010000780c */ /* 0x002fda0003f26270 */
[----:B0-----:R-:W-:Y:S05]  /*15370*/  @!P1 BRA `(.L_x_26) ;  /* 0x00000000004c9947 */ /* 0x001fea0003800000 */
[----:B------:R-:W-:Y:S05]  /*15380*/  @!P0 BRA `(.L_x_27) ;  /* 0x0000000000048947 */ /* 0x000fea0003800000 */
[----:B------:R-:W-:Y:S01]  /*15390*/  BPT.TRAP 0x1 ;  /* 0x000000040000795c */ /* 0x000fe20000300000 */
.L_x_27:
[----:B------:R-:W2:Y:S01]  /*153a0*/  LDL R0, [R1+0x264] ;  /* 0x0002640001007983 */ /* 0x000ea20000100800 */
[----:B-----5:R-:W-:Y:S02]  /*153b0*/  R2UR UR7, R6 ;  /* 0x00000000060772ca */ /* 0x020fe400000e0000 */
[----:B------:R-:W-:-:S11]  /*153c0*/  R2UR UR6, R11 ;  /* 0x000000000b0672ca */ /* 0x000fd600000e0000 */
[----:B------:R-:W-:-:S04]  /*153d0*/  UISETP.LT.AND UP0, UPT, UR7, 0x1, UPT ;  /* 0x000000010700788c */ /* 0x000fc8000bf01270 */
[----:B------:R-:W-:-:S04]  /*153e0*/  USEL UR4, UR7, 0x1, UP0 ;  /* 0x0000000107047887 */ /* 0x000fc80008000000 */
[----:B------:R-:W-:-:S04]  /*153f0*/  UIADD3 UR4, UR6, UR7, -UR4 ;  /* 0x0000000706047290 */ /* 0x000fc8000fffe804 */
[----:B------:R-:W-:-:S04]  /*15400*/  USHF.L.U32 UR4, UR4, 0x3, URZ ;  /* 0x0000000304047899 */ /* 0x000fc8000800063f */
[----:B------:R-:W-:Y:S01]  /*15410*/  ULOP3.LUT UR4, UR4, 0x8, URZ, 0xc0, !UPT ;  /* 0x0000000804047892 */ /* 0x000fe2000f8ec03f */
[----:B--2---:R-:W-:-:S05]  /*15420*/  R2UR UR5, R0 ;  /* 0x00000000000572ca */ /* 0x004fca00000e0000 */
[----:B------:R-:W-:-:S05]  /*15430*/  IMAD.U32 R0, RZ, RZ, UR4 ;  /* 0x00000004ff007e24 */ /* 0x000fca000f8e00ff */
[----:B------:R-:W-:-:S04]  /*15440*/  IADD3 R2, R2, 0x10, R0 ;  /* 0x0000001002027810 */ /* 0x000fc80007ffe000 */
[----:B------:R-:W-:Y:S01]  /*15450*/  PRMT R2, RZ, 0x654, R2 ;  /* 0x00000654ff027816 */ /* 0x000fe20000000002 */
[----:B------:R-:W-:-:S03]  /*15460*/  UISETP.GT.U32.AND UP0, UPT, UR5, 0x1, UPT ;  /* 0x000000010500788c */ /* 0x000fc6000bf04070 */
[----:B------:R0:W-:Y:S03]  /*15470*/  SYNCS.ARRIVE.TRANS64.RED.A1T0 RZ, [R2+URZ], RZ ;  /* 0x000000ff02ff79a7 */ /* 0x0001e6000810043f */
[----:B------:R-:W-:-:S13]  /*15480*/  PLOP3.LUT P0, PT, PT, PT, UP0, 0x80, 0x0 ;  /* 0x000000000000781c */ /* 0x000fda0003f0f008 */
[----:B0-----:R-:W-:Y:S05]  /*15490*/  @P0 BRA `(.L_x_26) ;  /* 0x0000000000040947 */ /* 0x001fea0003800000 */
[----:B------:R-:W-:Y:S01]  /*154a0*/  BPT.TRAP 0x1 ;  /* 0x000000040000795c */ /* 0x000fe20000300000 */
.L_x_26:
[----:B------:R-:W2:Y:S01]  /*154b0*/  LDL.LU R2, [R1+0x268] ;  /* 0x0002680001027983 */ /* 0x000ea20000300800 */
[----:B------:R-:W0:Y:S01]  /*154c0*/  S2R R10, SR_TID.X ;  /* 0x00000000000a7919 */ /* 0x000e220000002100 */
[----:B------:R-:W-:Y:S01]  /*154d0*/  R2UR UR5, R11 ;  /* 0x000000000b0572ca */ /* 0x000fe200000e0000 */
[----:B------:R-:W-:Y:S01]  /*154e0*/  ULDC.64 UR10, c[0x0][0x5d0] ;  /* 0x00017400000a7ab9 */ /* 0x000fe20000000a00 */
[----:B------:R-:W3:Y:S04]  /*154f0*/  LDL.LU R0, [R1+0x26c] ;  /* 0x00026c0001007983 */ /* 0x000ee80000300800 */
[----:B------:R-:W4:Y:S04]  /*15500*/  LDL.LU R5, [R1+0x290] ;  /* 0x0002900001057983 */ /* 0x000f280000300800 */
[----:B------:R-:W4:Y:S01]  /*15510*/  LDL R4, [R1+0x288] ;  /* 0x0002880001047983 */ /* 0x000f220000100800 */
[----:B-----5:R-:W-:Y:S01]  /*15520*/  R2UR UR14, R6 ;  /* 0x00000000060e72ca */ /* 0x020fe200000e0000 */
[----:B------:R-:W-:-:S02]  /*15530*/  IMAD.U32 R6, RZ, RZ, UR10 ;  /* 0x0000000aff067e24 */ /* 0x000fc4000f8e00ff */
[C---:B0-----:R-:W-:Y:S01]  /*15540*/  IMAD.SHL.U32 R9, R10.reuse, 0x2, RZ ;  /* 0x000000020a097824 */ /* 0x041fe200078e00ff */
[----:B------:R-:W-:-:S04]  /*15550*/  LOP3.LUT R3, R10, 0x60, RZ, 0xc0, !PT ;  /* 0x000000600a037812 */ /* 0x000fc800078ec0ff */
[----:B------:R-:W-:Y:S02]  /*15560*/  SHF.R.U32.HI R3, RZ, 0x1, R3 ;  /* 0x00000001ff037819 */ /* 0x000fe40000011603 */
[----:B--2---:R-:W-:Y:S02]  /*15570*/  R2UR UR4, R2 ;  /* 0x00000000020472ca */ /* 0x004fe400000e0000 */
[----:B------:R-:W-:-:S04]  /*15580*/  SHF.R.U32.HI R2, RZ, 0x7, R10 ;  /* 0x00000007ff027819 */ /* 0x000fc8000001160a */
[----:B------:R-:W-:Y:S02]  /*15590*/  LOP3.LUT R2, R2, 0x1, RZ, 0xc0, !PT ;  /* 0x0000000102027812 */ /* 0x000fe400078ec0ff */
[----:B---3--:R-:W-:Y:S02]  /*155a0*/  R2UR UR7, R0 ;  /* 0x00000000000772ca */ /* 0x008fe400000e0000 */
[----:B------:R-:W-:Y:S01]  /*155b0*/  SHF.R.U32.HI R0, RZ, 0x2, R10 ;  /* 0x00000002ff007819 */ /* 0x000fe2000001160a */
[----:B------:R-:W-:Y:S01]  /*155c0*/  IMAD.SHL.U32 R20, R2, 0x40, RZ ;  /* 0x0000004002147824 */ /* 0x000fe200078e00ff */
[----:B----4-:R-:W-:Y:S01]  /*155d0*/  R2UR UR13, R5 ;  /* 0x00000000050d72ca */ /* 0x010fe200000e0000 */
[----:B------:R-:W-:Y:S01]  /*155e0*/  UIMAD UR6, UR4, 0xf0, URZ ;  /* 0x000000f0040678a4 */ /* 0x000fe2000f8e023f */
[----:B------:R-:W-:Y:S02]  /*155f0*/  LOP3.LUT R0, R0, 0x7, RZ, 0xc0, !PT ;  /* 0x0000000700007812 */ /* 0x000fe400078ec0ff */
[----:B------:R-:W-:-:S02]  /*15600*/  R2UR UR15, R4 ;  /* 0x00000000040f72ca */ /* 0x000fc400000e0000 */
[--C-:B------:R-:W-:Y:S01]  /*15610*/  LOP3.LUT R20, R20, 0x40, R0.reuse, 0xe2, !PT ;  /* 0x0000004014147812 */ /* 0x100fe200078ee200 */
[----:B------:R-:W-:Y:S01]  /*15620*/  IMAD.U32 R8, RZ, RZ, UR6 ;  /* 0x00000006ff087e24 */ /* 0x000fe2000f8e00ff */
[----:B------:R-:W-:Y:S01]  /*15630*/  IADD3 R0, RZ, -R3, -R0 ;  /* 0x80000003ff007210 */ /* 0x000fe20007ffe800 */
[----:B------:R-:W-:Y:S02]  /*15640*/  UIMAD.WIDE UR8, UR7, 0x180, URZ ;  /* 0x00000180070878a5 */ /* 0x000fe4000f8e023f */
[----:B------:R-:W-:Y:S01]  /*15650*/  UIMAD UR7, UR7, 0x180, URZ ;  /* 0x00000180070778a4 */ /* 0x000fe2000f8e023f */
[----:B------:R-:W-:Y:S01]  /*15660*/  LOP3.LUT R8, R8, 0x6, R9, 0xf8, !PT ;  /* 0x0000000608087812 */ /* 0x000fe200078ef809 */
[----:B------:R-:W-:Y:S02]  /*15670*/  IMAD R0, R2, -0x40, R0 ;  /* 0xffffffc002007824 */ /* 0x000fe400078e0200 */
[----:B------:R-:W-:Y:S01]  /*15680*/  LOP3.LUT R20, R20, UR8, R3, 0xfe, !PT ;  /* 0x0000000814147c12 */ /* 0x000fe2000f8efe03 */
[----:B------:R-:W-:Y:S01]  /*15690*/  IMAD.MOV.U32 R3, RZ, RZ, -0x2 ;  /* 0xfffffffeff037424 */ /* 0x000fe200078e00ff */
[----:B------:R-:W-:Y:S01]  /*156a0*/  USHF.R.S32.HI UR12, URZ, 0x1f, UR15 ;  /* 0x0000001f3f0c7899 */ /* 0x000fe2000801140f */
[----:B------:R-:W-:-:S03]  /*156b0*/  SHF.R.S32.HI R9, RZ, 0x1f, R8 ;  /* 0x0000001fff097819 */ /* 0x000fc60000011408 */
[----:B------:R-:W-:Y:S01]  /*156c0*/  UIMAD UR4, UR12, UR10, URZ ;  /* 0x0000000a0c0472a4 */ /* 0x000fe2000f8e023f */
[----:B------:R-:W-:Y:S02]  /*156d0*/  IMAD.WIDE.U32 R6, R6, UR15, R8 ;  /* 0x0000000f06067c25 */ /* 0x000fe4000f8e0008 */
[----:B------:R-:W-:Y:S01]  /*156e0*/  ULDC UR10, c[0x0][0x284] ;  /* 0x0000a100000a7ab9 */ /* 0x000fe20000000800 */
[----:B------:R-:W-:Y:S01]  /*156f0*/  UIMAD UR4, UR15, UR11, UR4 ;  /* 0x0000000b0f0472a4 */ /* 0x000fe2000f8e0204 */
[----:B------:R-:W-:Y:S02]  /*15700*/  IMAD.U32 R5, RZ, RZ, UR10 ;  /* 0x0000000aff057e24 */ /* 0x000fe4000f8e00ff */
[----:B------:R-:W-:Y:S02]  /*15710*/  ULDC UR11, c[0x0][0x288] ;  /* 0x0000a200000b7ab9 */ /* 0x000fe40000000800 */
[----:B------:R-:W-:Y:S01]  /*15720*/  UISETP.GE.AND UP1, UPT, UR6, UR11, UPT ;  /* 0x0000000b0600728c */ /* 0x000fe2000bf26270 */
[----:B------:R-:W-:Y:S01]  /*15730*/  VIADD R7, R7, UR4 ;  /* 0x0000000407077c36 */ /* 0x000fe20008000000 */
[----:B------:R-:W-:Y:S01]  /*15740*/  UIADD3 UR4, UR14, UR5, URZ ;  /* 0x000000050e047290 */ /* 0x000fe2000fffe03f */
[----:B------:R-:W-:Y:S01]  /*15750*/  IADD3 R5, R5, -UR7, R0 ;  /* 0x8000000705057c10 */ /* 0x000fe2000fffe000 */
[----:B------:R-:W-:Y:S01]  /*15760*/  UISETP.GE.OR UP1, UPT, UR7, UR10, UP1 ;  /* 0x0000000a0700728c */ /* 0x000fe20008f26670 */
[----:B------:R-:W-:Y:S01]  /*15770*/  LOP3.LUT R0, R10, 0x3, RZ, 0xc0, !PT ;  /* 0x000000030a007812 */ /* 0x000fe200078ec0ff */
[----:B------:R-:W-:-:S02]  /*15780*/  USHF.R.U32.HI UR5, URZ, 0x1, UR4 ;  /* 0x000000013f057899 */ /* 0x000fc40008011604 */
[----:B------:R-:W-:Y:S02]  /*15790*/  UISETP.GT.U32.AND UP0, UPT, UR4, 0x1, UPT ;  /* 0x000000010400788c */ /* 0x000fe4000bf04070 */
[----:B------:R-:W-:Y:S01]  /*157a0*/  ULOP3.LUT UR5, UR5, 0x1, URZ, 0xc0, !UPT ;  /* 0x0000000105057892 */ /* 0x000fe2000f8ec03f */
[----:B------:R-:W-:Y:S01]  /*157b0*/  PLOP3.LUT P0, PT, PT, PT, UP1, 0x80, 0x0 ;  /* 0x000000000000781c */ /* 0x000fe20003f0f018 */
[----:B------:R-:W-:Y:S01]  /*157c0*/  UISETP.LT.U32.AND UP0, UPT, UR14, 0x2, UP0 ;  /* 0x000000020e00788c */ /* 0x000fe20008701070 */
[----:B------:R-:W-:Y:S01]  /*157d0*/  IMAD R0, R0, R3, UR11 ;  /* 0x0000000b00007e24 */ /* 0x000fe2000f8e0203 */
[----:B------:R-:W-:Y:S02]  /*157e0*/  UISETP.NE.U32.AND UP2, UPT, UR5, 0x1, UPT ;  /* 0x000000010500788c */ /* 0x000fe4000bf45070 */
[----:B------:R-:W-:Y:S01]  /*157f0*/  ULOP3.LUT UR4, UR4, 0x1, URZ, 0xc0, !UPT ;  /* 0x0000000104047892 */ /* 0x000fe2000f8ec03f */
[----:B------:R-:W-:Y:S01]  /*15800*/  VIADD R0, R0, -UR6 ;  /* 0x8000000600007c36 */ /* 0x000fe20008000000 */
[----:B------:R-:W-:-:S02]  /*15810*/  UISETP.GT.U32.AND UP2, UPT, UR14, 0x1, !UP2 ;  /* 0x000000010e00788c */ /* 0x000fc4000d744070 */
[----:B------:R-:W-:Y:S02]  /*15820*/  USEL UR7, URZ, 0x1, !UP0 ;  /* 0x000000013f077887 */ /* 0x000fe4000c000000 */
[----:B------:R-:W-:Y:S01]  /*15830*/  USEL UR5, URZ, 0x1, !UP2 ;  /* 0x000000013f057887 */ /* 0x000fe2000d000000 */
[----:B------:R-:W-:-:S03]  /*15840*/  IMAD.U32 R2, RZ, RZ, UR4 ;  /* 0x00000004ff027e24 */ /* 0x000fc6000f8e00ff */
[----:B------:R-:W-:Y:S02]  /*15850*/  ULOP3.LUT UR13, UR5, UR13, UR7, 0x96, !UPT ;  /* 0x0000000d050d7292 */ /* 0x000fe4000f8e9607 */
[----:B------:R0:W-:Y:S01]  /*15860*/  STL [R1+0x28c], R2 ;  /* 0x00028c0201007387 */ /* 0x0001e20000100800 */
[----:B------:R-:W-:-:S03]  /*15870*/  UMOV UR7, 0xffffffff ;  /* 0xffffffff00077882 */ /* 0x000fc60000000000 */
[----:B0-----:R-:W-:-:S05]  /*15880*/  IMAD.U32 R2, RZ, RZ, UR13 ;  /* 0x0000000dff027e24 */ /* 0x001fca000f8e00ff */
[----:B------:R0:W-:Y:S01]  /*15890*/  STL [R1+0x290], R2 ;  /* 0x0002900201007387 */ /* 0x0001e20000100800 */
[----:B------:R-:W-:Y:S05]  /*158a0*/  @P0 BRA `(.L_x_28) ;  /* 0x000001e400b80947 */ /* 0x000fea0003800000 */
[----:B0-----:R-:W0:Y:S01]  /*158b0*/  LDC.64 R2, c[0x0][0x5c8] ;  /* 0x00017200ff027b82 */ /* 0x001e220000000a00 */
[----:B------:R-:W-:Y:S01]  /*158c0*/  ISETP.NE.AND P0, PT, R18, RZ, PT ;  /* 0x000000ff1200720c */ /* 0x000fe20003f05270 */
[----:B------:R-:W-:Y:S01]  /*158d0*/  BSSY B0, `(.L_x_28) ;  /* 0x0001e6b000007945 */ /* 0x000fe20003800000 */
[----:B0-----:R-:W-:Y:S02]  /*158e0*/  IMAD R12, R2, UR9, RZ ;  /* 0x00000009020c7c24 */ /* 0x001fe4000f8e02ff */
[----:B------:R-:W-:-:S04]  /*158f0*/  IMAD.WIDE.U32 R10, R20, R2, R6 ;  /* 0x00000002140a7225 */ /* 0x000fc800078e0006 */
[----:B------:R-:W-:-:S04]  /*15900*/  IMAD R12, R20, R3, R12 ;  /* 0x00000003140c7224 */ /* 0x000fc800078e020c */
[----:B------:R-:W-:Y:S01]  /*15910*/  IMAD.IADD R12, R11, 0x1, R12 ;  /* 0x000000010b0c7824 */ /* 0x000fe200078e020c */
[----:B------:R-:W-:Y:S06]  /*15920*/  @!P0 BRA `(.L_x_29) ;  /* 0x0000017000648947 */ /* 0x000fec0003800000 */
[----:B------:R-:W0:Y:S01]  /*15930*/  LDC.64 R232, c[0x0][0x5a8] ;  /* 0x00016a00ffe87b82 */ /* 0x000e220000000a00 */
[----:B------:R-:W-:Y:S01]  /*15940*/  R2UR UR5, R4 ;  /* 0x00000000040572ca */ /* 0x000fe200000e0000 */
[----:B------:R-:W-:Y:S01]  /*15950*/  ULDC.64 UR10, c[0x0][0x5b8] ;  /* 0x00016e00000a7ab9 */ /* 0x000fe20000000a00 */
[----:B------:R-:W-:Y:S01]  /*15960*/  ISETP.GE.AND P2, PT, R5, 0x1, PT ;  /* 0x000000010500780c */ /* 0x000fe20003f46270 */
[----:B------:R-:W-:Y:S02]  /*15970*/  UIMAD UR4, UR12, UR10, URZ ;  /* 0x0000000a0c0472a4 */ /* 0x000fe4000f8e023f */
[----:B------:R-:W-:Y:S01]  /*15980*/  IMAD.U32 R2, RZ, RZ, UR10 ;  /* 0x0000000aff027e24 */ /* 0x000fe2000f8e00ff */
[----:B------:R-:W-:Y:S01]  /*15990*/  BSSY B1, `(.L_x_30) ;  /* 0x0000014000017945 */ /* 0x000fe20003800000 */
[----:B------:R-:W-:Y:S01]  /*159a0*/  ISETP.LT.OR P1, PT, R0, 0x1, !P2 ;  /* 0x000000010000780c */ /* 0x000fe20005721670 */
[----:B------:R-:W1:Y:S05]  /*159b0*/  LDC.64 R6, c[0x0][0x5b0] ;  /* 0x00016c00ff067b82 */ /* 0x000e6a0000000a00 */
[----:B------:R-:W-:-:S02]  /*159c0*/  UIMAD UR4, UR5, UR11, UR4 ;  /* 0x0000000b050472a4 */ /* 0x000fc4000f8e0204 */
[----:B------:R-:W-:-:S04]  /*159d0*/  IMAD.WIDE.U32 R2, R2, UR5, R8 ;  /* 0x0000000502027c25 */ /* 0x000fc8000f8e0008 */
[----:B------:R-:W-:Y:S02]  /*159e0*/  IMAD.MOV.U32 R14, RZ, RZ, R2 ;  /* 0x000000ffff0e7224 */ /* 0x000fe400078e0002 */
[----:B------:R-:W-:Y:S01]  /*159f0*/  VIADD R15, R3, UR4 ;  /* 0x00000004030f7c36 */ /* 0x000fe20008000000 */
[----:B0-----:R-:W-:Y:S01]  /*15a00*/  STL.64 [R1+0x268], R232 ;  /* 0x000268e801007387 */ /* 0x001fe20000100a00 */
[----:B------:R-:W-:Y:S02]  /*15a10*/  IMAD.MOV.U32 R13, RZ, RZ, R232 ;  /* 0x000000ffff0d7224 */ /* 0x000fe400078e00e8 */
[----:B------:R-:W-:Y:S01]  /*15a20*/  IMAD.MOV.U32 R234, RZ, RZ, R233 ;  /* 0x000000ffffea7224 */ /* 0x000fe200078e00e9 */
[----:B------:R0:W-:Y:S04]  /*15a30*/  STL.64 [R1+0x278], R2 ;  /* 0x0002780201007387 */ /* 0x0001e80000100a00 */
[----:B------:R2:W-:Y:S01]  /*15a40*/  STL.64 [R1+0x270], R14 ;  /* 0x0002700e01007387 */ /* 0x0005e20000100a00 */
[----:B-1----:R-:W-:-:S04]  /*15a50*/  IMAD R8, R6, UR9, RZ ;  /* 0x0000000906087c24 */ /* 0x002fc8000f8e02ff */
[C---:B------:R-:W-:Y:S02]  /*15a60*/  IMAD R8, R20.reuse, R7, R8 ;  /* 0x0000000714087224 */ /* 0x040fe400078e0208 */
[----:B0-----:R-:W-:-:S03]  /*15a70*/  IMAD.WIDE.U32 R2, R20, R6, R14 ;  /* 0x0000000614027225 */ /* 0x001fc600078e000e */
[----:B------:R-:W-:-:S04]  /*15a80*/  IADD3 R232, P0, R2, R13, RZ ;  /* 0x0000000d02e87210 */ /* 0x000fc80007f1e0ff */
[----:B------:R-:W-:Y:S01]  /*15a90*/  IADD3.X R233, R234, R3, R8, P0, !PT ;  /* 0x00000003eae97210 */ /* 0x000fe200007fe408 */
[----:B--2---:R-:W-:Y:S08]  /*15aa0*/  @P1 BRA `(.L_x_31) ;  /* 0x0000000000081947 */ /* 0x004ff00003800000 */
[----:B------:R-:W-:Y:S02]  /*15ab0*/  ULDC.64 UR4, c[0x0][0x208] ;  /* 0x0000820000047ab9 */ /* 0x000fe40000000a00 */
[----:B------:R0:W5:Y:S03]  /*15ac0*/  LDG.E.U8 R16, desc[UR4][R232.64] ;  /* 0x00000004e8107981 */ /* 0x000166000c1e1100 */
.L_x_31:
[----:B------:R-:W-:Y:S05]  /*15ad0*/  BSYNC B1 ;  /* 0x0000000000017941 */ /* 0x000fea0003800000 */
.L_x_30:
[----:B------:R-:W2:Y:S01]  /*15ae0*/  LDL.LU R9, [R1+0x240] ;  /* 0x0002400001097983 */ /* 0x000ea20000300800 */
[----:B-----5:R-:W-:Y:S01]  /*15af0*/  LOP3.LUT R2, R16, 0xffff, RZ, 0xc0, !PT ;  /* 0x0000ffff10027812 */ /* 0x020fe200078ec0ff */
[----:B------:R-:W-:Y:S01]  /*15b00*/  ULDC.64 UR4, c[0x0][0x5c0] ;  /* 0x0001700000047ab9 */ /* 0x000fe20000000a00 */
[----:B------:R-:W-:Y:S01]  /*15b10*/  ISETP.LT.OR P3, PT, R0, 0x2, !P2 ;  /* 0x000000020000780c */ /* 0x000fe20005761670 */
[----:B------:R-:W-:Y:S01]  /*15b20*/  ULDC.64 UR10, c[0x0][0x208] ;  /* 0x00008200000a7ab9 */ /* 0x000fe20000000a00 */
[----:B------:R-:W-:Y:S01]  /*15b30*/  PRMT R2, R2, 0x8880, RZ ;  /* 0x0000888002027816 */ /* 0x000fe200000000ff */
[----:B------:R-:W-:Y:S04]  /*15b40*/  BSSY B1, `(.L_x_32) ;  /* 0x000000c000017945 */ /* 0x000fe80003800000 */
[----:B------:R-:W-:Y:S01]  /*15b50*/  IMAD.MOV.U32 R4, RZ, RZ, R2 ;  /* 0x000000ffff047224 */ /* 0x000fe200078e0002 */
[----:B------:R-:W-:-:S03]  /*15b60*/  IADD3 R2, P0, R10, UR4, RZ ;  /* 0x000000040a027c10 */ /* 0x000fc6000ff1e0ff */
[----:B------:R-:W-:Y:S01]  /*15b70*/  IMAD R4, R4, R18, RZ ;  /* 0x0000001204047224 */ /* 0x000fe200078e02ff */
[----:B------:R-:W-:-:S03]  /*15b80*/  IADD3.X R3, R12, UR5, RZ, P0, !PT ;  /* 0x000000050c037c10 */ /* 0x000fc600087fe4ff */
[----:B--2---:R-:W-:-:S05]  /*15b90*/  @!P1 IMAD R9, R9, R17, R4 ;  /* 0x0000001109099224 */ /* 0x004fca00078e0204 */
[----:B------:R1:W-:Y:S01]  /*15ba0*/  @!P1 STG.E.U8 desc[UR10][R2.64], R9 ;  /* 0x0000000902009986 */ /* 0x0003e2000c10110a */
[----:B------:R-:W-:Y:S05]  /*15bb0*/  @P3 BRA `(.L_x_33) ;  /* 0x0000000000103947 */ /* 0x000fea0003800000 */
[----:B------:R-:W-:Y:S02]  /*15bc0*/  ULDC.64 UR4, c[0x0][0x208] ;  /* 0x0000820000047ab9 */ /* 0x000fe40000000a00 */
[----:B------:R-:W2:Y:S02]  /*15bd0*/  LDG.E.U8 R16, desc[UR4][R232.64+0x1] ;  /* 0x00000104e8107981 */ /* 0x000ea4000c1e1100 */
[----:B--2---:R-:W-:-:S05]  /*15be0*/  PRMT R4, R16, 0x8880, RZ ;  /* 0x0000888010047816 */ /* 0x004fca00000000ff */
[----:B------:R-:W-:-:S07]  /*15bf0*/  IMAD R4, R4, R18, RZ ;  /* 0x0000001204047224 */ /* 0x000fce00078e02ff */
.L_x_33:
[----:B------:R-:W-:Y:S05]  /*15c00*/  BSYNC B1 ;  /* 0x0000000000017941 */ /* 0x000fea0003800000 */
.L_x_32:
[----:B-1----:R-:W2:Y:S04]  /*15c10*/  LDL.LU R9, [R1+0x244] ;  /* 0x0002440001097983 */ /* 0x002ea80000300800 */
[----:B------:R1:W-:Y:S04]  /*15c20*/  STL.64 [R1+0x2a0], R22 ;  /* 0x0002a01601007387 */ /* 0x0003e80000100a00 */
[----:B-1----:R-:W3:Y:S01]  /*15c30*/  LDL.64 R22, [R1+0x278] ;  /* 0x0002780001167983 */ /* 0x002ee20000100a00 */
[----:B------:R-:W-:Y:S01]  /*15c40*/  IMAD.MOV.U32 R10, RZ, RZ, R14 ;  /* 0x000000ffff0a7224 */ /* 0x000fe200078e000e */
[----:B------:R-:W-:Y:S01]  /*15c50*/  ISETP.GE.AND P6, PT, R5, 0x9, PT ;  /* 0x000000090500780c */ /* 0x000fe20003fc6270 */
[----:B------:R-:W-:Y:S01]  /*15c60*/  IMAD.MOV.U32 R11, RZ, RZ, R15 ;  /* 0x000000ffff0b7224 */ /* 0x000fe200078e000f */
[C---:B------:R-:W-:Y:S01]  /*15c70*/  SHF.L.U64.HI R15, R6.reuse, 0x3, R7 ;  /* 0x00000003060f7819 */ /* 0x040fe20000010207 */
[----:B------:R-:W-:Y:S01]  /*15c80*/  IMAD.SHL.U32 R14, R6, 0x8, RZ ;  /* 0x00000008060e7824 */ /* 0x000fe200078e00ff */
[----:B------:R-:W-:-:S04]  /*15c90*/  ULDC.64 UR4, c[0x0][0x208] ;  /* 0x0000820000047ab9 */ /* 0x000fc80000000a00 */
[----:B------:R1:W-:Y:S02]  /*15ca0*/  STL.64 [R1+0x240], R14 ;  /* 0x0002400e01007387 */ /* 0x0003e40000100a00 */
[----:B-1----:R-:W-:Y:S01]  /*15cb0*/  IMAD.WIDE.U32 R14, R20, R6, R14 ;  /* 0x00000006140e7225 */ /* 0x002fe200078e000e */
[----:B------:R-:W-:Y:S01]  /*15cc0*/  LOP3.LUT R19, R19, 0xfffffffe, RZ, 0xc0, !PT ;  /* 0xfffffffe13137812 */ /* 0x000fe200078ec0ff */
[----:B------:R-:W-:Y:S02]  /*15cd0*/  BSSY B1, `(.L_x_34) ;  /* 0x000000e000017945 */ /* 0x000fe40003800000 */
[----:B------:R-:W-:Y:S02]  /*15ce0*/  IMAD.IADD R8, R8, 0x1, R15 ;  /* 0x0000000108087824 */ /* 0x000fe400078e020f */
[----:B--2---:R-:W-:-:S05]  /*15cf0*/  @!P3 IMAD R9, R9, R17, R4 ;  /* 0x000000110909b224 */ /* 0x004fca00078e0204 */
[----:B------:R1:W-:Y:S01]  /*15d00*/  @!P3 STG.E.U8 desc[UR4][R2.64+0x1], R9 ;  /* 0x000001090200b986 */ /* 0x0003e2000c101104 */
[----:B---3--:R-:W-:-:S03]  /*15d10*/  IADD3 R14, P0, P1, R22, R13, R14 ;  /* 0x0000000d160e7210 */ /* 0x008fc6000791e00e */
[----:B------:R1:W5:Y:S01]  /*15d20*/  LDL.LU.64 R22, [R1+0x2a0] ;  /* 0x0002a00001167983 */ /* 0x0003620000300a00 */
[----:B------:R-:W-:Y:S02]  /*15d30*/  ISETP.LT.OR P3, PT, R0, 0x1, !P6 ;  /* 0x000000010000780c */ /* 0x000fe40007761670 */
[----:B------:R-:W-:Y:S02]  /*15d40*/  @P6 LOP3.LUT R19, R19, 0x1, RZ, 0xfc, !PT ;  /* 0x0000000113136812 */ /* 0x000fe400078efcff */
[----:B------:R-:W-:-:S09]  /*15d50*/  IADD3.X R15, R11, R234, R8, P0, P1 ;  /* 0x000000ea0b0f7210 */ /* 0x000fd200007e2408 */
[----:B-1----:R-:W-:Y:S05]  /*15d60*/  @P3 BRA `(.L_x_35) ;  /* 0x0000000000103947 */ /* 0x002fea0003800000 */
[----:B------:R-:W-:Y:S02]  /*15d70*/  ULDC.64 UR4, c[0x0][0x208] ;  /* 0x0000820000047ab9 */ /* 0x000fe40000000a00 */
[----:B------:R-:W2:Y:S02]  /*15d80*/  LDG.E.U8 R16, desc[UR4][R14.64] ;  /* 0x000000040e107981 */ /* 0x000ea4000c1e1100 */
[----:B--2---:R-:W-:-:S05]  /*15d90*/  PRMT R4, R16, 0x8880, RZ ;  /* 0x0000888010047816 */ /* 0x004fca00000000ff */
[----:B------:R-:W-:-:S07]  /*15da0*/  IMAD R4, R4, R18, RZ ;  /* 0x0000001204047224 */ /* 0x000fce00078e02ff */
.L_x_35:
[----:B------:R-:W-:Y:S05]  /*15db0*/  BSYNC B1 ;  /* 0x0000000000017941 */ /* 0x000fea0003800000 */
.L_x_34:
[----:B------:R-:W2:Y:S01]  /*15dc0*/  LDL.LU R10, [R1+0x248] ;  /* 0x00024800010a7983 */ /* 0x000ea20000300800 */
[----:B-----5:R-:W-:Y:S01]  /*15dd0*/  R2UR UR4, R22 ;  /* 0x00000000160472ca */ /* 0x020fe200000e0000 */
[----:B------:R-:W-:Y:S01]  /*15de0*/  ULDC.64 UR10, c[0x0][0x208] ;  /* 0x00008200000a7ab9 */ /* 0x000fe20000000a00 */
[C---:B------:R-:W-:Y:S01]  /*15df0*/  ISETP.LT.OR P1, PT, R0.reuse, 0x2, !P6 ;  /* 0x000000020000780c */ /* 0x040fe20007721670 */
[----:B------:R-:W-:Y:S01]  /*15e00*/  BSSY B1, `(.L_x_36) ;  /* 0x000000e000017945 */ /* 0x000fe20003800000 */
[----:B------:R-:W-:-:S09]  /*15e10*/  ISETP.LT.OR P4, PT, R0, 0xa, !P2 ;  /* 0x0000000a0000780c */ /* 0x000fd20005781670 */
[----:B------:R-:W-:-:S04]  /*15e20*/  @!P3 IADD3 R8, P0, R2, UR4, RZ ;  /* 0x000000040208bc10 */ /* 0x000fc8000ff1e0ff */
[----:B------:R-:W-:Y:S02]  /*15e30*/  @!P3 IADD3.X R9, R3, UR61, RZ, P0, !PT ;  /* 0x0000003d0309bc10 */ /* 0x000fe400087fe4ff */
[----:B------:R-:W-:Y:S01]  /*15e40*/  ISETP.LT.OR P0, PT, R0, 0x9, !P6 ;  /* 0x000000090000780c */ /* 0x000fe20007701670 */
[----:B--2---:R-:W-:-:S05]  /*15e50*/  @!P3 IMAD R10, R10, R17, R4 ;  /* 0x000000110a0ab224 */ /* 0x004fca00078e0204 */
[----:B------:R1:W-:Y:S01]  /*15e60*/  @!P3 STG.E.U8 desc[UR10][R8.64], R10 ;  /* 0x0000000a0800b986 */ /* 0x0003e2000c10110a */
[----:B------:R-:W-:Y:S02]  /*15e70*/  ISETP.LT.OR P3, PT, R0, 0x9, !P2 ;  /* 0x000000090000780c */ /* 0x000fe40005761670 */
[----:B-1----:R-:W-:Y:S01]  /*15e80*/  @!P1 IADD3 R8, P5, R2, UR4, RZ ;  /* 0x0000000402089c10 */ /* 0x002fe2000ffbe0ff */
[----:B------:R-:W-:-:S12]  /*15e90*/  @P1 BRA `(.L_x_37) ;  /* 0x0000000000101947 */ /* 0x000fd80003800000 */
[----:B------:R-:W-:Y:S02]  /*15ea0*/  ULDC.64 UR4, c[0x0][0x208] ;  /* 0x0000820000047ab9 */ /* 0x000fe40000000a00 */
[----:B------:R-:W2:Y:S02]  /*15eb0*/  LDG.E.U8 R16, desc[UR4][R14.64+0x1] ;  /* 0x000001040e107981 */ /* 0x000ea4000c1e1100 */
[----:B--2---:R-:W-:-:S05]  /*15ec0*/  PRMT R4, R16, 0x8880, RZ ;  /* 0x0000888010047816 */ /* 0x004fca00000000ff */
[----:B------:R-:W-:-:S07]  /*15ed0*/  IMAD R4, R4, R18, RZ ;  /* 0x0000001204047224 */ /* 0x000fce00078e02ff */
.L_x_37:
[----:B------:R-:W-:Y:S05]  /*15ee0*/  BSYNC B1 ;  /* 0x0000000000017941 */ /* 0x000fea0003800000 */
.L_x_36:
[----:B------:R-:W2:Y:S01]  /*15ef0*/  LDL.LU R10, [R1+0x24c] ;  /* 0x00024c00010a7983 */ /* 0x000ea20000300800 */
[----:B------:R-:W-:Y:S01]  /*15f00*/  @!P1 IADD3.X R9, R3, UR61, RZ, P5, !PT ;  /* 0x0000003d03099c10 */ /* 0x000fe2000affe4ff */
[----:B------:R-:W-:Y:S01]  /*15f10*/  ULDC.64 UR4, c[0x0][0x208] ;  /* 0x0000820000047ab9 */ /* 0x000fe20000000a00 */
[----:B------:R-:W-:Y:S01]  /*15f20*/  BSSY B1, `(.L_x_38) ;  /* 0x0000008000017945 */ /* 0x000fe20003800000 */
[----:B--2---:R-:W-:-:S05]  /*15f30*/  @!P1 IMAD R10, R10, R17, R4 ;  /* 0x000000110a0a9224 */ /* 0x004fca00078e0204 */
[----:B------:R1:W-:Y:S01]  /*15f40*/  @!P1 STG.E.U8 desc[UR4][R8.64+0x1], R10 ;  /* 0x0000010a08009986 */ /* 0x0003e2000c101104 */
[----:B------:R-:W-:Y:S05]  /*15f50*/  @P3 BRA `(.L_x_39) ;  /* 0x0000000000103947 */ /* 0x000fea0003800000 */
[----:B------:R-:W-:Y:S02]  /*15f60*/  ULDC.64 UR4, c[0x0][0x208] ;  /* 0x0000820000047ab9 */ /* 0x000fe40000000a00 */
[----:B------:R-:W2:Y:S02]  /*15f70*/  LDG.E.U8 R16, desc[UR4][R232.64+0x8] ;  /* 0x00000804e8107981 */ /* 0x000ea4000c1e1100 */
[----:B--2---:R-:W-:-:S05]  /*15f80*/  PRMT R4, R16, 0x8880, RZ ;  /* 0x0000888010047816 */ /* 0x004fca00000000ff */
[----:B------:R-:W-:-:S07]  /*15f90*/  IMAD R4, R4, R18, RZ ;  /* 0x0000001204047224 */ /* 0x000fce00078e02ff */
.L_x_39:
[----:B------:R-:W-:Y:S05]  /*15fa0*/  BSYNC B1 ;  /* 0x0000000000017941 */ /* 0x000fea0003800000 */
.L_x_38:
[----:B-1----:R-:W2:Y:S01]  /*15fb0*/  LDL.LU R8, [R1+0x250] ;  /* 0x0002500001087983 */ /* 0x002ea20000300800 */
        /* <DEDUP_REMOVED lines=9> */
.L_x_41:
[----:B------:R-:W-:Y:S05]  /*16050*/  BSYNC B1 ;  /* 0x0000000000017941 */ /* 0x000fea0003800000 */
.L_x_40:
[----:B-1----:R-:W2:Y:S01]  /*16060*/  LDL.LU R8, [R1+0x254] ;  /* 0x0002540001087983 */ /* 0x002ea20000300800 */
[----:B------:R-:W-:Y:S01]  /*16070*/  R2UR UR4, R22 ;  /* 0x00000000160472ca */ /* 0x000fe200000e0000 */
[----:B------:R-:W-:Y:S01]  /*16080*/  ULDC.64 UR10, c[0x0][0x208] ;  /* 0x00008200000a7ab9 */ /* 0x000fe20000000a00 */
[----:B------:R-:W-:Y:S01]  /*16090*/  BSSY B1, `(.L_x_42) ;  /* 0x000000a000017945 */ /* 0x000fe20003800000 */
[----:B------:R-:W-:Y:S01]  /*160a0*/  ISETP.LT.OR P1, PT, R0, 0xa, !P6 ;  /* 0x0000000a0000780c */ /* 0x000fe20007721670 */
[----:B--2---:R-:W-:-:S05]  /*160b0*/  @!P4 IMAD R8, R8, R17, R4 ;  /* 0x000000110808c224 */ /* 0x004fca00078e0204 */
[----:B------:R1:W-:Y:S04]  /*160c0*/  @!P4 STG.E.U8 desc[UR10][R2.64+0x9], R8 ;  /* 0x000009080200c986 */ /* 0x0003e8000c10110a */
[----:B-1----:R-:W-:Y:S01]  /*160d0*/  @!P0 IADD3 R8, P3, R2, UR4, RZ ;  /* 0x0000000402088c10 */ /* 0x002fe2000ff7e0ff */
[----:B------:R-:W-:-:S12]  /*160e0*/  @P0 BRA `(.L_x_43) ;  /* 0x0000000000100947 */ /* 0x000fd80003800000 */
[----:B------:R-:W-:Y:S02]  /*160f0*/  ULDC.64 UR4, c[0x0][0x208] ;  /* 0x0000820000047ab9 */ /* 0x000fe40000000a00 */
[----:B------:R-:W2:Y:S02]  /*16100*/  LDG.E.U8 R16, desc[UR4][R14.64+0x8] ;  /* 0x000008040e107981 */ /* 0x000ea4000c1e1100 */
[----:B--2---:R-:W-:-:S05]  /*16110*/  PRMT R4, R16, 0x8880, RZ ;  /* 0x0000888010047816 */ /* 0x004fca00000000ff */
[----:B------:R-:W-:-:S07]  /*16120*/  IMAD R4, R4, R18, RZ ;  /* 0x0000001204047224 */ /* 0x000fce00078e02ff */
.L_x_43:
[----:B------:R-:W-:Y:S05]  /*16130*/  BSYNC B1 ;  /* 0x0000000000017941 */ /* 0x000fea0003800000 */
.L_x_42:
[----:B------:R-:W2:Y:S01]  /*16140*/  LDL.LU R10, [R1+0x258] ;  /* 0x00025800010a7983 */ /* 0x000ea20000300800 */
[----:B------:R-:W-:Y:S01]  /*16150*/  R2UR UR4, R22 ;  /* 0x00000000160472ca */ /* 0x000fe200000e0000 */
[----:B------:R-:W-:Y:S01]  /*16160*/  ULDC.64 UR10, c[0x0][0x208] ;  /* 0x00008200000a7ab9 */ /* 0x000fe20000000a00 */
[----:B------:R-:W-:Y:S01]  /*16170*/  @!P0 IADD3.X R9, R3, UR61, RZ, P3, !PT ;  /* 0x0000003d03098c10 */ /* 0x000fe20009ffe4ff */
[----:B------:R-:W-:Y:S01]  /*16180*/  BSSY B1, `(.L_x_44) ;  /* 0x0000009000017945 */ /* 0x000fe20003800000 */
        /* <DEDUP_REMOVED lines=8> */
.L_x_45:
[----:B------:R-:W-:Y:S05]  /*16210*/  BSYNC B1 ;  /* 0x0000000000017941 */ /* 0x000fea0003800000 */
.L_x_44:
[----:B------:R-:W2:Y:S01]  /*16220*/  LDL.LU R10, [R1+0x25c] ;  /* 0x00025c00010a7983 */ /* 0x000ea20000300800 */
[----:B------:R-:W-:Y:S01]  /*16230*/  @!P1 IADD3.X R9, R3, UR61, RZ, P0, !PT ;  /* 0x0000003d03099c10 */ /* 0x000fe200087fe4ff */
[----:B------:R-:W-:Y:S01]  /*16240*/  ULDC.64 UR10, c[0x0][0x208] ;  /* 0x00008200000a7ab9 */ /* 0x000fe20000000a00 */
[----:B------:R-:W-:Y:S02]  /*16250*/  ISETP.GE.AND P5, PT, R5, 0x81, PT ;  /* 0x000000810500780c */ /* 0x000fe40003fa6270 */
[----:B------:R-:W-:Y:S01]  /*16260*/  R2UR UR4, R236 ;  /* 0x00000000ec0472ca */ /* 0x000fe200000e0000 */
[----:B--2---:R-:W-:-:S05]  /*16270*/  @!P1 IMAD R10, R10, R17, R4 ;  /* 0x000000110a0a9224 */ /* 0x004fca00078e0204 */
[----:B------:R1:W-:Y:S02]  /*16280*/  @!P1 STG.E.U8 desc[UR10][R8.64+0x9], R10 ;  /* 0x0000090a08009986 */ /* 0x0003e4000c10110a */
[----:B-1----:R-:W-:-:S05]  /*16290*/  IADD3 R10, P0, R20, 0x80, RZ ;  /* 0x00000080140a7810 */ /* 0x002fca0007f1e0ff */
[----:B------:R-:W-:-:S04]  /*162a0*/  IMAD.X R8, RZ, RZ, UR9, P0 ;  /* 0x00000009ff087e24 */ /* 0x000fc800080e06ff */
[-C--:B------:R-:W-:Y:S02]  /*162b0*/  IMAD R21, R8, R6.reuse, RZ ;  /* 0x0000000608157224 */ /* 0x080fe400078e02ff */
[----:B------:R-:W2:Y:S01]  /*162c0*/  LDL.64 R8, [R1+0x270] ;  /* 0x0002700001087983 */ /* 0x000ea20000100a00 */
[----:B------:R-:W-:Y:S01]  /*162d0*/  ISETP.LT.OR P1, PT, R0, 0x1, !P5 ;  /* 0x000000010000780c */ /* 0x000fe20006f21670 */
[----:B------:R-:W-:Y:S01]  /*162e0*/  IMAD R21, R10, R7, R21 ;  /* 0x000000070a157224 */ /* 0x000fe200078e0215 */
[----:B------:R-:W-:Y:S01]  /*162f0*/  LOP3.LUT R19, R19, 0xfffffffb, RZ, 0xc0, !PT ;  /* 0xfffffffb13137812 */ /* 0x000fe200078ec0ff */
[----:B------:R-:W-:Y:S01]  /*16300*/  BSSY B1, `(.L_x_46) ;  /* 0x000000c000017945 */ /* 0x000fe20003800000 */
[----:B------:R-:W-:Y:S02]  /*16310*/  ISETP.LT.OR P3, PT, R0, 0x2, !P5 ;  /* 0x000000020000780c */ /* 0x000fe40006f61670 */
[----:B------:R-:W-:Y:S01]  /*16320*/  @P5 LOP3.LUT R19, R19, 0x4, RZ, 0xfc, !PT ;  /* 0x0000000413135812 */ /* 0x000fe200078efcff */
[----:B--2---:R-:W-:-:S03]  /*16330*/  IMAD.WIDE.U32 R8, R10, R6, R8 ;  /* 0x000000060a087225 */ /* 0x004fc600078e0008 */
[----:B------:R-:W-:-:S04]  /*16340*/  IADD3 R12, P0, R8, R13, RZ ;  /* 0x0000000d080c7210 */ /* 0x000fc80007f1e0ff */
[----:B------:R-:W-:Y:S02]  /*16350*/  IADD3.X R13, R234, R9, R21, P0, !PT ;  /* 0x00000009ea0d7210 */ /* 0x000fe400007fe415 */
[----:B------:R-:W-:Y:S01]  /*16360*/  IADD3 R8, P0, R2, UR4, RZ ;  /* 0x0000000402087c10 */ /* 0x000fe2000ff1e0ff */
[----:B------:R-:W-:-:S12]  /*16370*/  @P1 BRA `(.L_x_47) ;  /* 0x0000000000101947 */ /* 0x000fd80003800000 */
[----:B------:R-:W-:Y:S02]  /*16380*/  ULDC.64 UR4, c[0x0][0x208] ;  /* 0x0000820000047ab9 */ /* 0x000fe40000000a00 */
[----:B------:R-:W2:Y:S02]  /*16390*/  LDG.E.U8 R16, desc[UR4][R12.64] ;  /* 0x000000040c107981 */ /* 0x000ea4000c1e1100 */
[----:B--2---:R-:W-:-:S05]  /*163a0*/  PRMT R4, R16, 0x8880, RZ ;  /* 0x0000888010047816 */ /* 0x004fca00000000ff */
[----:B------:R-:W-:-:S07]  /*163b0*/  IMAD R4, R4, R18, RZ ;  /* 0x0000001204047224 */ /* 0x000fce00078e02ff */
.L_x_47:
[----:B------:R-:W-:Y:S05]  /*163c0*/  BSYNC B1 ;  /* 0x0000000000017941 */ /* 0x000fea0003800000 */
.L_x_46:
[----:B------:R-:W2:Y:S01]  /*163d0*/  LDL.LU R11, [R1+0x220] ;  /* 0x00022000010b7983 */ /* 0x000ea20000300800 */
[----:B------:R-:W-:Y:S01]  /*163e0*/  R2UR UR6, R23 ;  /* 0x00000000170672ca */ /* 0x000fe200000e0000 */
[----:B------:R-:W-:Y:S01]  /*163f0*/  ULDC.64 UR4, c[0x0][0x208] ;  /* 0x0000820000047ab9 */ /* 0x000fe20000000a00 */
[----:B------:R-:W-:Y:S11]  /*16400*/  BSSY B1, `(.L_x_48) ;  /* 0x0000009000017945 */ /* 0x000ff60003800000 */
[----:B------:R-:W-:Y:S01]  /*16410*/  IADD3.X R9, R3, UR6, RZ, P0, !PT ;  /* 0x0000000603097c10 */ /* 0x000fe200087fe4ff */
[----:B--2---:R-:W-:-:S05]  /*16420*/  @!P1 IMAD R11, R11, R17, R4 ;  /* 0x000000110b0b9224 */ /* 0x004fca00078e0204 */
[----:B------:R1:W-:Y:S01]  /*16430*/  @!P1 STG.E.U8 desc[UR4][R8.64], R11 ;  /* 0x0000000b08009986 */ /* 0x0003e2000c101104 */
[----:B------:R-:W-:Y:S05]  /*16440*/  @P3 BRA `(.L_x_49) ;  /* 0x0000000000103947 */ /* 0x000fea0003800000 */
[----:B------:R-:W-:Y:S02]  /*16450*/  ULDC.64 UR4, c[0x0][0x208] ;  /* 0x0000820000047ab9 */ /* 0x000fe40000000a00 */
[----:B------:R-:W2:Y:S02]  /*16460*/  LDG.E.U8 R16, desc[UR4][R12.64+0x1] ;  /* 0x000001040c107981 */ /* 0x000ea4000c1e1100 */
[----:B--2---:R-:W-:-:S05]  /*16470*/  PRMT R4, R16, 0x8880, RZ ;  /* 0x0000888010047816 */ /* 0x004fca00000000ff */
[----:B------:R-:W-:-:S07]  /*16480*/  IMAD R4, R4, R18, RZ ;  /* 0x0000001204047224 */ /* 0x000fce00078e02ff */
.L_x_49:
[----:B------:R-:W-:Y:S05]  /*16490*/  BSYNC B1 ;  /* 0x0000000000017941 */ /* 0x000fea0003800000 */
.L_x_48:
[----:B-1----:R-:W2:Y:S04]  /*164a0*/  LDL.LU R11, [R1+0x224] ;  /* 0x00022400010b7983 */ /* 0x002ea80000300800 */
[----:B------:R1:W-:Y:S04]  /*164b0*/  STL.64 [R1+0x2b8], R14 ;  /* 0x0002b80e01007387 */ /* 0x0003e80000100a00 */
[----:B-1----:R-:W3:Y:S04]  /*164c0*/  LDL.64 R14, [R1+0x240] ;  /* 0x00024000010e7983 */ /* 0x002ee80000100a00 */
[----:B------:R1:W-:Y:S04]  /*164d0*/  STL [R1+0x2b0], R7 ;  /* 0x0002b00701007387 */ /* 0x0003e80000100800 */
[----:B-1----:R-:W4:Y:S04]  /*164e0*/  LDL R7, [R1+0x268] ;  /* 0x0002680001077983 */ /* 0x002f280000100800 */
[----:B------:R1:W-:Y:S04]  /*164f0*/  STL.64 [R1+0x2a8], R12 ;  /* 0x0002a80c01007387 */ /* 0x0003e80000100a00 */
[----:B-1----:R-:W4:Y:S04]  /*16500*/  LDL.64 R12, [R1+0x278] ;  /* 0x00027800010c7983 */ /* 0x002f280000100a00 */
[----:B------:R1:W-:Y:S04]  /*16510*/  STL.64 [R1+0x2a0], R2 ;  /* 0x0002a00201007387 */ /* 0x0003e80000100a00 */
[----:B-1----:R-:W4:Y:S01]  /*16520*/  LDL.64 R2, [R1+0x270] ;  /* 0x0002700001027983 */ /* 0x002f220000100a00 */
[----:B------:R-:W-:Y:S01]  /*16530*/  ULDC.64 UR10, c[0x0][0x208] ;  /* 0x00008200000a7ab9 */ /* 0x000fe20000000a00 */
[----:B------:R-:W-:-:S02]  /*16540*/  ISETP.GE.AND P4, PT, R5, 0x89, PT ;  /* 0x000000890500780c */ /* 0x000fc40003f86270 */
[----:B------:R-:W-:Y:S02]  /*16550*/  R2UR UR4, R22 ;  /* 0x00000000160472ca */ /* 0x000fe400000e0000 */
[----:B------:R-:W-:Y:S02]  /*16560*/  ISETP.LT.OR P0, PT, R0, 0x1, !P4 ;  /* 0x000000010000780c */ /* 0x000fe40006701670 */
[----:B------:R-:W-:Y:S01]  /*16570*/  LOP3.LUT R19, R19, 0xfffffffd, RZ, 0xc0, !PT ;  /* 0xfffffffd13137812 */ /* 0x000fe200078ec0ff */
[----:B------:R-:W-:Y:S06]  /*16580*/  BSSY B1, `(.L_x_50) ;  /* 0x0000013000017945 */ /* 0x000fec0003800000 */
[----:B------:R-:W-:Y:S01]  /*16590*/  @P4 LOP3.LUT R19, R19, 0x2, RZ, 0xfc, !PT ;  /* 0x0000000213134812 */ /* 0x000fe200078efcff */
[----:B--2---:R-:W-:-:S05]  /*165a0*/  @!P3 IMAD R11, R11, R17, R4 ;  /* 0x000000110b0bb224 */ /* 0x004fca00078e0204 */
[----:B------:R3:W-:Y:S02]  /*165b0*/  @!P3 STG.E.U8 desc[UR10][R8.64+0x1], R11 ;  /* 0x0000010b0800b986 */ /* 0x0007e4000c10110a */
[----:B---3--:R-:W-:Y:S02]  /*165c0*/  IMAD.WIDE.U32 R10, R10, R6, R14 ;  /* 0x000000060a0a7225 */ /* 0x008fe400078e000e */
[----:B------:R1:W5:Y:S02]  /*165d0*/  LDL.LU.64 R14, [R1+0x2b8] ;  /* 0x0002b800010e7983 */ /* 0x0003640000300a00 */
[----:B------:R-:W-:Y:S01]  /*165e0*/  IMAD.IADD R21, R21, 0x1, R11 ;  /* 0x0000000115157824 */ /* 0x000fe200078e020b */
[----:B----4-:R-:W-:Y:S02]  /*165f0*/  IADD3 R10, P1, P3, R12, R7, R10 ;  /* 0x000000070c0a7210 */ /* 0x010fe40007b3e00a */
[----:B------:R1:W5:Y:S04]  /*16600*/  LDL.LU R7, [R1+0x2b0] ;  /* 0x0002b00001077983 */ /* 0x0003680000300800 */
[----:B------:R1:W5:Y:S01]  /*16610*/  LDL.LU.64 R12, [R1+0x2a8] ;  /* 0x0002a800010c7983 */ /* 0x0003620000300a00 */
[----:B------:R-:W-:-:S03]  /*16620*/  IADD3.X R11, R3, R234, R21, P1, P3 ;  /* 0x000000ea030b7210 */ /* 0x000fc60000fe6415 */
[----:B------:R1:W5:Y:S01]  /*16630*/  LDL.LU.64 R2, [R1+0x2a0] ;  /* 0x0002a00001027983 */ /* 0x0003620000300a00 */
[----:B------:R-:W-:Y:S02]  /*16640*/  @!P0 IADD3 R234, P3, R8, UR4, RZ ;  /* 0x0000000408ea8c10 */ /* 0x000fe4000ff7e0ff */
[----:B------:R-:W-:Y:S01]  /*16650*/  ISETP.LT.OR P1, PT, R0, 0x2, !P4 ;  /* 0x000000020000780c */ /* 0x000fe20006721670 */
[----:B------:R-:W-:-:S12]  /*16660*/  @P0 BRA `(.L_x_51) ;  /* 0x0000000000100947 */ /* 0x000fd80003800000 */
[----:B------:R-:W-:Y:S02]  /*16670*/  ULDC.64 UR4, c[0x0][0x208] ;  /* 0x0000820000047ab9 */ /* 0x000fe40000000a00 */
[----:B------:R-:W2:Y:S02]  /*16680*/  LDG.E.U8 R16, desc[UR4][R10.64] ;  /* 0x000000040a107981 */ /* 0x000ea4000c1e1100 */
[----:B--2---:R-:W-:-:S05]  /*16690*/  PRMT R4, R16, 0x8880, RZ ;  /* 0x0000888010047816 */ /* 0x004fca00000000ff */
[----:B------:R-:W-:-:S07]  /*166a0*/  IMAD R4, R4, R18, RZ ;  /* 0x0000001204047224 */ /* 0x000fce00078e02ff */
.L_x_51:
[----:B------:R-:W-:Y:S05]  /*166b0*/  BSYNC B1 ;  /* 0x0000000000017941 */ /* 0x000fea0003800000 */
.L_x_50:
[----:B------:R-:W2:Y:S01]  /*166c0*/  LDL.LU R21, [R1+0x228] ;  /* 0x0002280001157983 */ /* 0x000ea20000300800 */
[----:B------:R-:W-:Y:S01]  /*166d0*/  R2UR UR4, R22 ;  /* 0x00000000160472ca */ /* 0x000fe200000e0000 */
[----:B------:R-:W-:Y:S01]  /*166e0*/  ULDC.64 UR10, c[0x0][0x208] ;  /* 0x00008200000a7ab9 */ /* 0x000fe20000000a00 */
[----:B------:R-:W-:Y:S01]  /*166f0*/  @!P0 IADD3.X R235, R9, UR61, RZ, P3, !PT ;  /* 0x0000003d09eb8c10 */ /* 0x000fe20009ffe4ff */
[----:B------:R-:W-:Y:S01]  /*16700*/  BSSY B1, `(.L_x_52) ;  /* 0x0000009000017945 */ /* 0x000fe20003800000 */
[----:B--2---:R-:W-:-:S05]  /*16710*/  @!P0 IMAD R21, R21, R17, R4 ;  /* 0x0000001115158224 */ /* 0x004fca00078e0204 */
[----:B------:R2:W-:Y:S04]  /*16720*/  @!P0 STG.E.U8 desc[UR10][R234.64], R21 ;  /* 0x00000015ea008986 */ /* 0x0005e8000c10110a */
[----:B--2---:R-:W-:Y:S01]  /*16730*/  @!P1 IADD3 R234, P0, R8, UR4, RZ ;  /* 0x0000000408ea9c10 */ /* 0x004fe2000ff1e0ff */
[----:B------:R-:W-:-:S12]  /*16740*/  @P1 BRA `(.L_x_53) ;  /* 0x0000000000101947 */ /* 0x000fd80003800000 */
[----:B------:R-:W-:Y:S02]  /*16750*/  ULDC.64 UR4, c[0x0][0x208] ;  /* 0x0000820000047ab9 */ /* 0x000fe40000000a00 */
[----:B------:R-:W2:Y:S02]  /*16760*/  LDG.E.U8 R16, desc[UR4][R10.64+0x1] ;  /* 0x000001040a107981 */ /* 0x000ea4000c1e1100 */
[----:B--2---:R-:W-:-:S05]  /*16770*/  PRMT R4, R16, 0x8880, RZ ;  /* 0x0000888010047816 */ /* 0x004fca00000000ff */
[----:B------:R-:W-:-:S07]  /*16780*/  IMAD R4, R4, R18, RZ ;  /* 0x0000001204047224 */ /* 0x000fce00078e02ff */
.L_x_53:
[----:B------:R-:W-:Y:S05]  /*16790*/  BSYNC B1 ;  /* 0x0000000000017941 */ /* 0x000fea0003800000 */
.L_x_52:
[----:B------:R-:W2:Y:S01]  /*167a0*/  LDL.LU R21, [R1+0x22c] ;  /* 0x00022c0001157983 */ /* 0x000ea20000300800 */
[----:B------:R-:W-:Y:S01]  /*167b0*/  @!P1 IADD3.X R235, R9, UR61, RZ, P0, !PT ;  /* 0x0000003d09eb9c10 */ /* 0x000fe200087fe4ff */
[----:B------:R-:W-:Y:S01]  /*167c0*/  ULDC.64 UR4, c[0x0][0x208] ;  /* 0x0000820000047ab9 */ /* 0x000fe20000000a00 */
[C---:B------:R-:W-:Y:S01]  /*167d0*/  ISETP.LT.OR P0, PT, R0.reuse, 0x9, !P5 ;  /* 0x000000090000780c */ /* 0x040fe20006f01670 */
[----:B------:R-:W-:Y:S01]  /*167e0*/  BSSY B1, `(.L_x_54) ;  /* 0x000000a000017945 */ /* 0x000fe20003800000 */
[----:B------:R-:W-:Y:S01]  /*167f0*/  ISETP.LT.OR P3, PT, R0, 0xa, !P5 ;  /* 0x0000000a0000780c */ /* 0x000fe20006f61670 */
[----:B--2---:R-:W-:-:S05]  /*16800*/  @!P1 IMAD R21, R21, R17, R4 ;  /* 0x0000001115159224 */ /* 0x004fca00078e0204 */
[----:B------:R2:W-:Y:S01]  /*16810*/  @!P1 STG.E.U8 desc[UR4][R234.64+0x1], R21 ;  /* 0x00000115ea009986 */ /* 0x0005e2000c101104 */
[----:B------:R-:W-:-:S04]  /*16820*/  ISETP.LT.OR P1, PT, R0, 0x9, !P4 ;  /* 0x000000090000780c */ /* 0x000fc80006721670 */
[----:B------:R-:W-:Y:S09]  /*16830*/  @P0 BRA `(.L_x_55) ;  /* 0x0000000000100947 */ /* 0x000ff20003800000 */
[----:B------:R-:W-:Y:S02]  /*16840*/  ULDC.64 UR4, c[0x0][0x208] ;  /* 0x0000820000047ab9 */ /* 0x000fe40000000a00 */
[----:B-----5:R-:W3:Y:S02]  /*16850*/  LDG.E.U8 R16, desc[UR4][R12.64+0x8] ;  /* 0x000008040c107981 */ /* 0x020ee4000c1e1100 */
[----:B---3--:R-:W-:-:S05]  /*16860*/  PRMT R4, R16, 0x8880, RZ ;  /* 0x0000888010047816 */ /* 0x008fca00000000ff */
[----:B------:R-:W-:-:S07]  /*16870*/  IMAD R4, R4, R18, RZ ;  /* 0x0000001204047224 */ /* 0x000fce00078e02ff */
.L_x_55:
[----:B------:R-:W-:Y:S05]  /*16880*/  BSYNC B1 ;  /* 0x0000000000017941 */ /* 0x000fea0003800000 */
.L_x_54:
[----:B--2---:R-:W2:Y:S01]  /*16890*/  LDL.LU R21, [R1+0x230] ;  /* 0x0002300001157983 */ /* 0x004ea20000300800 */
[----:B------:R-:W-:Y:S01]  /*168a0*/  IMAD.MOV.U32 R234, RZ, RZ, R8 ;  /* 0x000000ffffea7224 */ /* 0x000fe200078e0008 */
[----:B------:R-:W-:Y:S01]  /*168b0*/  ULDC.64 UR4, c[0x0][0x208] ;  /* 0x0000820000047ab9 */ /* 0x000fe20000000a00 */
[----:B------:R-:W-:Y:S01]  /*168c0*/  IMAD.MOV.U32 R235, RZ, RZ, R9 ;  /* 0x000000ffffeb7224 */ /* 0x000fe200078e0009 */
[----:B------:R-:W-:Y:S01]  /*168d0*/  BSSY B1, `(.L_x_56) ;  /* 0x0000008000017945 */ /* 0x000fe20003800000 */
[----:B--2---:R-:W-:-:S05]  /*168e0*/  @!P0 IMAD R21, R21, R17, R4 ;  /* 0x0000001115158224 */ /* 0x004fca00078e0204 */
[----:B------:R2:W-:Y:S01]  /*168f0*/  @!P0 STG.E.U8 desc[UR4][R234.64+0x8], R21 ;  /* 0x00000815ea008986 */ /* 0x0005e2000c101104 */
[----:B------:R-:W-:Y:S05]  /*16900*/  @P3 BRA `(.L_x_57) ;  /* 0x0000000000103947 */ /* 0x000fea0003800000 */
[----:B------:R-:W-:Y:S02]  /*16910*/  ULDC.64 UR4, c[0x0][0x208] ;  /* 0x0000820000047ab9 */ /* 0x000fe40000000a00 */
[----:B-----5:R-:W3:Y:S02]  /*16920*/  LDG.E.U8 R16, desc[UR4][R12.64+0x9] ;  /* 0x000009040c107981 */ /* 0x020ee4000c1e1100 */
[----:B---3--:R-:W-:-:S05]  /*16930*/  PRMT R4, R16, 0x8880, RZ ;  /* 0x0000888010047816 */ /* 0x008fca00000000ff */
[----:B------:R-:W-:-:S07]  /*16940*/  IMAD R4, R4, R18, RZ ;  /* 0x0000001204047224 */ /* 0x000fce00078e02ff */
.L_x_57:
[----:B------:R-:W-:Y:S05]  /*16950*/  BSYNC B1 ;  /* 0x0000000000017941 */ /* 0x000fea0003800000 */
.L_x_56:
[----:B--2---:R-:W2:Y:S01]  /*16960*/  LDL.LU R21, [R1+0x234] ;  /* 0x0002340001157983 */ /* 0x004ea20000300800 */
[----:B------:R-:W-:Y:S01]  /*16970*/  R2UR UR4, R22 ;  /* 0x00000000160472ca */ /* 0x000fe200000e0000 */
[----:B------:R-:W-:Y:S01]  /*16980*/  ULDC.64 UR10, c[0x0][0x208] ;  /* 0x00008200000a7ab9 */ /* 0x000fe20000000a00 */
[----:B------:R-:W-:Y:S01]  /*16990*/  BSSY B1, `(.L_x_58) ;  /* 0x000000b000017945 */ /* 0x000fe20003800000 */
[----:B------:R-:W-:Y:S01]  /*169a0*/  ISETP.LT.OR P0, PT, R0, 0xa, !P4 ;  /* 0x0000000a0000780c */ /* 0x000fe20006701670 */
[----:B--2---:R-:W-:-:S05]  /*169b0*/  @!P3 IMAD R21, R21, R17, R4 ;  /* 0x000000111515b224 */ /* 0x004fca00078e0204 */
[----:B------:R2:W-:Y:S04]  /*169c0*/  @!P3 STG.E.U8 desc[UR10][R234.64+0x9], R21 ;  /* 0x00000915ea00b986 */ /* 0x0005e8000c10110a */
[----:B------:R-:W-:-:S04]  /*169d0*/  @!P1 IADD3 R8, P3, R8, UR4, RZ ;  /* 0x0000000408089c10 */ /* 0x000fc8000ff7e0ff */
[----:B------:R-:W-:Y:S01]  /*169e0*/  @!P1 IADD3.X R9, R9, UR61, RZ, P3, !PT ;  /* 0x0000003d09099c10 */ /* 0x000fe20009ffe4ff */
[----:B------:R-:W-:Y:S08]  /*169f0*/  @P1 BRA `(.L_x_59) ;  /* 0x0000000000101947 */ /* 0x000ff00003800000 */
[----:B------:R-:W-:Y:S02]  /*16a00*/  ULDC.64 UR4, c[0x0][0x208] ;  /* 0x0000820000047ab9 */ /* 0x000fe40000000a00 */
[----:B------:R-:W3:Y:S02]  /*16a10*/  LDG.E.U8 R16, desc[UR4][R10.64+0x8] ;  /* 0x000008040a107981 */ /* 0x000ee4000c1e1100 */
[----:B---3--:R-:W-:-:S05]  /*16a20*/  PRMT R4, R16, 0x8880, RZ ;  /* 0x0000888010047816 */ /* 0x008fca00000000ff */
[----:B------:R-:W-:-:S07]  /*16a30*/  IMAD R4, R4, R18, RZ ;  /* 0x0000001204047224 */ /* 0x000fce00078e02ff */
.L_x_59:
[----:B------:R-:W-:Y:S05]  /*16a40*/  BSYNC B1 ;  /* 0x0000000000017941 */ /* 0x000fea0003800000 */
.L_x_58:
[----:B--2---:R-:W2:Y:S01]  /*16a50*/  LDL.LU R21, [R1+0x238] ;  /* 0x0002380001157983 */ /* 0x004ea20000300800 */
[----:B------:R-:W-:Y:S01]  /*16a60*/  R2UR UR6, R22 ;  /* 0x00000000160672ca */ /* 0x000fe200000e0000 */
[----:B------:R-:W-:Y:S01]  /*16a70*/  ULDC.64 UR10, c[0x0][0x208] ;  /* 0x00008200000a7ab9 */ /* 0x000fe20000000a00 */
[----:B------:R-:W-:Y:S01]  /*16a80*/  R2UR UR5, R236 ;  /* 0x00000000ec0572ca */ /* 0x000fe200000e0000 */
[----:B------:R-:W-:Y:S01]  /*16a90*/  BSSY B1, `(.L_x_60) ;  /* 0x000000d000017945 */ /* 0x000fe20003800000 */
[----:B------:R-:W-:Y:S01]  /*16aa0*/  R2UR UR4, R23 ;  /* 0x00000000170472ca */ /* 0x000fe200000e0000 */
[----:B--2---:R-:W-:-:S05]  /*16ab0*/  @!P1 IMAD R21, R21, R17, R4 ;  /* 0x0000001115159224 */ /* 0x004fca00078e0204 */
[----:B------:R2:W-:Y:S03]  /*16ac0*/  @!P1 STG.E.U8 desc[UR10][R8.64+0x8], R21 ;  /* 0x0000081508009986 */ /* 0x0005e6000c10110a */
[----:B--2---:R-:W-:Y:S02]  /*16ad0*/  IMAD.U32 R8, RZ, RZ, UR6 ;  /* 0x00000006ff087e24 */ /* 0x004fe4000f8e00ff */
[----:B------:R-:W-:-:S03]  /*16ae0*/  IMAD.U32 R9, RZ, RZ, UR61 ;  /* 0x0000003dff097e24 */ /* 0x000fc6000f8e00ff */
[----:B-----5:R-:W-:-:S04]  /*16af0*/  @!P0 IADD3 R8, P1, P3, R8, UR5, R2 ;  /* 0x0000000508088c10 */ /* 0x020fc8000fb3e002 */
[----:B------:R-:W-:Y:S01]  /*16b00*/  @!P0 IADD3.X R9, R9, UR4, R3, P1, P3 ;  /* 0x0000000409098c10 */ /* 0x000fe20008fe6403 */
[----:B------:R-:W-:Y:S08]  /*16b10*/  @P0 BRA `(.L_x_61) ;  /* 0x0000000000100947 */ /* 0x000ff00003800000 */
[----:B------:R-:W-:Y:S02]  /*16b20*/  ULDC.64 UR4, c[0x0][0x208] ;  /* 0x0000820000047ab9 */ /* 0x000fe40000000a00 */
[----:B------:R-:W2:Y:S02]  /*16b30*/  LDG.E.U8 R16, desc[UR4][R10.64+0x9] ;  /* 0x000009040a107981 */ /* 0x000ea4000c1e1100 */
[----:B--2---:R-:W-:-:S05]  /*16b40*/  PRMT R4, R16, 0x8880, RZ ;  /* 0x0000888010047816 */ /* 0x004fca00000000ff */
[----:B------:R-:W-:-:S07]  /*16b50*/  IMAD R4, R4, R18, RZ ;  /* 0x0000001204047224 */ /* 0x000fce00078e02ff */
.L_x_61:
[----:B------:R-:W-:Y:S05]  /*16b60*/  BSYNC B1 ;  /* 0x0000000000017941 */ /* 0x000fea0003800000 */
.L_x_60:
[----:B------:R-:W2:Y:S04]  /*16b70*/  LDL.LU R21, [R1+0x23c] ;  /* 0x00023c0001157983 */ /* 0x000ea80000300800 */
[----:B------:R3:W-:Y:S04]  /*16b80*/  STL [R1+0x2a0], R11 ;  /* 0x0002a00b01007387 */ /* 0x0007e80000100800 */
[----:B---3--:R-:W3:Y:S01]  /*16b90*/  LDL R11, [R1+0x260] ;  /* 0x00026000010b7983 */ /* 0x008ee20000100800 */
[----:B------:R-:W-:-:S03]  /*16ba0*/  ULDC.64 UR10, c[0x0][0x208] ;  /* 0x00008200000a7ab9 */ /* 0x000fc60000000a00 */
[----:B------:R4:W-:Y:S04]  /*16bb0*/  STL [R1+0x29c], R10 ;  /* 0x00029c0a01007387 */ /* 0x0009e80000100800 */
[----:B----4-:R-:W4:Y:S01]  /*16bc0*/  LDL R10, [R1+0x268] ;  /* 0x00026800010a7983 */ /* 0x010f220000100800 */
[----:B--2---:R-:W-:-:S05]  /*16bd0*/  @!P0 IMAD R21, R21, R17, R4 ;  /* 0x0000001115158224 */ /* 0x004fca00078e0204 */
[----:B------:R2:W-:Y:S01]  /*16be0*/  @!P0 STG.E.U8 desc[UR10][R8.64+0x9], R21 ;  /* 0x0000091508008986 */ /* 0x0005e2000c10110a */
[----:B---3--:R-:W-:Y:S02]  /*16bf0*/  R2UR UR4, R11 ;  /* 0x000000000b0472ca */ /* 0x008fe400000e0000 */
[----:B------:R-:W-:-:S05]  /*16c00*/  IADD3 R11, P0, R20, 0x100, RZ ;  /* 0x00000100140b7810 */ /* 0x000fca0007f1e0ff */
[----:B--2---:R-:W-:-:S04]  /*16c10*/  IMAD.X R8, RZ, RZ, UR9, P0 ;  /* 0x00000009ff087e24 */ /* 0x004fc800080e06ff */
[----:B------:R-:W-:Y:S02]  /*16c20*/  IMAD R20, R8, R6, RZ ;  /* 0x0000000608147224 */ /* 0x000fe400078e02ff */
[----:B------:R-:W2:Y:S02]  /*16c30*/  LDL.64 R8, [R1+0x270] ;  /* 0x0002700001087983 */ /* 0x000ea40000100a00 */
[----:B------:R-:W-:Y:S02]  /*16c40*/  IMAD R7, R11, R7, R20 ;  /* 0x000000070b077224 */ /* 0x000fe400078e0214 */
[----:B------:R3:W-:Y:S01]  /*16c50*/  STL [R1+0x220], R11 ;  /* 0x0002200b01007387 */ /* 0x0007e20000100800 */
[----:B------:R-:W-:-:S04]  /*16c60*/  ISETP.GE.AND P1, PT, R5, 0x101, PT ;  /* 0x000001010500780c */ /* 0x000fc80003f26270 */
[----:B------:R-:W-:Y:S01]  /*16c70*/  ISETP.LT.OR P3, PT, R0, 0x1, !P1 ;  /* 0x000000010000780c */ /* 0x000fe20004f61670 */
[----:B--2---:R-:W-:Y:S02]  /*16c80*/  IMAD.WIDE.U32 R8, R11, R6, R8 ;  /* 0x000000060b087225 */ /* 0x004fe400078e0008 */
[----:B---3--:R2:W5:Y:S04]  /*16c90*/  LDL.LU R11, [R1+0x2a0] ;  /* 0x0002a000010b7983 */ /* 0x0085680000300800 */
[----:B------:R-:W3:Y:S01]  /*16ca0*/  LDL R20, [R1+0x26c] ;  /* 0x00026c0001147983 */ /* 0x000ee20000100800 */
[----:B----4-:R-:W-:-:S03]  /*16cb0*/  IADD3 R8, P0, R8, R10, RZ ;  /* 0x0000000a08087210 */ /* 0x010fc60007f1e0ff */
[----:B------:R2:W5:Y:S01]  /*16cc0*/  LDL.LU R10, [R1+0x29c] ;  /* 0x00029c00010a7983 */ /* 0x0005620000300800 */
[----:B------:R-:W-:Y:S03]  /*16cd0*/  BSSY B1, `(.L_x_62) ;  /* 0x0000009000017945 */ /* 0x000fe60003800000 */
[----:B------:R2:W-:Y:S01]  /*16ce0*/  STL [R1+0x224], R7 ;  /* 0x0002240701007387 */ /* 0x0005e20000100800 */
[----:B---3--:R-:W-:Y:S02]  /*16cf0*/  IADD3.X R9, R20, R9, R7, P0, !PT ;  /* 0x0000000914097210 */ /* 0x008fe400007fe407 */
[----:B------:R-:W-:Y:S01]  /*16d00*/  IADD3 R20, P0, R2, UR4, RZ ;  /* 0x0000000402147c10 */ /* 0x000fe2000ff1e0ff */
[----:B--2---:R-:W-:-:S12]  /*16d10*/  @P3 BRA `(.L_x_63) ;  /* 0x0000000000103947 */ /* 0x004fd80003800000 */
[----:B------:R-:W-:Y:S02]  /*16d20*/  ULDC.64 UR4, c[0x0][0x208] ;  /* 0x0000820000047ab9 */ /* 0x000fe40000000a00 */
[----:B------:R-:W2:Y:S02]  /*16d30*/  LDG.E.U8 R16, desc[UR4][R8.64] ;  /* 0x0000000408107981 */ /* 0x000ea4000c1e1100 */
[----:B--2---:R-:W-:-:S05]  /*16d40*/  PRMT R4, R16, 0x8880, RZ ;  /* 0x0000888010047816 */ /* 0x004fca00000000ff */
[----:B------:R-:W-:-:S07]  /*16d50*/  IMAD R4, R4, R18, RZ ;  /* 0x0000001204047224 */ /* 0x000fce00078e02ff */
.L_x_63:
[----:B------:R-:W-:Y:S05]  /*16d60*/  BSYNC B1 ;  /* 0x0000000000017941 */ /* 0x000fea0003800000 */
.L_x_62:
[----:B------:R-:W2:Y:S01]  /*16d70*/  LDL.LU R7, [R1+0x200] ;  /* 0x0002000001077983 */ /* 0x000ea20000300800 */
[----:B------:R-:W-:Y:S01]  /*16d80*/  R2UR UR6, R237 ;  /* 0x00000000ed0672ca */ /* 0x000fe200000e0000 */
[----:B------:R-:W-:Y:S02]  /*16d90*/  ULDC.64 UR4, c[0x0][0x208] ;  /* 0x0000820000047ab9 */ /* 0x000fe40000000a00 */
[----:B------:R3:W-:Y:S10]  /*16da0*/  STL.64 [R1+0x2a0], R8 ;  /* 0x0002a00801007387 */ /* 0x0007f40000100a00 */
[----:B------:R-:W-:Y:S01]  /*16db0*/  IADD3.X R21, R3, UR6, RZ, P0, !PT ;  /* 0x0000000603157c10 */ /* 0x000fe200087fe4ff */
[----:B---3--:R-:W3:Y:S01]  /*16dc0*/  LDL.LU.64 R8, [R1+0x240] ;  /* 0x0002400001087983 */ /* 0x008ee20000300a00 */
[----:B--2---:R-:W-:-:S05]  /*16dd0*/  @!P3 IMAD R7, R7, R17, R4 ;  /* 0x000000110707b224 */ /* 0x004fca00078e0204 */
[----:B------:R2:W-:Y:S04]  /*16de0*/  @!P3 STG.E.U8 desc[UR4][R20.64], R7 ;  /* 0x000000071400b986 */ /* 0x0005e8000c101104 */
[----:B--2---:R-:W3:Y:S01]  /*16df0*/  LDL.LU R7, [R1+0x220] ;  /* 0x0002200001077983 */ /* 0x004ee20000300800 */
[----:B------:R-:W-:Y:S01]  /*16e00*/  ISETP.LT.OR P0, PT, R0, 0x2, !P1 ;  /* 0x000000020000780c */ /* 0x000fe20004f01670 */
[----:B------:R-:W-:Y:S01]  /*16e10*/  BSSY B1, `(.L_x_64) ;  /* 0x0000008000017945 */ /* 0x000fe20003800000 */
[----:B---3--:R-:W-:Y:S02]  /*16e20*/  IMAD.WIDE.U32 R6, R7, R6, R8 ;  /* 0x0000000607067225 */ /* 0x008fe400078e0008 */
[----:B------:R2:W5:Y:S09]  /*16e30*/  LDL.LU.64 R8, [R1+0x2a0] ;  /* 0x0002a00001087983 */ /* 0x0005720000300a00 */
[----:B------:R-:W-:Y:S05]  /*16e40*/  @P0 BRA `(.L_x_65) ;  /* 0x0000000000100947 */ /* 0x000fea0003800000 */
[----:B------:R-:W-:Y:S02]  /*16e50*/  ULDC.64 UR4, c[0x0][0x208] ;  /* 0x0000820000047ab9 */ /* 0x000fe40000000a00 */
[----:B-----5:R-:W3:Y:S02]  /*16e60*/  LDG.E.U8 R16, desc[UR4][R8.64+0x1] ;  /* 0x0000010408107981 */ /* 0x020ee4000c1e1100 */
[----:B---3--:R-:W-:-:S05]  /*16e70*/  PRMT R4, R16, 0x8880, RZ ;  /* 0x0000888010047816 */ /* 0x008fca00000000ff */
[----:B------:R-:W-:-:S07]  /*16e80*/  IMAD R4, R4, R18, RZ ;  /* 0x0000001204047224 */ /* 0x000fce00078e02ff */
.L_x_65:
[----:B------:R-:W-:Y:S05]  /*16e90*/  BSYNC B1 ;  /* 0x0000000000017941 */ /* 0x000fea0003800000 */
.L_x_64:
[----:B------:R3:W-:Y:S04]  /*16ea0*/  STL [R1+0x2bc], R13 ;  /* 0x0002bc0d01007387 */ /* 0x0007e80000100800 */
[----:B---3--:R-:W3:Y:S04]  /*16eb0*/  LDL R13, [R1+0x204] ;  /* 0x00020400010d7983 */ /* 0x008ee80000100800 */
[----:B------:R4:W-:Y:S04]  /*16ec0*/  STL [R1+0x2b8], R12 ;  /* 0x0002b80c01007387 */ /* 0x0009e80000100800 */
[----:B----4-:R-:W4:Y:S04]  /*16ed0*/  LDL.LU R12, [R1+0x268] ;  /* 0x00026800010c7983 */ /* 0x010f280000300800 */
[----:B-----5:R0:W-:Y:S04]  /*16ee0*/  STL.64 [R1+0x2b0], R10 ;  /* 0x0002b00a01007387 */ /* 0x0201e80000100a00 */
[----:B0-----:R-:W4:Y:S04]  /*16ef0*/  LDL.LU.64 R10, [R1+0x278] ;  /* 0x00027800010a7983 */ /* 0x001f280000300a00 */
[----:B------:R0:W-:Y:S04]  /*16f00*/  STL [R1+0x2ac], R9 ;  /* 0x0002ac0901007387 */ /* 0x0001e80000100800 */
[----:B0-----:R-:W2:Y:S04]  /*16f10*/  LDL.LU R9, [R1+0x224] ;  /* 0x0002240001097983 */ /* 0x001ea80000300800 */
[----:B------:R0:W-:Y:S04]  /*16f20*/  STL [R1+0x2a8], R8 ;  /* 0x0002a80801007387 */ /* 0x0001e80000100800 */
[----:B0-----:R-:W2:Y:S04]  /*16f30*/  LDL.LU R8, [R1+0x26c] ;  /* 0x00026c0001087983 */ /* 0x001ea80000300800 */
[----:B------:R0:W-:Y:S04]  /*16f40*/  STL.64 [R1+0x2a0], R2 ;  /* 0x0002a00201007387 */ /* 0x0001e80000100a00 */
[----:B0-----:R-:W2:Y:S01]  /*16f50*/  LDL.LU.64 R2, [R1+0x270] ;  /* 0x0002700001027983 */ /* 0x001ea20000300a00 */
[----:B------:R-:W-:Y:S01]  /*16f60*/  ULDC.64 UR10, c[0x0][0x208] ;  /* 0x00008200000a7ab9 */ /* 0x000fe20000000a00 */
[----:B------:R-:W-:Y:S01]  /*16f70*/  R2UR UR4, R22 ;  /* 0x00000000160472ca */ /* 0x000fe200000e0000 */
[----:B---3--:R-:W-:-:S05]  /*16f80*/  @!P0 IMAD R13, R13, R17, R4 ;  /* 0x000000110d0d8224 */ /* 0x008fca00078e0204 */
[----:B------:R0:W-:Y:S04]  /*16f90*/  @!P0 STG.E.U8 desc[UR10][R20.64+0x1], R13 ;  /* 0x0000010d14008986 */ /* 0x0001e8000c10110a */
[----:B0-----:R0:W5:Y:S01]  /*16fa0*/  LDL.LU R13, [R1+0x2bc] ;  /* 0x0002bc00010d7983 */ /* 0x0011620000300800 */
[----:B----4-:R-:W-:-:S03]  /*16fb0*/  IADD3 R6, P0, P3, R10, R12, R6 ;  /* 0x0000000c0a067210 */ /* 0x010fc60007b1e006 */
[----:B------:R0:W5:Y:S04]  /*16fc0*/  LDL.LU R12, [R1+0x2b8] ;  /* 0x0002b800010c7983 */ /* 0x0001680000300800 */
[----:B------:R0:W5:Y:S01]  /*16fd0*/  LDL.LU.64 R10, [R1+0x2b0] ;  /* 0x0002b000010a7983 */ /* 0x0001620000300a00 */
[----:B--2---:R-:W-:-:S03]  /*16fe0*/  IMAD.IADD R7, R9, 0x1, R7 ;  /* 0x0000000109077824 */ /* 0x004fc600078e0207 */
[----:B------:R0:W5:Y:S02]  /*16ff0*/  LDL.LU R9, [R1+0x2ac] ;  /* 0x0002ac0001097983 */ /* 0x0001640000300800 */
[----:B------:R-:W-:Y:S02]  /*17000*/  IADD3.X R7, R3, R8, R7, P0, P3 ;  /* 0x0000000803077210 */ /* 0x000fe400007e6407 */
[----:B------:R-:W-:Y:S01]  /*17010*/  ISETP.GE.AND P0, PT, R5, 0x109, PT ;  /* 0x000001090500780c */ /* 0x000fe20003f06270 */
[----:B------:R0:W5:Y:S03]  /*17020*/  LDL.LU R8, [R1+0x2a8] ;  /* 0x0002a80001087983 */ /* 0x0001660000300800 */
[----:B------:R-:W-:-:S13]  /*17030*/  ISETP.LT.OR P3, PT, R0, 0x1, !P0 ;  /* 0x000000010000780c */ /* 0x000fda0004761670 */
[----:B------:R-:W-:-:S04]  /*17040*/  @!P3 IADD3 R2, P4, R20, UR4, RZ ;  /* 0x000000041402bc10 */ /* 0x000fc8000ff9e0ff */
[----:B------:R-:W-:-:S05]  /*17050*/  @!P3 IADD3.X R3, R21, UR61, RZ, P4, !PT ;  /* 0x0000003d1503bc10 */ /* 0x000fca000a7fe4ff */
[----:B------:R2:W-:Y:S04]  /*17060*/  @!P3 STL.64 [R1+0x200], R2 ;  /* 0x000200020100b387 */ /* 0x0005e80000100a00 */
[----:B--2---:R0:W5:Y:S01]  /*17070*/  LDL.LU.64 R2, [R1+0x2a0] ;  /* 0x0002a00001027983 */ /* 0x0041620000300a00 */
[----:B------:R-:W-:Y:S04]  /*17080*/  BSSY B1, `(.L_x_66) ;  /* 0x0000006000017945 */ /* 0x000fe80003800000 */
[----:B------:R-:W-:Y:S05]  /*17090*/  @P3 BRA `(.L_x_67) ;  /* 0x0000000000103947 */ /* 0x000fea0003800000 */
[----:B------:R-:W-:Y:S02]  /*170a0*/  ULDC.64 UR4, c[0x0][0x208] ;  /* 0x0000820000047ab9 */ /* 0x000fe40000000a00 */
[----:B------:R-:W2:Y:S02]  /*170b0*/  LDG.E.U8 R16, desc[UR4][R6.64] ;  /* 0x0000000406107981 */ /* 0x000ea4000c1e1100 */
[----:B--2---:R-:W-:-:S05]  /*170c0*/  PRMT R4, R16, 0x8880, RZ ;  /* 0x0000888010047816 */ /* 0x004fca00000000ff */
[----:B------:R-:W-:-:S07]  /*170d0*/  IMAD R4, R4, R18, RZ ;  /* 0x0000001204047224 */ /* 0x000fce00078e02ff */
.L_x_67:
[----:B------:R-:W-:Y:S05]  /*170e0*/  BSYNC B1 ;  /* 0x0000000000017941 */ /* 0x000fea0003800000 */
.L_x_66:
[----:B------:R-:W2:Y:S04]  /*170f0*/  LDL.LU R5, [R1+0x208] ;  /* 0x0002080001057983 */ /* 0x000ea80000300800 */
[----:B-----5:R3:W-:Y:S04]  /*17100*/  STL.64 [R1+0x2a0], R2 ;  /* 0x0002a00201007387 */ /* 0x0207e80000100a00 */
[----:B---3--:R-:W3:Y:S01]  /*17110*/  LDL.64 R2, [R1+0x200] ;  /* 0x0002000001027983 */ /* 0x008ee20000100a00 */
[----:B------:R-:W-:Y:S01]  /*17120*/  ULDC.64 UR10, c[0x0][0x208] ;  /* 0x00008200000a7ab9 */ /* 0x000fe20000000a00 */
[----:B------:R-:W-:Y:S01]  /*17130*/  R2UR UR4, R22 ;  /* 0x00000000160472ca */ /* 0x000fe200000e0000 */
[----:B--2---:R-:W-:-:S05]  /*17140*/  @!P3 IMAD R5, R5, R17, R4 ;  /* 0x000000110505b224 */ /* 0x004fca00078e0204 */
[----:B---3--:R2:W-:Y:S01]  /*17150*/  @!P3 STG.E.U8 desc[UR10][R2.64], R5 ;  /* 0x000000050200b986 */ /* 0x0085e2000c10110a */
[----:B------:R-:W-:-:S13]  /*17160*/  ISETP.LT.OR P3, PT, R0, 0x2, !P0 ;  /* 0x000000020000780c */ /* 0x000fda0004761670 */
[----:B--2---:R-:W-:-:S04]  /*17170*/  @!P3 IADD3 R2, P4, R20, UR4, RZ ;  /* 0x000000041402bc10 */ /* 0x004fc8000ff9e0ff */
[----:B------:R-:W-:-:S05]  /*17180*/  @!P3 IADD3.X R3, R21, UR61, RZ, P4, !PT ;  /* 0x0000003d1503bc10 */ /* 0x000fca000a7fe4ff */
[----:B------:R2:W-:Y:S04]  /*17190*/  @!P3 STL.64 [R1+0x200], R2 ;  /* 0x000200020100b387 */ /* 0x0005e80000100a00 */
[----:B--2---:R2:W5:Y:S01]  /*171a0*/  LDL.LU.64 R2, [R1+0x2a0] ;  /* 0x0002a00001027983 */ /* 0x0045620000300a00 */
[----:B------:R-:W-:Y:S04]  /*171b0*/  BSSY B1, `(.L_x_68) ;  /* 0x0000006000017945 */ /* 0x000fe80003800000 */
[----:B------:R-:W-:Y:S05]  /*171c0*/  @P3 BRA `(.L_x_69) ;  /* 0x0000000000103947 */ /* 0x000fea0003800000 */
[----:B------:R-:W-:Y:S02]  /*171d0*/  ULDC.64 UR4, c[0x0][0x208] ;  /* 0x0000820000047ab9 */ /* 0x000fe40000000a00 */
[----:B------:R-:W3:Y:S02]  /*171e0*/  LDG.E.U8 R16, desc[UR4][R6.64+0x1] ;  /* 0x0000010406107981 */ /* 0x000ee4000c1e1100 */
[----:B---3--:R-:W-:-:S05]  /*171f0*/  PRMT R4, R16, 0x8880, RZ ;  /* 0x0000888010047816 */ /* 0x008fca00000000ff */
[----:B------:R-:W-:-:S07]  /*17200*/  IMAD R4, R4, R18, RZ ;  /* 0x0000001204047224 */ /* 0x000fce00078e02ff */
.L_x_69:
[----:B------:R-:W-:Y:S05]  /*17210*/  BSYNC B1 ;  /* 0x0000000000017941 */ /* 0x000fea0003800000 */
.L_x_68:
[----:B------:R-:W3:Y:S04]  /*17220*/  LDL.LU R5, [R1+0x20c] ;  /* 0x00020c0001057983 */ /* 0x000ee80000300800 */
[----:B-----5:R4:W-:Y:S04]  /*17230*/  STL.64 [R1+0x2a0], R2 ;  /* 0x0002a00201007387 */ /* 0x0209e80000100a00 */
[----:B----4-:R-:W4:Y:S01]  /*17240*/  LDL.LU.64 R2, [R1+0x200] ;  /* 0x0002000001027983 */ /* 0x010f220000300a00 */
[----:B------:R-:W-:Y:S01]  /*17250*/  ULDC.64 UR4, c[0x0][0x208] ;  /* 0x0000820000047ab9 */ /* 0x000fe20000000a00 */
[----:B---3--:R-:W-:-:S05]  /*17260*/  @!P3 IMAD R5, R5, R17, R4 ;  /* 0x000000110505b224 */ /* 0x008fca00078e0204 */
[----:B----4-:R3:W-:Y:S04]  /*17270*/  @!P3 STG.E.U8 desc[UR4][R2.64+0x1], R5 ;  /* 0x000001050200b986 */ /* 0x0107e8000c101104 */
[----:B---3--:R3:W5:Y:S01]  /*17280*/  LDL.LU.64 R2, [R1+0x2a0] ;  /* 0x0002a00001027983 */ /* 0x0087620000300a00 */
[----:B------:R-:W-:Y:S01]  /*17290*/  ISETP.LT.OR P3, PT, R0, 0x9, !P1 ;  /* 0x000000090000780c */ /* 0x000fe20004f61670 */
[----:B------:R-:W-:-:S12]  /*172a0*/  BSSY B1, `(.L_x_70) ;  /* 0x0000006000017945 */ /* 0x000fd80003800000 */
[----:B---3--:R-:W-:Y:S05]  /*172b0*/  @P3 BRA `(.L_x_71) ;  /* 0x0000000000103947 */ /* 0x008fea0003800000 */
[----:B------:R-:W-:Y:S02]  /*172c0*/  ULDC.64 UR4, c[0x0][0x208] ;  /* 0x0000820000047ab9 */ /* 0x000fe40000000a00 */
[----:B------:R-:W3:Y:S02]  /*172d0*/  LDG.E.U8 R16, desc[UR4][R8.64+0x8] ;  /* 0x0000080408107981 */ /* 0x000ee4000c1e1100 */
[----:B---3--:R-:W-:-:S05]  /*172e0*/  PRMT R4, R16, 0x8880, RZ ;  /* 0x0000888010047816 */ /* 0x008fca00000000ff */
[----:B------:R-:W-:-:S07]  /*172f0*/  IMAD R4, R4, R18, RZ ;  /* 0x0000001204047224 */ /* 0x000fce00078e02ff */
.L_x_71:
[----:B------:R-:W-:Y:S05]  /*17300*/  BSYNC B1 ;  /* 0x0000000000017941 */ /* 0x000fea0003800000 */
.L_x_70:
[----:B------:R-:W3:Y:S01]  /*17310*/  LDL.LU R5, [R1+0x210] ;  /* 0x0002100001057983 */ /* 0x000ee20000300800 */
[----:B------:R-:W-:Y:S01]  /*17320*/  ULDC.64 UR4, c[0x0][0x208] ;  /* 0x0000820000047ab9 */ /* 0x000fe20000000a00 */
[----:B------:R-:W-:Y:S01]  /*17330*/  BSSY B1, `(.L_x_72) ;  /* 0x0000009000017945 */ /* 0x000fe20003800000 */
[----:B---3--:R-:W-:-:S05]  /*17340*/  @!P3 IMAD R5, R5, R17, R4 ;  /* 0x000000110505b224 */ /* 0x008fca00078e0204 */
[----:B------:R3:W-:Y:S01]  /*17350*/  @!P3 STG.E.U8 desc[UR4][R20.64+0x8], R5 ;  /* 0x000008051400b986 */ /* 0x0007e2000c101104 */
[----:B------:R-:W-:-:S13]  /*17360*/  ISETP.LT.OR P3, PT, R0, 0xa, !P1 ;  /* 0x0000000a0000780c */ /* 0x000fda0004f61670 */
[----:B---3--:R-:W-:Y:S05]  /*17370*/  @P3 BRA `(.L_x_73) ;  /* 0x0000000000103947 */ /* 0x008fea0003800000 */
[----:B------:R-:W-:Y:S02]  /*17380*/  ULDC.64 UR4, c[0x0][0x208] ;  /* 0x0000820000047ab9 */ /* 0x000fe40000000a00 */
[----:B------:R-:W3:Y:S02]  /*17390*/  LDG.E.U8 R16, desc[UR4][R8.64+0x9] ;  /* 0x0000090408107981 */ /* 0x000ee4000c1e1100 */
[----:B---3--:R-:W-:-:S05]  /*173a0*/  PRMT R4, R16, 0x8880, RZ ;  /* 0x0000888010047816 */ /* 0x008fca00000000ff */
[----:B------:R-:W-:-:S07]  /*173b0*/  IMAD R4, R4, R18, RZ ;  /* 0x0000001204047224 */ /* 0x000fce00078e02ff */
.L_x_73:
[----:B------:R-:W-:Y:S05]  /*173c0*/  BSYNC B1 ;  /* 0x0000000000017941 */ /* 0x000fea0003800000 */
.L_x_72:
        /* <DEDUP_REMOVED lines=11> */
.L_x_75:
[----:B------:R-:W-:Y:S05]  /*17480*/  BSYNC B1 ;  /* 0x0000000000017941 */ /* 0x000fea0003800000 */
.L_x_74:
[----:B------:R-:W3:Y:S01]  /*17490*/  LDL R5, [R1+0x260] ;  /* 0x0002600001057983 */ /* 0x000ee20000100800 */
[----:B------:R-:W-:Y:S02]  /*174a0*/  R2UR UR6, R22 ;  /* 0x00000000160672ca */ /* 0x000fe400000e0000 */
[----:B------:R-:W-:Y:S01]  /*174b0*/  ISETP.LT.OR P4, PT, R0, 0xa, !P0 ;  /* 0x0000000a0000780c */ /* 0x000fe20004781670 */
[----:B------:R4:W-:Y:S01]  /*174c0*/  STL [R1+0x2a8], R8 ;  /* 0x0002a80801007387 */ /* 0x0009e20000100800 */
[----:B------:R-:W-:-:S03]  /*174d0*/  R2UR UR4, R237 ;  /* 0x00000000ed0472ca */ /* 0x000fc600000e0000 */
[----:B------:R0:W-:Y:S01]  /*174e0*/  STL.64 [R1+0x2a0], R6 ;  /* 0x0002a00601007387 */ /* 0x0001e20000100a00 */
[----:B----4-:R-:W-:-:S04]  /*174f0*/  IMAD.U32 R8, RZ, RZ, UR61 ;  /* 0x0000003dff087e24 */ /* 0x010fc8000f8e00ff */
[----:B0-----:R-:W-:Y:S02]  /*17500*/  IMAD.MOV.U32 R7, RZ, RZ, R8 ;  /* 0x000000ffff077224 */ /* 0x001fe400078e0008 */
[----:B------:R0:W5:Y:S01]  /*17510*/  LDL.LU R8, [R1+0x2a8] ;  /* 0x0002a80001087983 */ /* 0x0001620000300800 */
[----:B---3--:R-:W-:Y:S01]  /*17520*/  R2UR UR5, R5 ;  /* 0x00000000050572ca */ /* 0x008fe200000e0000 */
[----:B------:R-:W-:-:S12]  /*17530*/  IMAD.U32 R5, RZ, RZ, UR6 ;  /* 0x00000006ff057e24 */ /* 0x000fd8000f8e00ff */
[----:B-----5:R-:W-:Y:S02]  /*17540*/  @!P4 IADD3 R6, P5, P6, R5, UR5, R2 ;  /* 0x000000050506cc10 */ /* 0x020fe4000febe002 */
[----:B------:R-:W3:Y:S02]  /*17550*/  LDL.LU R5, [R1+0x218] ;  /* 0x0002180001057983 */ /* 0x000ee40000300800 */
[----:B------:R-:W-:-:S05]  /*17560*/  @!P4 IADD3.X R7, R7, UR4, R3, P5, P6 ;  /* 0x000000040707cc10 */ /* 0x000fca000afec403 */
[----:B------:R4:W-:Y:S01]  /*17570*/  @!P4 STL.64 [R1+0x208], R6 ;  /* 0x000208060100c387 */ /* 0x0009e20000100a00 */
[----:B------:R-:W-:Y:S01]  /*17580*/  ULDC.64 UR4, c[0x0][0x208] ;  /* 0x0000820000047ab9 */ /* 0x000fe20000000a00 */
[----:B----4-:R-:W-:-:S04]  /*17590*/  @!P3 IADD3 R6, P5, R20, UR6, RZ ;  /* 0x000000061406bc10 */ /* 0x010fc8000ffbe0ff */
[----:B------:R-:W-:Y:S01]  /*175a0*/  @!P3 IADD3.X R7, R21, UR61, RZ, P5, !PT ;  /* 0x0000003d1507bc10 */ /* 0x000fe2000affe4ff */
[----:B---3--:R-:W-:-:S05]  /*175b0*/  @!P3 IMAD R5, R5, R17, R4 ;  /* 0x000000110505b224 */ /* 0x008fca00078e0204 */
[----:B------:R3:W-:Y:S04]  /*175c0*/  @!P3 STG.E.U8 desc[UR4][R6.64+0x8], R5 ;  /* 0x000008050600b986 */ /* 0x0007e8000c101104 */
[----:B---3--:R0:W5:Y:S01]  /*175d0*/  LDL.LU.64 R6, [R1+0x2a0] ;  /* 0x0002a00001067983 */ /* 0x0081620000300a00 */
[----:B------:R-:W-:Y:S04]  /*175e0*/  BSSY B1, `(.L_x_76) ;  /* 0x0000006000017945 */ /* 0x000fe80003800000 */
[----:B------:R-:W-:Y:S05]  /*175f0*/  @P4 BRA `(.L_x_77) ;  /* 0x0000000000104947 */ /* 0x000fea0003800000 */
[----:B------:R-:W-:Y:S02]  /*17600*/  ULDC.64 UR4, c[0x0][0x208] ;  /* 0x0000820000047ab9 */ /* 0x000fe40000000a00 */
[----:B-----5:R-:W3:Y:S02]  /*17610*/  LDG.E.U8 R16, desc[UR4][R6.64+0x9] ;  /* 0x0000090406107981 */ /* 0x020ee4000c1e1100 */
[----:B---3--:R-:W-:-:S05]  /*17620*/  PRMT R4, R16, 0x8880, RZ ;  /* 0x0000888010047816 */ /* 0x008fca00000000ff */
[----:B------:R-:W-:-:S07]  /*17630*/  IMAD R4, R4, R18, RZ ;  /* 0x0000001204047224 */ /* 0x000fce00078e02ff */
.L_x_77:
[----:B------:R-:W-:Y:S05]  /*17640*/  BSYNC B1 ;  /* 0x0000000000017941 */ /* 0x000fea0003800000 */
.L_x_76:
[----:B------:R-:W3:Y:S04]  /*17650*/  LDL.LU R5, [R1+0x21c] ;  /* 0x00021c0001057983 */ /* 0x000ee80000300800 */
[----:B------:R4:W-:Y:S04]  /*17660*/  STL.64 [R1+0x2a0], R2 ;  /* 0x0002a00201007387 */ /* 0x0009e80000100a00 */
        /* <DEDUP_REMOVED lines=12> */
.L_x_79:
[----:B------:R-:W-:Y:S05]  /*17730*/  BSYNC B1 ;  /* 0x0000000000017941 */ /* 0x000fea0003800000 */
.L_x_78:
[----:B------:R-:W3:Y:S01]  /*17740*/  LDL.LU R5, [R1+0x1e0] ;  /* 0x0001e00001057983 */ /* 0x000ee20000300800 */
[----:B------:R-:W-:Y:S01]  /*17750*/  ULDC.64 UR4, c[0x0][0x208] ;  /* 0x0000820000047ab9 */ /* 0x000fe20000000a00 */
[----:B------:R-:W-:Y:S01]  /*17760*/  BSSY B1, `(.L_x_80) ;  /* 0x0000009000017945 */ /* 0x000fe20003800000 */
[----:B---3--:R-:W-:-:S05]  /*17770*/  @!P3 IMAD R5, R5, R17, R4 ;  /* 0x000000110505b224 */ /* 0x008fca00078e0204 */
[----:B-----5:R3:W-:Y:S01]  /*17780*/  @!P3 STG.E.U8 desc[UR4][R2.64+0x10], R5 ;  /* 0x000010050200b986 */ /* 0x0207e2000c101104 */
[----:B------:R-:W-:-:S13]  /*17790*/  ISETP.LT.OR P3, PT, R0, 0x12, !P2 ;  /* 0x000000120000780c */ /* 0x000fda0005761670 */
[----:B---3--:R-:W-:Y:S05]  /*177a0*/  @P3 BRA `(.L_x_81) ;  /* 0x0000000000103947 */ /* 0x008fea0003800000 */
[----:B------:R-:W-:Y:S02]  /*177b0*/  ULDC.64 UR4, c[0x0][0x208] ;  /* 0x0000820000047ab9 */ /* 0x000fe40000000a00 */
[----:B------:R-:W3:Y:S02]  /*177c0*/  LDG.E.U8 R16, desc[UR4][R232.64+0x11] ;  /* 0x00001104e8107981 */ /* 0x000ee4000c1e1100 */
[----:B---3--:R-:W-:-:S05]  /*177d0*/  PRMT R4, R16, 0x8880, RZ ;  /* 0x0000888010047816 */ /* 0x008fca00000000ff */
[----:B------:R-:W-:-:S07]  /*177e0*/  IMAD R4, R4, R18, RZ ;  /* 0x0000001204047224 */ /* 0x000fce00078e02ff */
.L_x_81:
[----:B------:R-:W-:Y:S05]  /*177f0*/  BSYNC B1 ;  /* 0x0000000000017941 */ /* 0x000fea0003800000 */
.L_x_80:
[----:B------:R-:W3:Y:S01]  /*17800*/  LDL R5, [R1+0x1e4] ;  /* 0x0001e40001057983 */ /* 0x000ee20000100800 */
[----:B------:R-:W-:Y:S01]  /*17810*/  LOP3.LUT P6, RZ, R19, 0x1, RZ, 0xc0, !PT ;  /* 0x0000000113ff7812 */ /* 0x000fe200078cc0ff */
[----:B------:R-:W-:Y:S01]  /*17820*/  ULDC.64 UR10, c[0x0][0x208] ;  /* 0x00008200000a7ab9 */ /* 0x000fe20000000a00 */
[----:B------:R-:W-:Y:S01]  /*17830*/  R2UR UR4, R22 ;  /* 0x00000000160472ca */ /* 0x000fe200000e0000 */
[----:B------:R4:W-:Y:S01]  /*17840*/  STL.64 [R1+0x2a0], R6 ;  /* 0x0002a00601007387 */ /* 0x0009e20000100a00 */
[----:B---3--:R-:W-:-:S05]  /*17850*/  @!P3 IMAD R5, R5, R17, R4 ;  /* 0x000000110505b224 */ /* 0x008fca00078e0204 */
[----:B------:R-:W-:Y:S01]  /*17860*/  @!P3 STG.E.U8 desc[UR10][R2.64+0x11], R5 ;  /* 0x000011050200b986 */ /* 0x000fe2000c10110a */
[----:B------:R-:W-:-:S13]  /*17870*/  ISETP.LT.OR P3, PT, R0, 0x11, !P6 ;  /* 0x000000110000780c */ /* 0x000fda0007761670 */
[----:B----4-:R-:W-:-:S04]  /*17880*/  @!P3 IADD3 R6, P4, R2, UR4, RZ ;  /* 0x000000040206bc10 */ /* 0x010fc8000ff9e0ff */
[----:B------:R-:W-:-:S05]  /*17890*/  @!P3 IADD3.X R7, R3, UR61, RZ, P4, !PT ;  /* 0x0000003d0307bc10 */ /* 0x000fca000a7fe4ff */
[----:B------:R3:W-:Y:S04]  /*178a0*/  @!P3 STL.64 [R1+0x1e0], R6 ;  /* 0x0001e0060100b387 */ /* 0x0007e80000100a00 */
[----:B---3--:R3:W5:Y:S01]  /*178b0*/  LDL.LU.64 R6, [R1+0x2a0] ;  /* 0x0002a00001067983 */ /* 0x0087620000300a00 */
[----:B------:R-:W-:Y:S04]  /*178c0*/  BSSY B1, `(.L_x_82) ;  /* 0x0000006000017945 */ /* 0x000fe80003800000 */
[----:B------:R-:W-:Y:S05]  /*178d0*/  @P3 BRA `(.L_x_83) ;  /* 0x0000000000103947 */ /* 0x000fea0003800000 */
[----:B------:R-:W-:Y:S02]  /*178e0*/  ULDC.64 UR4, c[0x0][0x208] ;  /* 0x0000820000047ab9 */ /* 0x000fe40000000a00 */
[----:B------:R-:W4:Y:S02]  /*178f0*/  LDG.E.U8 R16, desc[UR4][R14.64+0x10] ;  /* 0x000010040e107981 */ /* 0x000f24000c1e1100 */
[----:B----4-:R-:W-:-:S05]  /*17900*/  PRMT R4, R16, 0x8880, RZ ;  /* 0x0000888010047816 */ /* 0x010fca00000000ff */
[----:B------:R-:W-:-:S07]  /*17910*/  IMAD R4, R4, R18, RZ ;  /* 0x0000001204047224 */ /* 0x000fce00078e02ff */
.L_x_83:
[----:B------:R-:W-:Y:S05]  /*17920*/  BSYNC B1 ;  /* 0x0000000000017941 */ /* 0x000fea0003800000 */
.L_x_82:
[----:B------:R-:W4:Y:S04]  /*17930*/  LDL.LU R5, [R1+0x1e8] ;  /* 0x0001e80001057983 */ /* 0x000f280000300800 */
[----:B-----5:R0:W-:Y:S04]  /*17940*/  STL.64 [R1+0x2a0], R6 ;  /* 0x0002a00601007387 */ /* 0x0201e80000100a00 */
[----:B0-----:R-:W2:Y:S01]  /*17950*/  LDL.64 R6, [R1+0x1e0] ;  /* 0x0001e00001067983 */ /* 0x001ea20000100a00 */
[----:B------:R-:W-:Y:S01]  /*17960*/  ULDC.64 UR10, c[0x0][0x208] ;  /* 0x00008200000a7ab9 */ /* 0x000fe20000000a00 */
[----:B------:R-:W-:Y:S01]  /*17970*/  R2UR UR4, R22 ;  /* 0x00000000160472ca */ /* 0x000fe200000e0000 */
[----:B----4-:R-:W-:-:S05]  /*17980*/  @!P3 IMAD R5, R5, R17, R4 ;  /* 0x000000110505b224 */ /* 0x010fca00078e0204 */
[----:B--2---:R0:W-:Y:S01]  /*17990*/  @!P3 STG.E.U8 desc[UR10][R6.64+0x10], R5 ;  /* 0x000010050600b986 */ /* 0x0041e2000c10110a */
[----:B------:R-:W-:-:S13]  /*179a0*/  ISETP.LT.OR P3, PT, R0, 0x12, !P6 ;  /* 0x000000120000780c */ /* 0x000fda0007761670 */
[----:B0-----:R-:W-:-:S04]  /*179b0*/  @!P3 IADD3 R6, P4, R2, UR4, RZ ;  /* 0x000000040206bc10 */ /* 0x001fc8000ff9e0ff */
[----:B------:R-:W-:-:S05]  /*179c0*/  @!P3 IADD3.X R7, R3, UR61, RZ, P4, !PT ;  /* 0x0000003d0307bc10 */ /* 0x000fca000a7fe4ff */
[----:B------:R0:W-:Y:S04]  /*179d0*/  @!P3 STL.64 [R1+0x1e0], R6 ;  /* 0x0001e0060100b387 */ /* 0x0001e80000100a00 */
[----:B0-----:R0:W5:Y:S01]  /*179e0*/  LDL.LU.64 R6, [R1+0x2a0] ;  /* 0x0002a00001067983 */ /* 0x0011620000300a00 */
[----:B------:R-:W-:Y:S04]  /*179f0*/  BSSY B1, `(.L_x_84) ;  /* 0x0000006000017945 */ /* 0x000fe80003800000 */
[----:B------:R-:W-:Y:S05]  /*17a00*/  @P3 BRA `(.L_x_85) ;  /* 0x0000000000103947 */ /* 0x000fea0003800000 */
[----:B------:R-:W-:Y:S02]  /*17a10*/  ULDC.64 UR4, c[0x0][0x208] ;  /* 0x0000820000047ab9 */ /* 0x000fe40000000a00 */
[----:B------:R-:W2:Y:S02]  /*17a20*/  LDG.E.U8 R16, desc[UR4][R14.64+0x11] ;  /* 0x000011040e107981 */ /* 0x000ea4000c1e1100 */
[----:B--2---:R-:W-:-:S05]  /*17a30*/  PRMT R4, R16, 0x8880, RZ ;  /* 0x0000888010047816 */ /* 0x004fca00000000ff */
[----:B------:R-:W-:-:S07]  /*17a40*/  IMAD R4, R4, R18, RZ ;  /* 0x0000001204047224 */ /* 0x000fce00078e02ff */
.L_x_85:
[----:B------:R-:W-:Y:S05]  /*17a50*/  BSYNC B1 ;  /* 0x0000000000017941 */ /* 0x000fea0003800000 */
.L_x_84:
[----:B------:R-:W2:Y:S04]  /*17a60*/  LDL.LU R5, [R1+0x1ec] ;  /* 0x0001ec0001057983 */ /* 0x000ea80000300800 */
[----:B------:R4:W-:Y:S04]  /*17a70*/  STL.64 [R1+0x2a0], R2 ;  /* 0x0002a00201007387 */ /* 0x0009e80000100a00 */
[----:B----4-:R-:W4:Y:S01]  /*17a80*/  LDL.LU.64 R2, [R1+0x1e0] ;  /* 0x0001e00001027983 */ /* 0x010f220000300a00 */
[----:B------:R-:W-:Y:S01]  /*17a90*/  ULDC.64 UR4, c[0x0][0x208] ;  /* 0x0000820000047ab9 */ /* 0x000fe20000000a00 */
[----:B--2---:R-:W-:-:S05]  /*17aa0*/  @!P3 IMAD R5, R5, R17, R4 ;  /* 0x000000110505b224 */ /* 0x004fca00078e0204 */
[----:B----4-:R2:W-:Y:S04]  /*17ab0*/  @!P3 STG.E.U8 desc[UR4][R2.64+0x11], R5 ;  /* 0x000011050200b986 */ /* 0x0105e8000c101104 */
[----:B--2---:R2:W5:Y:S01]  /*17ac0*/  LDL.LU.64 R2, [R1+0x2a0] ;  /* 0x0002a00001027983 */ /* 0x0045620000300a00 */
[----:B------:R-:W-:Y:S01]  /*17ad0*/  ISETP.LT.OR P3, PT, R0, 0x19, !P2 ;  /* 0x000000190000780c */ /* 0x000fe20005761670 */
[----:B------:R-:W-:-:S12]  /*17ae0*/  BSSY B1, `(.L_x_86) ;  /* 0x0000006000017945 */ /* 0x000fd80003800000 */
[----:B--2---:R-:W-:Y:S05]  /*17af0*/  @P3 BRA `(.L_x_87) ;  /* 0x0000000000103947 */ /* 0x004fea0003800000 */
[----:B------:R-:W-:Y:S02]  /*17b00*/  ULDC.64 UR4, c[0x0][0x208] ;  /* 0x0000820000047ab9 */ /* 0x000fe40000000a00 */
[----:B------:R-:W2:Y:S02]  /*17b10*/  LDG.E.U8 R16, desc[UR4][R232.64+0x18] ;  /* 0x00001804e8107981 */ /* 0x000ea4000c1e1100 */
[----:B--2---:R-:W-:-:S05]  /*17b20*/  PRMT R4, R16, 0x8880, RZ ;  /* 0x0000888010047816 */ /* 0x004fca00000000ff */
[----:B------:R-:W-:-:S07]  /*17b30*/  IMAD R4, R4, R18, RZ ;  /* 0x0000001204047224 */ /* 0x000fce00078e02ff */
.L_x_87:
[----:B------:R-:W-:Y:S05]  /*17b40*/  BSYNC B1 ;  /* 0x0000000000017941 */ /* 0x000fea0003800000 */
.L_x_86:
[----:B------:R-:W2:Y:S01]  /*17b50*/  LDL.LU R5, [R1+0x1f0] ;  /* 0x0001f00001057983 */ /* 0x000ea20000300800 */
[----:B------:R-:W-:Y:S01]  /*17b60*/  ISETP.LT.OR P4, PT, R0, 0x1a, !P2 ;  /* 0x0000001a0000780c */ /* 0x000fe20005781670 */
[----:B------:R-:W-:Y:S01]  /*17b70*/  ULDC.64 UR4, c[0x0][0x208] ;  /* 0x0000820000047ab9 */ /* 0x000fe20000000a00 */
[----:B------:R-:W-:Y:S01]  /*17b80*/  BSSY B1, `(.L_x_88) ;  /* 0x0000008000017945 */ /* 0x000fe20003800000 */
[----:B--2---:R-:W-:-:S05]  /*17b90*/  @!P3 IMAD R5, R5, R17, R4 ;  /* 0x000000110505b224 */ /* 0x004fca00078e0204 */
[----:B-----5:R2:W-:Y:S05]  /*17ba0*/  @!P3 STG.E.U8 desc[UR4][R2.64+0x18], R5 ;  /* 0x000018050200b986 */ /* 0x0205ea000c101104 */
[----:B------:R-:W-:Y:S05]  /*17bb0*/  @P4 BRA `(.L_x_89) ;  /* 0x0000000000104947 */ /* 0x000fea0003800000 */
[----:B------:R-:W-:Y:S02]  /*17bc0*/  ULDC.64 UR4, c[0x0][0x208] ;  /* 0x0000820000047ab9 */ /* 0x000fe40000000a00 */
[----:B------:R-:W4:Y:S02]  /*17bd0*/  LDG.E.U8 R16, desc[UR4][R232.64+0x19] ;  /* 0x00001904e8107981 */ /* 0x000f24000c1e1100 */
[----:B----4-:R-:W-:-:S05]  /*17be0*/  PRMT R4, R16, 0x8880, RZ ;  /* 0x0000888010047816 */ /* 0x010fca00000000ff */
[----:B------:R-:W-:-:S07]  /*17bf0*/  IMAD R4, R4, R18, RZ ;  /* 0x0000001204047224 */ /* 0x000fce00078e02ff */
.L_x_89:
[----:B------:R-:W-:Y:S05]  /*17c00*/  BSYNC B1 ;  /* 0x0000000000017941 */ /* 0x000fea0003800000 */
.L_x_88:
[----:B------:R-:W-:Y:S01]  /*17c10*/  R2UR UR4, R22 ;  /* 0x00000000160472ca */ /* 0x000fe200000e0000 */
[----:B------:R4:W-:Y:S01]  /*17c20*/  STL.64 [R1+0x2a0], R6 ;  /* 0x0002a00601007387 */ /* 0x0009e20000100a00 */
[----:B------:R-:W-:-:S03]  /*17c30*/  ISETP.LT.OR P3, PT, R0, 0x19, !P6 ;  /* 0x000000190000780c */ /* 0x000fc60007761670 */
[----:B--2---:R-:W2:Y:S10]  /*17c40*/  LDL.LU R5, [R1+0x1f4] ;  /* 0x0001f40001057983 */ /* 0x004eb40000300800 */
[----:B----4-:R-:W-:Y:S01]  /*17c50*/  @!P3 IADD3 R6, P5, R2, UR4, RZ ;  /* 0x000000040206bc10 */ /* 0x010fe2000ffbe0ff */
[----:B------:R-:W-:-:S03]  /*17c60*/  ULDC.64 UR4, c[0x0][0x208] ;  /* 0x0000820000047ab9 */ /* 0x000fc60000000a00 */
[----:B------:R-:W-:-:S05]  /*17c70*/  @!P3 IADD3.X R7, R3, UR61, RZ, P5, !PT ;  /* 0x0000003d0307bc10 */ /* 0x000fca000affe4ff */
[----:B------:R4:W-:Y:S04]  /*17c80*/  @!P3 STL.64 [R1+0x1e8], R6 ;  /* 0x0001e8060100b387 */ /* 0x0009e80000100a00 */
[----:B----4-:R4:W5:Y:S01]  /*17c90*/  LDL.LU.64 R6, [R1+0x2a0] ;  /* 0x0002a00001067983 */ /* 0x0109620000300a00 */
        /* <DEDUP_REMOVED lines=8> */
.L_x_91:
[----:B------:R-:W-:Y:S05]  /*17d20*/  BSYNC B1 ;  /* 0x0000000000017941 */ /* 0x000fea0003800000 */
.L_x_90:
[----:B------:R-:W-:Y:S04]  /*17d30*/  STL.64 [R1+0x2a8], R8 ;  /* 0x0002a80801007387 */ /* 0x000fe80000100a00 */
[----:B----4-:R-:W2:Y:S04]  /*17d40*/  LDL.LU R5, [R1+0x1f8] ;  /* 0x0001f80001057983 */ /* 0x010ea80000300800 */
[----:B-----5:R4:W-:Y:S04]  /*17d50*/  STL.64 [R1+0x2a0], R6 ;  /* 0x0002a00601007387 */ /* 0x0209e80000100a00 */
[----:B----4-:R-:W4:Y:S01]  /*17d60*/  LDL.LU.64 R6, [R1+0x1e8] ;  /* 0x0001e80001067983 */ /* 0x010f220000300a00 */
[----:B------:R-:W-:Y:S01]  /*17d70*/  R2UR UR6, R22 ;  /* 0x00000000160672ca */ /* 0x000fe200000e0000 */
[----:B------:R-:W-:Y:S01]  /*17d80*/  ULDC.64 UR4, c[0x0][0x208] ;  /* 0x0000820000047ab9 */ /* 0x000fe20000000a00 */
[----:B------:R-:W-:-:S13]  /*17d90*/  ISETP.LT.OR P4, PT, R0, 0x1a, !P6 ;  /* 0x0000001a0000780c */ /* 0x000fda0007781670 */
[----:B------:R-:W-:-:S04]  /*17da0*/  @!P4 IADD3 R8, P5, R2, UR6, RZ ;  /* 0x000000060208cc10 */ /* 0x000fc8000ffbe0ff */
[----:B------:R-:W-:-:S05]  /*17db0*/  @!P4 IADD3.X R9, R3, UR61, RZ, P5, !PT ;  /* 0x0000003d0309cc10 */ /* 0x000fca000affe4ff */
[----:B------:R0:W-:Y:S04]  /*17dc0*/  @!P4 STL.64 [R1+0x1e0], R8 ;  /* 0x0001e0080100c387 */ /* 0x0001e80000100a00 */
[----:B0-----:R0:W5:Y:S01]  /*17dd0*/  LDL.LU.64 R8, [R1+0x2a8] ;  /* 0x0002a80001087983 */ /* 0x0011620000300a00 */
[----:B--2---:R-:W-:-:S05]  /*17de0*/  @!P3 IMAD R5, R5, R17, R4 ;  /* 0x000000110505b224 */ /* 0x004fca00078e0204 */
[----:B----4-:R2:W-:Y:S04]  /*17df0*/  @!P3 STG.E.U8 desc[UR4][R6.64+0x18], R5 ;  /* 0x000018050600b986 */ /* 0x0105e8000c101104 */
[----:B--2---:R0:W5:Y:S01]  /*17e00*/  LDL.LU.64 R6, [R1+0x2a0] ;  /* 0x0002a00001067983 */ /* 0x0041620000300a00 */
[----:B------:R-:W-:Y:S04]  /*17e10*/  BSSY B1, `(.L_x_92) ;  /* 0x0000006000017945 */ /* 0x000fe80003800000 */
[----:B------:R-:W-:Y:S05]  /*17e20*/  @P4 BRA `(.L_x_93) ;  /* 0x0000000000104947 */ /* 0x000fea0003800000 */
[----:B------:R-:W-:Y:S02]  /*17e30*/  ULDC.64 UR4, c[0x0][0x208] ;  /* 0x0000820000047ab9 */ /* 0x000fe40000000a00 */
[----:B------:R-:W2:Y:S02]  /*17e40*/  LDG.E.U8 R16, desc[UR4][R14.64+0x19] ;  /* 0x000019040e107981 */ /* 0x000ea4000c1e1100 */
[----:B--2---:R-:W-:-:S05]  /*17e50*/  PRMT R4, R16, 0x8880, RZ ;  /* 0x0000888010047816 */ /* 0x004fca00000000ff */
[----:B------:R-:W-:-:S07]  /*17e60*/  IMAD R4, R4, R18, RZ ;  /* 0x0000001204047224 */ /* 0x000fce00078e02ff */
.L_x_93:
[----:B------:R-:W-:Y:S05]  /*17e70*/  BSYNC B1 ;  /* 0x0000000000017941 */ /* 0x000fea0003800000 */
.L_x_92:
[----:B------:R-:W2:Y:S04]  /*17e80*/  LDL.LU R5, [R1+0x1fc] ;  /* 0x0001fc0001057983 */ /* 0x000ea80000300800 */
[----:B------:R4:W-:Y:S04]  /*17e90*/  STL.64 [R1+0x2a0], R2 ;  /* 0x0002a00201007387 */ /* 0x0009e80000100a00 */
[----:B----4-:R-:W4:Y:S01]  /*17ea0*/  LDL.LU.64 R2, [R1+0x1e0] ;  /* 0x0001e00001027983 */ /* 0x010f220000300a00 */
[----:B------:R-:W-:Y:S01]  /*17eb0*/  ULDC.64 UR4, c[0x0][0x208] ;  /* 0x0000820000047ab9 */ /* 0x000fe20000000a00 */
[----:B------:R-:W-:Y:S01]  /*17ec0*/  LOP3.LUT P5, RZ, R19, 0x4, RZ, 0xc0, !PT ;  /* 0x0000000413ff7812 */ /* 0x000fe200078ac0ff */
        /* <DEDUP_REMOVED lines=10> */
.L_x_95:
[----:B------:R-:W-:Y:S05]  /*17f70*/  BSYNC B1 ;  /* 0x0000000000017941 */ /* 0x000fea0003800000 */
.L_x_94:
[----:B------:R-:W2:Y:S01]  /*17f80*/  LDL.LU R5, [R1+0x1c0] ;  /* 0x0001c00001057983 */ /* 0x000ea20000300800 */
[----:B------:R-:W-:Y:S01]  /*17f90*/  R2UR UR4, R22 ;  /* 0x00000000160472ca */ /* 0x000fe200000e0000 */
[----:B------:R-:W-:Y:S01]  /*17fa0*/  ULDC.64 UR10, c[0x0][0x208] ;  /* 0x00008200000a7ab9 */ /* 0x000fe20000000a00 */
[----:B------:R-:W-:Y:S01]  /*17fb0*/  ISETP.LT.OR P4, PT, R0, 0x12, !P5 ;  /* 0x000000120000780c */ /* 0x000fe20006f81670 */
[----:B-----5:R4:W-:Y:S02]  /*17fc0*/  STL [R1+0x29c], R2 ;  /* 0x00029c0201007387 */ /* 0x0209e40000100800 */
[----:B----4-:R-:W-:-:S05]  /*17fd0*/  IMAD.U32 R2, RZ, RZ, UR61 ;  /* 0x0000003dff027e24 */ /* 0x010fca000f8e00ff */
[----:B------:R4:W-:Y:S04]  /*17fe0*/  STL [R1+0x1c0], R2 ;  /* 0x0001c00201007387 */ /* 0x0009e80000100800 */
[----:B----4-:R4:W5:Y:S01]  /*17ff0*/  LDL.LU R2, [R1+0x29c] ;  /* 0x00029c0001027983 */ /* 0x0109620000300800 */
[----:B------:R-:W-:Y:S01]  /*18000*/  BSSY B1, `(.L_x_96) ;  /* 0x0000009000017945 */ /* 0x000fe20003800000 */
[----:B--2---:R-:W-:-:S05]  /*18010*/  @!P3 IMAD R5, R5, R17, R4 ;  /* 0x000000110505b224 */ /* 0x004fca00078e0204 */
[----:B------:R2:W-:Y:S02]  /*18020*/  @!P3 STG.E.U8 desc[UR10][R234.64+0x10], R5 ;  /* 0x00001005ea00b986 */ /* 0x0005e4000c10110a */
[----:B--2---:R-:W-:Y:S01]  /*18030*/  IMAD.U32 R5, RZ, RZ, UR4 ;  /* 0x00000004ff057e24 */ /* 0x004fe2000f8e00ff */
[----:B----4-:R-:W-:Y:S06]  /*18040*/  @P4 BRA `(.L_x_97) ;  /* 0x0000000000104947 */ /* 0x010fec0003800000 */
[----:B------:R-:W-:Y:S02]  /*18050*/  ULDC.64 UR4, c[0x0][0x208] ;  /* 0x0000820000047ab9 */ /* 0x000fe40000000a00 */
[----:B------:R-:W2:Y:S02]  /*18060*/  LDG.E.U8 R16, desc[UR4][R12.64+0x11] ;  /* 0x000011040c107981 */ /* 0x000ea4000c1e1100 */
[----:B--2---:R-:W-:-:S05]  /*18070*/  PRMT R4, R16, 0x8880, RZ ;  /* 0x0000888010047816 */ /* 0x004fca00000000ff */
[----:B------:R-:W-:-:S07]  /*18080*/  IMAD R4, R4, R18, RZ ;  /* 0x0000001204047224 */ /* 0x000fce00078e02ff */
.L_x_97:
[----:B------:R-:W-:Y:S05]  /*18090*/  BSYNC B1 ;  /* 0x0000000000017941 */ /* 0x000fea0003800000 */
.L_x_96:
[----:B------:R-:W-:Y:S01]  /*180a0*/  LOP3.LUT P3, RZ, R19, 0x2, RZ, 0xc0, !PT ;  /* 0x0000000213ff7812 */ /* 0x000fe2000786c0ff */
[----:B------:R-:W-:Y:S01]  /*180b0*/  STL.64 [R1+0x2a0], R8 ;  /* 0x0002a00801007387 */ /* 0x000fe20000100a00 */
[----:B------:R-:W-:Y:S02]  /*180c0*/  R2UR UR6, R236 ;  /* 0x00000000ec0672ca */ /* 0x000fe400000e0000 */
[----:B------:R-:W-:Y:S01]  /*180d0*/  ISETP.LT.OR P3, PT, R0, 0x11, !P3 ;  /* 0x000000110000780c */ /* 0x000fe20005f61670 */
[----:B------:R2:W-:Y:S04]  /*180e0*/  STL [R1+0x29c], R6 ;  /* 0x00029c0601007387 */ /* 0x0005e80000100800 */
[----:B--2---:R-:W2:Y:S01]  /*180f0*/  LDL.LU R6, [R1+0x1c4] ;  /* 0x0001c40001067983 */ /* 0x004ea20000300800 */
[----:B------:R-:W-:Y:S01]  /*18100*/  R2UR UR5, R23 ;  /* 0x00000000170572ca */ /* 0x000fe200000e0000 */
[----:B------:R-:W-:-:S06]  /*18110*/  ULDC.64 UR10, c[0x0][0x208] ;  /* 0x00008200000a7ab9 */ /* 0x000fcc0000000a00 */
[----:B-----5:R-:W-:Y:S02]  /*18120*/  @!P3 IADD3 R8, P5, P6, R5, UR6, R2 ;  /* 0x000000060508bc10 */ /* 0x020fe4000febe002 */
[----:B------:R-:W4:Y:S01]  /*18130*/  LDL.LU R5, [R1+0x1c0] ;  /* 0x0001c00001057983 */ /* 0x000f220000300800 */
[----:B------:R-:W-:-:S03]  /*18140*/  R2UR UR4, R22 ;  /* 0x00000000160472ca */ /* 0x000fc600000e0000 */
[----:B----4-:R-:W-:Y:S01]  /*18150*/  @!P3 IADD3.X R9, R5, UR5, R3, P5, P6 ;  /* 0x000000050509bc10 */ /* 0x010fe2000afec403 */
[----:B--2---:R-:W-:Y:S02]  /*18160*/  @!P4 IMAD R5, R6, R17, R4 ;  /* 0x000000110605c224 */ /* 0x004fe400078e0204 */
[----:B------:R-:W-:Y:S02]  /*18170*/  IMAD.U32 R6, RZ, RZ, UR61 ;  /* 0x0000003dff067e24 */ /* 0x000fe4000f8e00ff */
[----:B------:R2:W-:Y:S04]  /*18180*/  @!P3 STL.64 [R1+0x1e0], R8 ;  /* 0x0001e0080100b387 */ /* 0x0005e80000100a00 */
[----:B--2---:R2:W5:Y:S04]  /*18190*/  LDL.LU.64 R8, [R1+0x2a0] ;  /* 0x0002a00001087983 */ /* 0x0045680000300a00 */
[----:B------:R4:W-:Y:S04]  /*181a0*/  STL [R1+0x1c4], R6 ;  /* 0x0001c40601007387 */ /* 0x0009e80000100800 */
[----:B----4-:R2:W5:Y:S01]  /*181b0*/  LDL.LU R6, [R1+0x29c] ;  /* 0x00029c0001067983 */ /* 0x0105620000300800 */
[----:B------:R-:W-:Y:S03]  /*181c0*/  BSSY B1, `(.L_x_98) ;  /* 0x0000008000017945 */ /* 0x000fe60003800000 */
[----:B------:R4:W-:Y:S02]  /*181d0*/  @!P4 STG.E.U8 desc[UR10][R234.64+0x11], R5 ;  /* 0x00001105ea00c986 */ /* 0x0009e4000c10110a */
[----:B----4-:R-:W-:Y:S01]  /*181e0*/  IMAD.U32 R5, RZ, RZ, UR4 ;  /* 0x00000004ff057e24 */ /* 0x010fe2000f8e00ff */
[----:B--2---:R-:W-:Y:S06]  /*181f0*/  @P3 BRA `(.L_x_99) ;  /* 0x0000000000103947 */ /* 0x004fec0003800000 */
[----:B------:R-:W-:Y:S02]  /*18200*/  ULDC.64 UR4, c[0x0][0x208] ;  /* 0x0000820000047ab9 */ /* 0x000fe40000000a00 */
[----:B------:R-:W2:Y:S02]  /*18210*/  LDG.E.U8 R16, desc[UR4][R10.64+0x10] ;  /* 0x000010040a107981 */ /* 0x000ea4000c1e1100 */
[----:B--2---:R-:W-:-:S05]  /*18220*/  PRMT R4, R16, 0x8880, RZ ;  /* 0x0000888010047816 */ /* 0x004fca00000000ff */
[----:B------:R-:W-:-:S07]  /*18230*/  IMAD R4, R4, R18, RZ ;  /* 0x0000001204047224 */ /* 0x000fce00078e02ff */
.L_x_99:
[----:B------:R-:W-:Y:S05]  /*18240*/  BSYNC B1 ;  /* 0x0000000000017941 */ /* 0x000fea0003800000 */
.L_x_98:
[----:B------:R-:W-:Y:S01]  /*18250*/  LOP3.LUT P4, RZ, R19, 0x2, RZ, 0xc0, !PT ;  /* 0x0000000213ff7812 */ /* 0x000fe2000788c0ff */
[----:B-----5:R-:W-:Y:S01]  /*18260*/  STL.64 [R1+0x2a8], R8 ;  /* 0x0002a80801007387 */ /* 0x020fe20000100a00 */
[----:B------:R-:W-:Y:S02]  /*18270*/  R2UR UR10, R236 ;  /* 0x00000000ec0a72ca */ /* 0x000fe400000e0000 */
[----:B------:R-:W-:Y:S01]  /*18280*/  ISETP.LT.OR P4, PT, R0, 0x12, !P4 ;  /* 0x000000120000780c */ /* 0x000fe20006781670 */
[----:B------:R2:W-:Y:S04]  /*18290*/  STL.64 [R1+0x2a0], R6 ;  /* 0x0002a00601007387 */ /* 0x0005e80000100a00 */
[----:B--2---:R-:W2:Y:S08]  /*182a0*/  LDL.LU.64 R6, [R1+0x1e0] ;  /* 0x0001e00001067983 */ /* 0x004eb00000300a00 */
[----:B------:R-:W-:Y:S01]  /*182b0*/  @!P4 IADD3 R8, P5, P6, R5, UR10, R2 ;  /* 0x0000000a0508cc10 */ /* 0x000fe2000febe002 */
[----:B------:R-:W-:Y:S01]  /*182c0*/  ULDC.64 UR4, c[0x0][0x208] ;  /* 0x0000820000047ab9 */ /* 0x000fe20000000a00 */
[----:B------:R-:W-:Y:S01]  /*182d0*/  R2UR UR6, R23 ;  /* 0x00000000170672ca */ /* 0x000fe200000e0000 */
[----:B------:R-:W4:Y:S04]  /*182e0*/  LDL R9, [R1+0x1c4] ;  /* 0x0001c40001097983 */ /* 0x000f280000100800 */
[----:B------:R-:W3:Y:S08]  /*182f0*/  LDL.LU R5, [R1+0x1c8] ;  /* 0x0001c80001057983 */ /* 0x000ef00000300800 */
[----:B----4-:R-:W-:Y:S01]  /*18300*/  @!P4 IADD3.X R9, R9, UR6, R3, P5, P6 ;  /* 0x000000060909cc10 */ /* 0x010fe2000afec403 */
[----:B---3--:R-:W-:-:S04]  /*18310*/  @!P3 IMAD R5, R5, R17, R4 ;  /* 0x000000110505b224 */ /* 0x008fc800078e0204 */
[----:B------:R3:W-:Y:S04]  /*18320*/  @!P4 STL.64 [R1+0x1c0], R8 ;  /* 0x0001c0080100c387 */ /* 0x0007e80000100a00 */
[----:B--2---:R2:W-:Y:S04]  /*18330*/  @!P3 STG.E.U8 desc[UR4][R6.64+0x10], R5 ;  /* 0x000010050600b986 */ /* 0x0045e8000c101104 */
[----:B---3--:R3:W5:Y:S04]  /*18340*/  LDL.LU.64 R8, [R1+0x2a8] ;  /* 0x0002a80001087983 */ /* 0x0087680000300a00 */
[----:B--2---:R3:W5:Y:S01]  /*18350*/  LDL.LU.64 R6, [R1+0x2a0] ;  /* 0x0002a00001067983 */ /* 0x0047620000300a00 */
[----:B------:R-:W-:Y:S04]  /*18360*/  BSSY B1, `(.L_x_100) ;  /* 0x0000006000017945 */ /* 0x000fe80003800000 */
[----:B------:R-:W-:Y:S05]  /*18370*/  @P4 BRA `(.L_x_101) ;  /* 0x0000000000104947 */ /* 0x000fea0003800000 */
[----:B------:R-:W-:Y:S02]  /*18380*/  ULDC.64 UR4, c[0x0][0x208] ;  /* 0x0000820000047ab9 */ /* 0x000fe40000000a00 */
[----:B------:R-:W2:Y:S02]  /*18390*/  LDG.E.U8 R16, desc[UR4][R10.64+0x11] ;  /* 0x000011040a107981 */ /* 0x000ea4000c1e1100 */
[----:B--2---:R-:W-:-:S05]  /*183a0*/  PRMT R4, R16, 0x8880, RZ ;  /* 0x0000888010047816 */ /* 0x004fca00000000ff */
[----:B------:R-:W-:-:S07]  /*183b0*/  IMAD R4, R4, R18, RZ ;  /* 0x0000001204047224 */ /* 0x000fce00078e02ff */
.L_x_101:
[----:B------:R-:W-:Y:S05]  /*183c0*/  BSYNC B1 ;  /* 0x0000000000017941 */ /* 0x000fea0003800000 */
.L_x_100:
        /* <DEDUP_REMOVED lines=15> */
.L_x_103:
[----:B------:R-:W-:Y:S05]  /*184c0*/  BSYNC B1 ;  /* 0x0000000000017941 */ /* 0x000fea0003800000 */
.L_x_102:
        /* <DEDUP_REMOVED lines=17> */
.L_x_105:
[----:B------:R-:W-:Y:S05]  /*185e0*/  BSYNC B1 ;  /* 0x0000000000017941 */ /* 0x000fea0003800000 */
.L_x_104:
        /* <DEDUP_REMOVED lines=26> */
.L_x_107:
[----:B------:R-:W-:Y:S05]  /*18790*/  BSYNC B1 ;  /* 0x0000000000017941 */ /* 0x000fea0003800000 */
.L_x_106:
        /* <DEDUP_REMOVED lines=23> */
.L_x_109:
[----:B------:R-:W-:Y:S05]  /*18910*/  BSYNC B1 ;  /* 0x0000000000017941 */ /* 0x000fea0003800000 */
.L_x_108:
        /* <DEDUP_REMOVED lines=11> */
[----:B-----5:R-:W2:Y:S02]  /*189d0*/  LDG.E.U8 R16, desc[UR4][R8.64+0x10] ;  /* 0x0000100408107981 */ /* 0x020ea4000c1e1100 */
[----:B--2---:R-:W-:-:S05]  /*189e0*/  PRMT R4, R16, 0x8880, RZ ;  /* 0x0000888010047816 */ /* 0x004fca00000000ff */
[----:B------:R-:W-:-:S07]  /*189f0*/  IMAD R4, R4, R18, RZ ;  /* 0x0000001204047224 */ /* 0x000fce00078e02ff */
.L_x_111:
[----:B------:R-:W-:Y:S05]  /*18a00*/  BSYNC B1 ;  /* 0x0000000000017941 */ /* 0x000fea0003800000 */
.L_x_110:
        /* <DEDUP_REMOVED lines=17> */
.L_x_113:
[----:B------:R-:W-:Y:S05]  /*18b20*/  BSYNC B1 ;  /* 0x0000000000017941 */ /* 0x000fea0003800000 */
.L_x_112:
[----:B------:R2:W-:Y:S04]  /*18b30*/  STL.64 [R1+0x2a0], R8 ;  /* 0x0002a00801007387 */ /* 0x0005e80000100a00 */
[----:B--2---:R-:W2:Y:S01]  /*18b40*/  LDL R9, [R1+0x260] ;  /* 0x0002600001097983 */ /* 0x004ea20000100800 */
[----:B------:R-:W-:-:S03]  /*18b50*/  ISETP.LT.OR P3, PT, R0, 0x11, !P0 ;  /* 0x000000110000780c */ /* 0x000fc60004761670 */
[----:B------:R4:W-:Y:S04]  /*18b60*/  STL [R1+0x29c], R6 ;  /* 0x00029c0601007387 */ /* 0x0009e80000100800 */
[----:B----4-:R-:W4:Y:S01]  /*18b70*/  LDL.LU R6, [R1+0x1a4] ;  /* 0x0001a40001067983 */ /* 0x010f220000300800 */
[----:B------:R-:W-:Y:S01]  /*18b80*/  R2UR UR5, R237 ;  /* 0x00000000ed0572ca */ /* 0x000fe200000e0000 */
[----:B------:R-:W-:Y:S01]  /*18b90*/  ULDC.64 UR10, c[0x0][0x208] ;  /* 0x00008200000a7ab9 */ /* 0x000fe20000000a00 */
[----:B------:R-:W-:Y:S02]  /*18ba0*/  R2UR UR4, R22 ;  /* 0x00000000160472ca */ /* 0x000fe400000e0000 */
[----:B--2---:R-:W-:-:S13]  /*18bb0*/  R2UR UR6, R9 ;  /* 0x00000000090672ca */ /* 0x004fda00000e0000 */
[----:B-----5:R-:W-:Y:S02]  /*18bc0*/  @!P3 IADD3 R8, P5, P6, R5, UR6, R2 ;  /* 0x000000060508bc10 */ /* 0x020fe4000febe002 */
[----:B------:R-:W2:Y:S02]  /*18bd0*/  LDL.LU R5, [R1+0x1a0] ;  /* 0x0001a00001057983 */ /* 0x000ea40000300800 */
[----:B--2---:R-:W-:Y:S01]  /*18be0*/  @!P3 IADD3.X R9, R5, UR5, R3, P5, P6 ;  /* 0x000000050509bc10 */ /* 0x004fe2000afec403 */
[----:B----4-:R-:W-:Y:S02]  /*18bf0*/  @!P4 IMAD R5, R6, R17, R4 ;  /* 0x000000110605c224 */ /* 0x010fe400078e0204 */
[----:B------:R-:W-:Y:S02]  /*18c00*/  IMAD.U32 R6, RZ, RZ, UR61 ;  /* 0x0000003dff067e24 */ /* 0x000fe4000f8e00ff */
[----:B------:R2:W-:Y:S04]  /*18c10*/  @!P3 STL.64 [R1+0x1c0], R8 ;  /* 0x0001c0080100b387 */ /* 0x0005e80000100a00 */
[----:B--2---:R2:W5:Y:S04]  /*18c20*/  LDL.LU.64 R8, [R1+0x2a0] ;  /* 0x0002a00001087983 */ /* 0x0045680000300a00 */
[----:B------:R4:W-:Y:S01]  /*18c30*/  STL [R1+0x1a4], R6 ;  /* 0x0001a40601007387 */ /* 0x0009e20000100800 */
[----:B------:R-:W-:Y:S03]  /*18c40*/  BSSY B1, `(.L_x_114) ;  /* 0x0000009000017945 */ /* 0x000fe60003800000 */
[----:B------:R0:W-:Y:S04]  /*18c50*/  @!P4 STG.E.U8 desc[UR10][R20.64+0x11], R5 ;  /* 0x000011051400c986 */ /* 0x0001e8000c10110a */
[----:B----4-:R2:W5:Y:S01]  /*18c60*/  LDL.LU R6, [R1+0x29c] ;  /* 0x00029c0001067983 */ /* 0x0105620000300800 */
[----:B0-----:R-:W-:Y:S01]  /*18c70*/  IMAD.U32 R5, RZ, RZ, UR4 ;  /* 0x00000004ff057e24 */ /* 0x001fe2000f8e00ff */
[----:B------:R-:W-:Y:S06]  /*18c80*/  @P3 BRA `(.L_x_115) ;  /* 0x0000000000103947 */ /* 0x000fec0003800000 */
[----:B------:R-:W-:Y:S02]  /*18c90*/  ULDC.64 UR4, c[0x0][0x208] ;  /* 0x0000820000047ab9 */ /* 0x000fe40000000a00 */
[----:B-----5:R-:W4:Y:S02]  /*18ca0*/  LDG.E.U8 R16, desc[UR4][R6.64+0x10] ;  /* 0x0000100406107981 */ /* 0x020f24000c1e1100 */
[----:B----4-:R-:W-:-:S05]  /*18cb0*/  PRMT R4, R16, 0x8880, RZ ;  /* 0x0000888010047816 */ /* 0x010fca00000000ff */
[----:B------:R-:W-:-:S07]  /*18cc0*/  IMAD R4, R4, R18, RZ ;  /* 0x0000001204047224 */ /* 0x000fce00078e02ff */
.L_x_115:
[----:B------:R-:W-:Y:S05]  /*18cd0*/  BSYNC B1 ;  /* 0x0000000000017941 */ /* 0x000fea0003800000 */
.L_x_114:
[----:B-----5:R0:W-:Y:S04]  /*18ce0*/  STL.64 [R1+0x2a8], R8 ;  /* 0x0002a80801007387 */ /* 0x0201e80000100a00 */
[----:B0-----:R-:W4:Y:S01]  /*18cf0*/  LDL R9, [R1+0x260] ;  /* 0x0002600001097983 */ /* 0x001f220000100800 */
[----:B------:R-:W-:-:S03]  /*18d00*/  ISETP.LT.OR P4, PT, R0, 0x12, !P0 ;  /* 0x000000120000780c */ /* 0x000fc60004781670 */
[----:B------:R0:W-:Y:S04]  /*18d10*/  STL.64 [R1+0x2a0], R6 ;  /* 0x0002a00601007387 */ /* 0x0001e80000100a00 */
[----:B0-----:R-:W2:Y:S01]  /*18d20*/  LDL.LU.64 R6, [R1+0x1c0] ;  /* 0x0001c00001067983 */ /* 0x001ea20000300a00 */
[----:B------:R-:W-:Y:S01]  /*18d30*/  R2UR UR6, R237 ;  /* 0x00000000ed0672ca */ /* 0x000fe200000e0000 */
[----:B------:R-:W-:Y:S01]  /*18d40*/  ULDC.64 UR4, c[0x0][0x208] ;  /* 0x0000820000047ab9 */ /* 0x000fe20000000a00 */
[----:B----4-:R-:W-:Y:S02]  /*18d50*/  R2UR UR10, R9 ;  /* 0x00000000090a72ca */ /* 0x010fe400000e0000 */
[----:B------:R-:W4:Y:S11]  /*18d60*/  LDL R9, [R1+0x1a4] ;  /* 0x0001a40001097983 */ /* 0x000f360000100800 */
[----:B------:R-:W-:-:S02]  /*18d70*/  @!P4 IADD3 R8, P5, P6, R5, UR10, R2 ;  /* 0x0000000a0508cc10 */ /* 0x000fc4000febe002 */
[----:B------:R-:W3:Y:S02]  /*18d80*/  LDL.LU R5, [R1+0x1a8] ;  /* 0x0001a80001057983 */ /* 0x000ee40000300800 */
[----:B----4-:R-:W-:-:S05]  /*18d90*/  @!P4 IADD3.X R9, R9, UR6, R3, P5, P6 ;  /* 0x000000060909cc10 */ /* 0x010fca000afec403 */
[----:B------:R0:W-:Y:S01]  /*18da0*/  @!P4 STL.64 [R1+0x1a0], R8 ;  /* 0x0001a0080100c387 */ /* 0x0001e20000100a00 */
[----:B---3--:R-:W-:-:S03]  /*18db0*/  @!P3 IMAD R5, R5, R17, R4 ;  /* 0x000000110505b224 */ /* 0x008fc600078e0204 */
[----:B0-----:R0:W5:Y:S04]  /*18dc0*/  LDL.LU.64 R8, [R1+0x2a8] ;  /* 0x0002a80001087983 */ /* 0x0011680000300a00 */
[----:B--2---:R2:W-:Y:S04]  /*18dd0*/  @!P3 STG.E.U8 desc[UR4][R6.64+0x10], R5 ;  /* 0x000010050600b986 */ /* 0x0045e8000c101104 */
[----:B--2---:R0:W5:Y:S01]  /*18de0*/  LDL.LU.64 R6, [R1+0x2a0] ;  /* 0x0002a00001067983 */ /* 0x0041620000300a00 */
[----:B------:R-:W-:Y:S04]  /*18df0*/  BSSY B1, `(.L_x_116) ;  /* 0x0000006000017945 */ /* 0x000fe80003800000 */
[----:B------:R-:W-:Y:S05]  /*18e00*/  @P4 BRA `(.L_x_117) ;  /* 0x0000000000104947 */ /* 0x000fea0003800000 */
[----:B------:R-:W-:Y:S02]  /*18e10*/  ULDC.64 UR4, c[0x0][0x208] ;  /* 0x0000820000047ab9 */ /* 0x000fe40000000a00 */
[----:B-----5:R-:W2:Y:S02]  /*18e20*/  LDG.E.U8 R16, desc[UR4][R6.64+0x11] ;  /* 0x0000110406107981 */ /* 0x020ea4000c1e1100 */
[----:B--2---:R-:W-:-:S05]  /*18e30*/  PRMT R4, R16, 0x8880, RZ ;  /* 0x0000888010047816 */ /* 0x004fca00000000ff */
[----:B------:R-:W-:-:S07]  /*18e40*/  IMAD R4, R4, R18, RZ ;  /* 0x0000001204047224 */ /* 0x000fce00078e02ff */
.L_x_117:
[----:B------:R-:W-:Y:S05]  /*18e50*/  BSYNC B1 ;  /* 0x0000000000017941 */ /* 0x000fea0003800000 */
.L_x_116:
[----:B------:R-:W2:Y:S04]  /*18e60*/  LDL.LU R5, [R1+0x1ac] ;  /* 0x0001ac0001057983 */ /* 0x000ea80000300800 */
[----:B------:R3:W-:Y:S04]  /*18e70*/  STL.64 [R1+0x2a0], R2 ;  /* 0x0002a00201007387 */ /* 0x0007e80000100a00 */
[----:B---3--:R-:W3:Y:S01]  /*18e80*/  LDL.LU.64 R2, [R1+0x1a0] ;  /* 0x0001a00001027983 */ /* 0x008ee20000300a00 */
[----:B------:R-:W-:Y:S01]  /*18e90*/  ULDC.64 UR4, c[0x0][0x208] ;  /* 0x0000820000047ab9 */ /* 0x000fe20000000a00 */
[----:B--2---:R-:W-:-:S05]  /*18ea0*/  @!P4 IMAD R5, R5, R17, R4 ;  /* 0x000000110505c224 */ /* 0x004fca00078e0204 */
[----:B---3--:R2:W-:Y:S04]  /*18eb0*/  @!P4 STG.E.U8 desc[UR4][R2.64+0x11], R5 ;  /* 0x000011050200c986 */ /* 0x0085e8000c101104 */
        /* <DEDUP_REMOVED lines=8> */
.L_x_119:
[----:B------:R-:W-:Y:S05]  /*18f40*/  BSYNC B1 ;  /* 0x0000000000017941 */ /* 0x000fea0003800000 */
.L_x_118:
[----:B------:R-:W2:Y:S01]  /*18f50*/  LDL.LU R5, [R1+0x1b0] ;  /* 0x0001b00001057983 */ /* 0x000ea20000300800 */
[----:B------:R-:W-:Y:S01]  /*18f60*/  R2UR UR4, R22 ;  /* 0x00000000160472ca */ /* 0x000fe200000e0000 */
[----:B------:R-:W-:Y:S01]  /*18f70*/  ULDC.64 UR10, c[0x0][0x208] ;  /* 0x00008200000a7ab9 */ /* 0x000fe20000000a00 */
[----:B------:R-:W-:Y:S01]  /*18f80*/  ISETP.LT.OR P4, PT, R0, 0x1a, !P1 ;  /* 0x0000001a0000780c */ /* 0x000fe20004f81670 */
[----:B-----5:R3:W-:Y:S02]  /*18f90*/  STL [R1+0x29c], R2 ;  /* 0x00029c0201007387 */ /* 0x0207e40000100800 */
[----:B---3--:R-:W-:-:S05]  /*18fa0*/  IMAD.U32 R2, RZ, RZ, UR61 ;  /* 0x0000003dff027e24 */ /* 0x008fca000f8e00ff */
[----:B------:R3:W-:Y:S04]  /*18fb0*/  STL [R1+0x1a0], R2 ;  /* 0x0001a00201007387 */ /* 0x0007e80000100800 */
[----:B---3--:R3:W5:Y:S01]  /*18fc0*/  LDL.LU R2, [R1+0x29c] ;  /* 0x00029c0001027983 */ /* 0x0087620000300800 */
[----:B------:R-:W-:Y:S01]  /*18fd0*/  BSSY B1, `(.L_x_120) ;  /* 0x0000009000017945 */ /* 0x000fe20003800000 */
[----:B--2---:R-:W-:-:S05]  /*18fe0*/  @!P3 IMAD R5, R5, R17, R4 ;  /* 0x000000110505b224 */ /* 0x004fca00078e0204 */
[----:B------:R2:W-:Y:S02]  /*18ff0*/  @!P3 STG.E.U8 desc[UR10][R20.64+0x18], R5 ;  /* 0x000018051400b986 */ /* 0x0005e4000c10110a */
[----:B--2---:R-:W-:Y:S01]  /*19000*/  IMAD.U32 R5, RZ, RZ, UR4 ;  /* 0x00000004ff057e24 */ /* 0x004fe2000f8e00ff */
[----:B---3--:R-:W-:Y:S06]  /*19010*/  @P4 BRA `(.L_x_121) ;  /* 0x0000000000104947 */ /* 0x008fec0003800000 */
[----:B------:R-:W-:Y:S02]  /*19020*/  ULDC.64 UR4, c[0x0][0x208] ;  /* 0x0000820000047ab9 */ /* 0x000fe40000000a00 */
[----:B------:R-:W2:Y:S02]  /*19030*/  LDG.E.U8 R16, desc[UR4][R8.64+0x19] ;  /* 0x0000190408107981 */ /* 0x000ea4000c1e1100 */
[----:B--2---:R-:W-:-:S05]  /*19040*/  PRMT R4, R16, 0x8880, RZ ;  /* 0x0000888010047816 */ /* 0x004fca00000000ff */
[----:B------:R-:W-:-:S07]  /*19050*/  IMAD R4, R4, R18, RZ ;  /* 0x0000001204047224 */ /* 0x000fce00078e02ff */
.L_x_121:
[----:B------:R-:W-:Y:S05]  /*19060*/  BSYNC B1 ;  /* 0x0000000000017941 */ /* 0x000fea0003800000 */
.L_x_120:
[----:B------:R2:W-:Y:S04]  /*19070*/  STL.64 [R1+0x2a0], R8 ;  /* 0x0002a00801007387 */ /* 0x0005e80000100a00 */
[----:B--2---:R-:W2:Y:S01]  /*19080*/  LDL R9, [R1+0x260] ;  /* 0x0002600001097983 */ /* 0x004ea20000100800 */
[----:B------:R-:W-:-:S03]  /*19090*/  ISETP.LT.OR P3, PT, R0, 0x19, !P0 ;  /* 0x000000190000780c */ /* 0x000fc60004761670 */
[----:B------:R3:W-:Y:S04]  /*190a0*/  STL [R1+0x29c], R6 ;  /* 0x00029c0601007387 */ /* 0x0007e80000100800 */
[----:B---3--:R-:W3:Y:S01]  /*190b0*/  LDL.LU R6, [R1+0x1b4] ;  /* 0x0001b40001067983 */ /* 0x008ee20000300800 */
[----:B------:R-:W-:Y:S01]  /*190c0*/  R2UR UR5, R237 ;  /* 0x00000000ed0572ca */ /* 0x000fe200000e0000 */
[----:B------:R-:W-:Y:S01]  /*190d0*/  ULDC.64 UR10, c[0x0][0x208] ;  /* 0x00008200000a7ab9 */ /* 0x000fe20000000a00 */
[----:B------:R-:W-:Y:S02]  /*190e0*/  R2UR UR4, R22 ;  /* 0x00000000160472ca */ /* 0x000fe400000e0000 */
[----:B--2---:R-:W-:-:S13]  /*190f0*/  R2UR UR6, R9 ;  /* 0x00000000090672ca */ /* 0x004fda00000e0000 */
[----:B-----5:R-:W-:Y:S02]  /*19100*/  @!P3 IADD3 R8, P5, P6, R5, UR6, R2 ;  /* 0x000000060508bc10 */ /* 0x020fe4000febe002 */
[----:B------:R-:W2:Y:S02]  /*19110*/  LDL.LU R5, [R1+0x1a0] ;  /* 0x0001a00001057983 */ /* 0x000ea40000300800 */
[----:B--2---:R-:W-:Y:S01]  /*19120*/  @!P3 IADD3.X R9, R5, UR5, R3, P5, P6 ;  /* 0x000000050509bc10 */ /* 0x004fe2000afec403 */
[----:B---3--:R-:W-:Y:S02]  /*19130*/  @!P4 IMAD R5, R6, R17, R4 ;  /* 0x000000110605c224 */ /* 0x008fe400078e0204 */
[----:B------:R-:W-:Y:S02]  /*19140*/  IMAD.U32 R6, RZ, RZ, UR61 ;  /* 0x0000003dff067e24 */ /* 0x000fe4000f8e00ff */
[----:B------:R2:W-:Y:S04]  /*19150*/  @!P3 STL.64 [R1+0x1a8], R8 ;  /* 0x0001a8080100b387 */ /* 0x0005e80000100a00 */
[----:B--2---:R2:W5:Y:S04]  /*19160*/  LDL.LU.64 R8, [R1+0x2a0] ;  /* 0x0002a00001087983 */ /* 0x0045680000300a00 */
[----:B------:R3:W-:Y:S01]  /*19170*/  STL [R1+0x1a4], R6 ;  /* 0x0001a40601007387 */ /* 0x0007e20000100800 */
[----:B------:R-:W-:Y:S03]  /*19180*/  BSSY B1, `(.L_x_122) ;  /* 0x0000009000017945 */ /* 0x000fe60003800000 */
[----:B------:R4:W-:Y:S04]  /*19190*/  @!P4 STG.E.U8 desc[UR10][R20.64+0x19], R5 ;  /* 0x000019051400c986 */ /* 0x0009e8000c10110a */
[----:B---3--:R2:W5:Y:S01]  /*191a0*/  LDL.LU R6, [R1+0x29c] ;  /* 0x00029c0001067983 */ /* 0x0085620000300800 */
[----:B----4-:R-:W-:Y:S01]  /*191b0*/  IMAD.U32 R5, RZ, RZ, UR4 ;  /* 0x00000004ff057e24 */ /* 0x010fe2000f8e00ff */
[----:B------:R-:W-:Y:S06]  /*191c0*/  @P3 BRA `(.L_x_123) ;  /* 0x0000000000103947 */ /* 0x000fec0003800000 */
[----:B------:R-:W-:Y:S02]  /*191d0*/  ULDC.64 UR4, c[0x0][0x208] ;  /* 0x0000820000047ab9 */ /* 0x000fe40000000a00 */
[----:B-----5:R-:W3:Y:S02]  /*191e0*/  LDG.E.U8 R16, desc[UR4][R6.64+0x18] ;  /* 0x0000180406107981 */ /* 0x020ee4000c1e1100 */
[----:B---3--:R-:W-:-:S05]  /*191f0*/  PRMT R4, R16, 0x8880, RZ ;  /* 0x0000888010047816 */ /* 0x008fca00000000ff */
[----:B------:R-:W-:-:S07]  /*19200*/  IMAD R4, R4, R18, RZ ;  /* 0x0000001204047224 */ /* 0x000fce00078e02ff */
.L_x_123:
[----:B------:R-:W-:Y:S05]  /*19210*/  BSYNC B1 ;  /* 0x0000000000017941 */ /* 0x000fea0003800000 */
.L_x_122:
[----:B-----5:R3:W-:Y:S04]  /*19220*/  STL.64 [R1+0x2a8], R8 ;  /* 0x0002a80801007387 */ /* 0x0207e80000100a00 */
[----:B---3--:R-:W3:Y:S01]  /*19230*/  LDL R9, [R1+0x260] ;  /* 0x0002600001097983 */ /* 0x008ee20000100800 */
[----:B------:R-:W-:-:S03]  /*19240*/  ISETP.LT.OR P4, PT, R0, 0x1a, !P0 ;  /* 0x0000001a0000780c */ /* 0x000fc60004781670 */
[----:B------:R4:W-:Y:S04]  /*19250*/  STL.64 [R1+0x2a0], R6 ;  /* 0x0002a00601007387 */ /* 0x0009e80000100a00 */
[----:B----4-:R-:W4:Y:S01]  /*19260*/  LDL.LU.64 R6, [R1+0x1a8] ;  /* 0x0001a80001067983 */ /* 0x010f220000300a00 */
[----:B------:R-:W-:Y:S01]  /*19270*/  R2UR UR6, R237 ;  /* 0x00000000ed0672ca */ /* 0x000fe200000e0000 */
[----:B------:R-:W-:Y:S01]  /*19280*/  ULDC.64 UR4, c[0x0][0x208] ;  /* 0x0000820000047ab9 */ /* 0x000fe20000000a00 */
[----:B---3--:R-:W-:Y:S02]  /*19290*/  R2UR UR10, R9 ;  /* 0x00000000090a72ca */ /* 0x008fe400000e0000 */
[----:B------:R-:W3:Y:S11]  /*192a0*/  LDL R9, [R1+0x1a4] ;  /* 0x0001a40001097983 */ /* 0x000ef60000100800 */
[----:B------:R-:W-:-:S02]  /*192b0*/  @!P4 IADD3 R8, P5, P6, R5, UR10, R2 ;  /* 0x0000000a0508cc10 */ /* 0x000fc4000febe002 */
[----:B------:R-:W2:Y:S02]  /*192c0*/  LDL.LU R5, [R1+0x1b8] ;  /* 0x0001b80001057983 */ /* 0x000ea40000300800 */
[----:B---3--:R-:W-:-:S05]  /*192d0*/  @!P4 IADD3.X R9, R9, UR6, R3, P5, P6 ;  /* 0x000000060909cc10 */ /* 0x008fca000afec403 */
[----:B------:R3:W-:Y:S01]  /*192e0*/  @!P4 STL.64 [R1+0x1a0], R8 ;  /* 0x0001a0080100c387 */ /* 0x0007e20000100a00 */
[----:B--2---:R-:W-:-:S03]  /*192f0*/  @!P3 IMAD R5, R5, R17, R4 ;  /* 0x000000110505b224 */ /* 0x004fc600078e0204 */
[----:B---3--:R2:W5:Y:S04]  /*19300*/  LDL.LU.64 R8, [R1+0x2a8] ;  /* 0x0002a80001087983 */ /* 0x0085680000300a00 */
[----:B----4-:R3:W-:Y:S04]  /*19310*/  @!P3 STG.E.U8 desc[UR4][R6.64+0x18], R5 ;  /* 0x000018050600b986 */ /* 0x0107e8000c101104 */
[----:B---3--:R2:W5:Y:S01]  /*19320*/  LDL.LU.64 R6, [R1+0x2a0] ;  /* 0x0002a00001067983 */ /* 0x0085620000300a00 */
[----:B------:R-:W-:Y:S04]  /*19330*/  BSSY B1, `(.L_x_124) ;  /* 0x0000006000017945 */ /* 0x000fe80003800000 */
[----:B------:R-:W-:Y:S05]  /*19340*/  @P4 BRA `(.L_x_125) ;  /* 0x0000000000104947 */ /* 0x000fea0003800000 */
[----:B------:R-:W-:Y:S02]  /*19350*/  ULDC.64 UR4, c[0x0][0x208] ;  /* 0x0000820000047ab9 */ /* 0x000fe40000000a00 */
[----:B-----5:R-:W3:Y:S02]  /*19360*/  LDG.E.U8 R16, desc[UR4][R6.64+0x19] ;  /* 0x0000190406107981 */ /* 0x020ee4000c1e1100 */
[----:B---3--:R-:W-:-:S05]  /*19370*/  PRMT R4, R16, 0x8880, RZ ;  /* 0x0000888010047816 */ /* 0x008fca00000000ff */
[----:B------:R-:W-:-:S07]  /*19380*/  IMAD R4, R4, R18, RZ ;  /* 0x0000001204047224 */ /* 0x000fce00078e02ff */
.L_x_125:
[----:B------:R-:W-:Y:S05]  /*19390*/  BSYNC B1 ;  /* 0x0000000000017941 */ /* 0x000fea0003800000 */
.L_x_124:
        /* <DEDUP_REMOVED lines=14> */
.L_x_127:
[----:B------:R-:W-:Y:S05]  /*19480*/  BSYNC B1 ;  /* 0x0000000000017941 */ /* 0x000fea0003800000 */
.L_x_126:
[----:B------:R-:W3:Y:S01]  /*19490*/  LDL.LU R5, [R1+0x180] ;  /* 0x0001800001057983 */ /* 0x000ee20000300800 */
[----:B------:R-:W-:Y:S01]  /*194a0*/  ISETP.LT.OR P4, PT, R0, 0x22, !P2 ;  /* 0x000000220000780c */ /* 0x000fe20005781670 */
[----:B------:R-:W-:Y:S01]  /*194b0*/  ULDC.64 UR4, c[0x0][0x208] ;  /* 0x0000820000047ab9 */ /* 0x000fe20000000a00 */
[----:B------:R-:W-:Y:S01]  /*194c0*/  BSSY B1, `(.L_x_128) ;  /* 0x0000008000017945 */ /* 0x000fe20003800000 */
[----:B---3--:R-:W-:-:S05]  /*194d0*/  @!P3 IMAD R5, R5, R17, R4 ;  /* 0x000000110505b224 */ /* 0x008fca00078e0204 */
[----:B-----5:R3:W-:Y:S05]  /*194e0*/  @!P3 STG.E.U8 desc[UR4][R2.64+0x20], R5 ;  /* 0x000020050200b986 */ /* 0x0207ea000c101104 */
[----:B------:R-:W-:Y:S05]  /*194f0*/  @P4 BRA `(.L_x_129) ;  /* 0x0000000000104947 */ /* 0x000fea0003800000 */
[----:B------:R-:W-:Y:S02]  /*19500*/  ULDC.64 UR4, c[0x0][0x208] ;  /* 0x0000820000047ab9 */ /* 0x000fe40000000a00 */
[----:B------:R-:W4:Y:S02]  /*19510*/  LDG.E.U8 R16, desc[UR4][R232.64+0x21] ;  /* 0x00002104e8107981 */ /* 0x000f24000c1e1100 */
[----:B----4-:R-:W-:-:S05]  /*19520*/  PRMT R4, R16, 0x8880, RZ ;  /* 0x0000888010047816 */ /* 0x010fca00000000ff */
[----:B------:R-:W-:-:S07]  /*19530*/  IMAD R4, R4, R18, RZ ;  /* 0x0000001204047224 */ /* 0x000fce00078e02ff */
.L_x_129:
[----:B------:R-:W-:Y:S05]  /*19540*/  BSYNC B1 ;  /* 0x0000000000017941 */ /* 0x000fea0003800000 */
.L_x_128:
[----:B------:R-:W-:Y:S01]  /*19550*/  LOP3.LUT P6, RZ, R19, 0x1, RZ, 0xc0, !PT ;  /* 0x0000000113ff7812 */ /* 0x000fe200078cc0ff */
[----:B------:R4:W-:Y:S01]  /*19560*/  STL.64 [R1+0x2a0], R6 ;  /* 0x0002a00601007387 */ /* 0x0009e20000100a00 */
[----:B------:R-:W-:Y:S02]  /*19570*/  R2UR UR4, R22 ;  /* 0x00000000160472ca */ /* 0x000fe400000e0000 */
[----:B------:R-:W-:Y:S01]  /*19580*/  ISETP.LT.OR P3, PT, R0, 0x21, !P6 ;  /* 0x000000210000780c */ /* 0x000fe20007761670 */
[----:B---3--:R-:W3:-:S12]  /*19590*/  LDL.LU R5, [R1+0x184] ;  /* 0x0001840001057983 */ /* 0x008ed80000300800 */
[----:B----4-:R-:W-:Y:S01]  /*195a0*/  @!P3 IADD3 R6, P5, R2, UR4, RZ ;  /* 0x000000040206bc10 */ /* 0x010fe2000ffbe0ff */
[----:B------:R-:W-:-:S03]  /*195b0*/  ULDC.64 UR4, c[0x0][0x208] ;  /* 0x0000820000047ab9 */ /* 0x000fc60000000a00 */
[----:B------:R-:W-:-:S05]  /*195c0*/  @!P3 IADD3.X R7, R3, UR61, RZ, P5, !PT ;  /* 0x0000003d0307bc10 */ /* 0x000fca000affe4ff */
[----:B------:R4:W-:Y:S04]  /*195d0*/  @!P3 STL.64 [R1+0x1a0], R6 ;  /* 0x0001a0060100b387 */ /* 0x0009e80000100a00 */
[----:B----4-:R4:W5:Y:S01]  /*195e0*/  LDL.LU.64 R6, [R1+0x2a0] ;  /* 0x0002a00001067983 */ /* 0x0109620000300a00 */
[----:B------:R-:W-:Y:S01]  /*195f0*/  BSSY B1, `(.L_x_130) ;  /* 0x0000008000017945 */ /* 0x000fe20003800000 */
[----:B---3--:R-:W-:-:S05]  /*19600*/  @!P4 IMAD R5, R5, R17, R4 ;  /* 0x000000110505c224 */ /* 0x008fca00078e0204 */
[----:B------:R4:W-:Y:S01]  /*19610*/  @!P4 STG.E.U8 desc[UR4][R2.64+0x21], R5 ;  /* 0x000021050200c986 */ /* 0x0009e2000c101104 */
[----:B------:R-:W-:Y:S05]  /*19620*/  @P3 BRA `(.L_x_131) ;  /* 0x0000000000103947 */ /* 0x000fea0003800000 */
[----:B------:R-:W-:Y:S02]  /*19630*/  ULDC.64 UR4, c[0x0][0x208] ;  /* 0x0000820000047ab9 */ /* 0x000fe40000000a00 */
[----:B------:R-:W3:Y:S02]  /*19640*/  LDG.E.U8 R16, desc[UR4][R14.64+0x20] ;  /* 0x000020040e107981 */ /* 0x000ee4000c1e1100 */
[----:B---3--:R-:W-:-:S05]  /*19650*/  PRMT R4, R16, 0x8880, RZ ;  /* 0x0000888010047816 */ /* 0x008fca00000000ff */
[----:B------:R-:W-:-:S07]  /*19660*/  IMAD R4, R4, R18, RZ ;  /* 0x0000001204047224 */ /* 0x000fce00078e02ff */
.L_x_131:
[----:B------:R-:W-:Y:S05]  /*19670*/  BSYNC B1 ;  /* 0x0000000000017941 */ /* 0x000fea0003800000 */
.L_x_130:
[----:B------:R-:W-:Y:S04]  /*19680*/  STL.64 [R1+0x2a8], R8 ;  /* 0x0002a80801007387 */ /* 0x000fe80000100a00 */
[----:B----4-:R-:W3:Y:S04]  /*19690*/  LDL.LU R5, [R1+0x188] ;  /* 0x0001880001057983 */ /* 0x010ee80000300800 */
        /* <DEDUP_REMOVED lines=9> */
[----:B---3--:R-:W-:-:S05]  /*19730*/  @!P3 IMAD R5, R5, R17, R4 ;  /* 0x000000110505b224 */ /* 0x008fca00078e0204 */
[----:B----4-:R3:W-:Y:S04]  /*19740*/  @!P3 STG.E.U8 desc[UR4][R6.64+0x20], R5 ;  /* 0x000020050600b986 */ /* 0x0107e8000c101104 */
[----:B---3--:R0:W5:Y:S01]  /*19750*/  LDL.LU.64 R6, [R1+0x2a0] ;  /* 0x0002a00001067983 */ /* 0x0081620000300a00 */
[----:B------:R-:W-:Y:S04]  /*19760*/  BSSY B1, `(.L_x_132) ;  /* 0x0000006000017945 */ /* 0x000fe80003800000 */
[----:B------:R-:W-:Y:S05]  /*19770*/  @P4 BRA `(.L_x_133) ;  /* 0x0000000000104947 */ /* 0x000fea0003800000 */
[----:B------:R-:W-:Y:S02]  /*19780*/  ULDC.64 UR4, c[0x0][0x208] ;  /* 0x0000820000047ab9 */ /* 0x000fe40000000a00 */
[----:B------:R-:W3:Y:S02]  /*19790*/  LDG.E.U8 R16, desc[UR4][R14.64+0x21] ;  /* 0x000021040e107981 */ /* 0x000ee4000c1e1100 */
[----:B---3--:R-:W-:-:S05]  /*197a0*/  PRMT R4, R16, 0x8880, RZ ;  /* 0x0000888010047816 */ /* 0x008fca00000000ff */
[----:B------:R-:W-:-:S07]  /*197b0*/  IMAD R4, R4, R18, RZ ;  /* 0x0000001204047224 */ /* 0x000fce00078e02ff */
.L_x_133:
[----:B------:R-:W-:Y:S05]  /*197c0*/  BSYNC B1 ;  /* 0x0000000000017941 */ /* 0x000fea0003800000 */
.L_x_132:
        /* <DEDUP_REMOVED lines=14> */
.L_x_135:
[----:B------:R-:W-:Y:S05]  /*198b0*/  BSYNC B1 ;  /* 0x0000000000017941 */ /* 0x000fea0003800000 */
.L_x_134:
        /* <DEDUP_REMOVED lines=11> */
.L_x_137:
[----:B------:R-:W-:Y:S05]  /*19970*/  BSYNC B1 ;  /* 0x0000000000017941 */ /* 0x000fea0003800000 */
.L_x_136:
[----:B------:R-:W-:Y:S01]  /*19980*/  R2UR UR4, R22 ;  /* 0x00000000160472ca */ /* 0x000fe200000e0000 */
[----:B------:R4:W-:Y:S01]  /*19990*/  STL.64 [R1+0x2a0], R6 ;  /* 0x0002a00601007387 */ /* 0x0009e20000100a00 */
[----:B------:R-:W-:-:S03]  /*199a0*/  ISETP.LT.OR P3, PT, R0, 0x29, !P6 ;  /* 0x000000290000780c */ /* 0x000fc60007761670 */
[----:B---3--:R-:W3:Y:S10]  /*199b0*/  LDL.LU R5, [R1+0x194] ;  /* 0x0001940001057983 */ /* 0x008ef40000300800 */
        /* <DEDUP_REMOVED lines=13> */
.L_x_139:
[----:B------:R-:W-:Y:S05]  /*19a90*/  BSYNC B1 ;  /* 0x0000000000017941 */ /* 0x000fea0003800000 */
.L_x_138:
        /* <DEDUP_REMOVED lines=20> */
.L_x_141:
[----:B------:R-:W-:Y:S05]  /*19be0*/  BSYNC B1 ;  /* 0x0000000000017941 */ /* 0x000fea0003800000 */
.L_x_140:
[----:B------:R-:W3:Y:S04]  /*19bf0*/  LDL.LU R5, [R1+0x19c] ;  /* 0x00019c0001057983 */ /* 0x000ee80000300800 */
[----:B------:R4:W-:Y:S04]  /*19c00*/  STL.64 [R1+0x2a0], R2 ;  /* 0x0002a00201007387 */ /* 0x0009e80000100a00 */
[----:B----4-:R-:W4:Y:S01]  /*19c10*/  LDL.LU.64 R2, [R1+0x180] ;  /* 0x0001800001027983 */ /* 0x010f220000300a00 */
[----:B------:R-:W-:Y:S01]  /*19c20*/  ULDC.64 UR4, c[0x0][0x208] ;  /* 0x0000820000047ab9 */ /* 0x000fe20000000a00 */
[----:B------:R-:W-:Y:S01]  /*19c30*/  LOP3.LUT P5, RZ, R19, 0x4, RZ, 0xc0, !PT ;  /* 0x0000000413ff7812 */ /* 0x000fe200078ac0ff */
        /* <DEDUP_REMOVED lines=10> */
.L_x_143:
[----:B------:R-:W-:Y:S05]  /*19ce0*/  BSYNC B1 ;  /* 0x0000000000017941 */ /* 0x000fea0003800000 */
.L_x_142:
[----:B------:R-:W3:Y:S01]  /*19cf0*/  LDL.LU R5, [R1+0x160] ;  /* 0x0001600001057983 */ /* 0x000ee20000300800 */
        /* <DEDUP_REMOVED lines=8> */
[----:B---3--:R-:W-:-:S05]  /*19d80*/  @!P3 IMAD R5, R5, R17, R4 ;  /* 0x000000110505b224 */ /* 0x008fca00078e0204 */
[----:B------:R3:W-:Y:S02]  /*19d90*/  @!P3 STG.E.U8 desc[UR10][R234.64+0x20], R5 ;  /* 0x00002005ea00b986 */ /* 0x0007e4000c10110a */
[----:B---3--:R-:W-:Y:S01]  /*19da0*/  IMAD.U32 R5, RZ, RZ, UR4 ;  /* 0x00000004ff057e24 */ /* 0x008fe2000f8e00ff */
[----:B----4-:R-:W-:Y:S06]  /*19db0*/  @P4 BRA `(.L_x_145) ;  /* 0x0000000000104947 */ /* 0x010fec0003800000 */
[----:B------:R-:W-:Y:S02]  /*19dc0*/  ULDC.64 UR4, c[0x0][0x208] ;  /* 0x0000820000047ab9 */ /* 0x000fe40000000a00 */
[----:B------:R-:W3:Y:S02]  /*19dd0*/  LDG.E.U8 R16, desc[UR4][R12.64+0x21] ;  /* 0x000021040c107981 */ /* 0x000ee4000c1e1100 */
[----:B---3--:R-:W-:-:S05]  /*19de0*/  PRMT R4, R16, 0x8880, RZ ;  /* 0x0000888010047816 */ /* 0x008fca00000000ff */
[----:B------:R-:W-:-:S07]  /*19df0*/  IMAD R4, R4, R18, RZ ;  /* 0x0000001204047224 */ /* 0x000fce00078e02ff */
.L_x_145:
[----:B------:R-:W-:Y:S05]  /*19e00*/  BSYNC B1 ;  /* 0x0000000000017941 */ /* 0x000fea0003800000 */
.L_x_144:
[----:B------:R-:W-:Y:S01]  /*19e10*/  LOP3.LUT P3, RZ, R19, 0x2, RZ, 0xc0, !PT ;  /* 0x0000000213ff7812 */ /* 0x000fe2000786c0ff */
[----:B------:R-:W-:Y:S01]  /*19e20*/  STL.64 [R1+0x2a0], R8 ;  /* 0x0002a00801007387 */ /* 0x000fe20000100a00 */
[----:B------:R-:W-:Y:S02]  /*19e30*/  R2UR UR6, R236 ;  /* 0x00000000ec0672ca */ /* 0x000fe400000e0000 */
[----:B------:R-:W-:Y:S01]  /*19e40*/  ISETP.LT.OR P3, PT, R0, 0x21, !P3 ;  /* 0x000000210000780c */ /* 0x000fe20005f61670 */
[----:B------:R3:W-:Y:S04]  /*19e50*/  STL [R1+0x29c], R6 ;  /* 0x00029c0601007387 */ /* 0x0007e80000100800 */
[----:B---3--:R-:W3:Y:S01]  /*19e60*/  LDL.LU R6, [R1+0x164] ;  /* 0x0001640001067983 */ /* 0x008ee20000300800 */
[----:B------:R-:W-:Y:S01]  /*19e70*/  R2UR UR5, R23 ;  /* 0x00000000170572ca */ /* 0x000fe200000e0000 */
[----:B------:R-:W-:-:S06]  /*19e80*/  ULDC.64 UR10, c[0x0][0x208] ;  /* 0x00008200000a7ab9 */ /* 0x000fcc0000000a00 */
[----:B-----5:R-:W-:Y:S02]  /*19e90*/  @!P3 IADD3 R8, P5, P6, R5, UR6, R2 ;  /* 0x000000060508bc10 */ /* 0x020fe4000febe002 */
[----:B------:R-:W4:Y:S01]  /*19ea0*/  LDL.LU R5, [R1+0x160] ;  /* 0x0001600001057983 */ /* 0x000f220000300800 */
[----:B------:R-:W-:-:S03]  /*19eb0*/  R2UR UR4, R22 ;  /* 0x00000000160472ca */ /* 0x000fc600000e0000 */
[----:B----4-:R-:W-:Y:S01]  /*19ec0*/  @!P3 IADD3.X R9, R5, UR5, R3, P5, P6 ;  /* 0x000000050509bc10 */ /* 0x010fe2000afec403 */
[----:B---3--:R-:W-:Y:S02]  /*19ed0*/  @!P4 IMAD R5, R6, R17, R4 ;  /* 0x000000110605c224 */ /* 0x008fe400078e0204 */
[----:B------:R-:W-:Y:S02]  /*19ee0*/  IMAD.U32 R6, RZ, RZ, UR61 ;  /* 0x0000003dff067e24 */ /* 0x000fe4000f8e00ff */
[----:B------:R3:W-:Y:S04]  /*19ef0*/  @!P3 STL.64 [R1+0x180], R8 ;  /* 0x000180080100b387 */ /* 0x0007e80000100a00 */
[----:B---3--:R3:W5:Y:S04]  /*19f00*/  LDL.LU.64 R8, [R1+0x2a0] ;  /* 0x0002a00001087983 */ /* 0x0087680000300a00 */
[----:B------:R4:W-:Y:S04]  /*19f10*/  STL [R1+0x164], R6 ;  /* 0x0001640601007387 */ /* 0x0009e80000100800 */
[----:B----4-:R3:W5:Y:S01]  /*19f20*/  LDL.LU R6, [R1+0x29c] ;  /* 0x00029c0001067983 */ /* 0x0107620000300800 */
[----:B------:R-:W-:Y:S03]  /*19f30*/  BSSY B1, `(.L_x_146) ;  /* 0x0000008000017945 */ /* 0x000fe60003800000 */
[----:B------:R4:W-:Y:S02]  /*19f40*/  @!P4 STG.E.U8 desc[UR10][R234.64+0x21], R5 ;  /* 0x00002105ea00c986 */ /* 0x0009e4000c10110a */
[----:B----4-:R-:W-:Y:S01]  /*19f50*/  IMAD.U32 R5, RZ, RZ, UR4 ;  /* 0x00000004ff057e24 */ /* 0x010fe2000f8e00ff */
[----:B---3--:R-:W-:Y:S06]  /*19f60*/  @P3 BRA `(.L_x_147) ;  /* 0x0000000000103947 */ /* 0x008fec0003800000 */
[----:B------:R-:W-:Y:S02]  /*19f70*/  ULDC.64 UR4, c[0x0][0x208] ;  /* 0x0000820000047ab9 */ /* 0x000fe40000000a00 */
[----:B------:R-:W3:Y:S02]  /*19f80*/  LDG.E.U8 R16, desc[UR4][R10.64+0x20] ;  /* 0x000020040a107981 */ /* 0x000ee4000c1e1100 */
[----:B---3--:R-:W-:-:S05]  /*19f90*/  PRMT R4, R16, 0x8880, RZ ;  /* 0x0000888010047816 */ /* 0x008fca00000000ff */
[----:B------:R-:W-:-:S07]  /*19fa0*/  IMAD R4, R4, R18, RZ ;  /* 0x0000001204047224 */ /* 0x000fce00078e02ff */
.L_x_147:
[----:B------:R-:W-:Y:S05]  /*19fb0*/  BSYNC B1 ;  /* 0x0000000000017941 */ /* 0x000fea0003800000 */
.L_x_146:
[----:B------:R-:W-:Y:S01]  /*19fc0*/  LOP3.LUT P4, RZ, R19, 0x2, RZ, 0xc0, !PT ;  /* 0x0000000213ff7812 */ /* 0x000fe2000788c0ff */
[----:B-----5:R-:W-:Y:S01]  /*19fd0*/  STL.64 [R1+0x2a8], R8 ;  /* 0x0002a80801007387 */ /* 0x020fe20000100a00 */
[----:B------:R-:W-:Y:S02]  /*19fe0*/  R2UR UR10, R236 ;  /* 0x00000000ec0a72ca */ /* 0x000fe400000e0000 */
[----:B------:R-:W-:Y:S01]  /*19ff0*/  ISETP.LT.OR P4, PT, R0, 0x22, !P4 ;  /* 0x000000220000780c */ /* 0x000fe20006781670 */
[----:B------:R3:W-:Y:S04]  /*1a000*/  STL.64 [R1+0x2a0], R6 ;  /* 0x0002a00601007387 */ /* 0x0007e80000100a00 */
[----:B---3--:R-:W3:Y:S08]  /*1a010*/  LDL.LU.64 R6, [R1+0x180] ;  /* 0x0001800001067983 */ /* 0x008ef00000300a00 */
[----:B------:R-:W-:Y:S01]  /*1a020*/  @!P4 IADD3 R8, P5, P6, R5, UR10, R2 ;  /* 0x0000000a0508cc10 */ /* 0x000fe2000febe002 */
[----:B------:R-:W-:Y:S01]  /*1a030*/  ULDC.64 UR4, c[0x0][0x208] ;  /* 0x0000820000047ab9 */ /* 0x000fe20000000a00 */
[----:B------:R-:W-:Y:S01]  /*1a040*/  R2UR UR6, R23 ;  /* 0x00000000170672ca */ /* 0x000fe200000e0000 */
[----:B------:R-:W4:Y:S04]  /*1a050*/  LDL R9, [R1+0x164] ;  /* 0x0001640001097983 */ /* 0x000f280000100800 */
[----:B------:R-:W2:Y:S08]  /*1a060*/  LDL.LU R5, [R1+0x168] ;  /* 0x0001680001057983 */ /* 0x000eb00000300800 */
[----:B----4-:R-:W-:Y:S01]  /*1a070*/  @!P4 IADD3.X R9, R9, UR6, R3, P5, P6 ;  /* 0x000000060909cc10 */ /* 0x010fe2000afec403 */
[----:B--2---:R-:W-:-:S04]  /*1a080*/  @!P3 IMAD R5, R5, R17, R4 ;  /* 0x000000110505b224 */ /* 0x004fc800078e0204 */
[----:B------:R2:W-:Y:S04]  /*1a090*/  @!P4 STL.64 [R1+0x160], R8 ;  /* 0x000160080100c387 */ /* 0x0005e80000100a00 */
[----:B---3--:R3:W-:Y:S04]  /*1a0a0*/  @!P3 STG.E.U8 desc[UR4][R6.64+0x20], R5 ;  /* 0x000020050600b986 */ /* 0x0087e8000c101104 */
[----:B--2---:R2:W5:Y:S04]  /*1a0b0*/  LDL.LU.64 R8, [R1+0x2a8] ;  /* 0x0002a80001087983 */ /* 0x0045680000300a00 */
[----:B---3--:R2:W5:Y:S01]  /*1a0c0*/  LDL.LU.64 R6, [R1+0x2a0] ;  /* 0x0002a00001067983 */ /* 0x0085620000300a00 */
[----:B------:R-:W-:Y:S04]  /*1a0d0*/  BSSY B1, `(.L_x_148) ;  /* 0x0000006000017945 */ /* 0x000fe80003800000 */
[----:B------:R-:W-:Y:S05]  /*1a0e0*/  @P4 BRA `(.L_x_149) ;  /* 0x0000000000104947 */ /* 0x000fea0003800000 */
[----:B------:R-:W-:Y:S02]  /*1a0f0*/  ULDC.64 UR4, c[0x0][0x208] ;  /* 0x0000820000047ab9 */ /* 0x000fe40000000a00 */
[----:B------:R-:W3:Y:S02]  /*1a100*/  LDG.E.U8 R16, desc[UR4][R10.64+0x21] ;  /* 0x000021040a107981 */ /* 0x000ee4000c1e1100 */
[----:B---3--:R-:W-:-:S05]  /*1a110*/  PRMT R4, R16, 0x8880, RZ ;  /* 0x0000888010047816 */ /* 0x008fca00000000ff */
[----:B------:R-:W-:-:S07]  /*1a120*/  IMAD R4, R4, R18, RZ ;  /* 0x0000001204047224 */ /* 0x000fce00078e02ff */
.L_x_149:
[----:B------:R-:W-:Y:S05]  /*1a130*/  BSYNC B1 ;  /* 0x0000000000017941 */ /* 0x000fea0003800000 */
.L_x_148:
        /* <DEDUP_REMOVED lines=15> */
.L_x_151:
[----:B------:R-:W-:Y:S05]  /*1a230*/  BSYNC B1 ;  /* 0x0000000000017941 */ /* 0x000fea0003800000 */
.L_x_150:
        /* <DEDUP_REMOVED lines=17> */
.L_x_153:
[----:B------:R-:W-:Y:S05]  /*1a350*/  BSYNC B1 ;  /* 0x0000000000017941 */ /* 0x000fea0003800000 */
.L_x_152:
        /* <DEDUP_REMOVED lines=26> */
.L_x_155:
[----:B------:R-:W-:Y:S05]  /*1a500*/  BSYNC B1 ;  /* 0x0000000000017941 */ /* 0x000fea0003800000 */
.L_x_154:
        /* <DEDUP_REMOVED lines=23> */
.L_x_157:
[----:B------:R-:W-:Y:S05]  /*1a680*/  BSYNC B1 ;  /* 0x0000000000017941 */ /* 0x000fea0003800000 */
.L_x_156:
        /* <DEDUP_REMOVED lines=11> */
[----:B-----5:R-:W3:Y:S02]  /*1a740*/  LDG.E.U8 R16, desc[UR4][R8.64+0x20] ;  /* 0x0000200408107981 */ /* 0x020ee4000c1e1100 */
[----:B---3--:R-:W-:-:S05]  /*1a750*/  PRMT R4, R16, 0x8880, RZ ;  /* 0x0000888010047816 */ /* 0x008fca00000000ff */
[----:B------:R-:W-:-:S07]  /*1a760*/  IMAD R4, R4, R18, RZ ;  /* 0x0000001204047224 */ /* 0x000fce00078e02ff */
.L_x_159:
[----:B------:R-:W-:Y:S05]  /*1a770*/  BSYNC B1 ;  /* 0x0000000000017941 */ /* 0x000fea0003800000 */
.L_x_158:
        /* <DEDUP_REMOVED lines=17> */
.L_x_161:
[----:B------:R-:W-:Y:S05]  /*1a890*/  BSYNC B1 ;  /* 0x0000000000017941 */ /* 0x000fea0003800000 */
.L_x_160:
[----:B------:R3:W-:Y:S04]  /*1a8a0*/  STL.64 [R1+0x2a0], R8 ;  /* 0x0002a00801007387 */ /* 0x0007e80000100a00 */
[----:B---3--:R-:W3:Y:S01]  /*1a8b0*/  LDL R9, [R1+0x260] ;  /* 0x0002600001097983 */ /* 0x008ee20000100800 */
[----:B------:R-:W-:-:S03]  /*1a8c0*/  ISETP.LT.OR P3, PT, R0, 0x21, !P0 ;  /* 0x000000210000780c */ /* 0x000fc60004761670 */
[----:B------:R4:W-:Y:S04]  /*1a8d0*/  STL [R1+0x29c], R6 ;  /* 0x00029c0601007387 */ /* 0x0009e80000100800 */
[----:B----4-:R-:W4:Y:S01]  /*1a8e0*/  LDL.LU R6, [R1+0x144] ;  /* 0x0001440001067983 */ /* 0x010f220000300800 */
[----:B------:R-:W-:Y:S01]  /*1a8f0*/  R2UR UR5, R237 ;  /* 0x00000000ed0572ca */ /* 0x000fe200000e0000 */
[----:B------:R-:W-:Y:S01]  /*1a900*/  ULDC.64 UR10, c[0x0][0x208] ;  /* 0x00008200000a7ab9 */ /* 0x000fe20000000a00 */
[----:B------:R-:W-:Y:S02]  /*1a910*/  R2UR UR4, R22 ;  /* 0x00000000160472ca */ /* 0x000fe400000e0000 */
[----:B---3--:R-:W-:-:S13]  /*1a920*/  R2UR UR6, R9 ;  /* 0x00000000090672ca */ /* 0x008fda00000e0000 */
[----:B-----5:R-:W-:Y:S02]  /*1a930*/  @!P3 IADD3 R8, P5, P6, R5, UR6, R2 ;  /* 0x000000060508bc10 */ /* 0x020fe4000febe002 */
[----:B------:R-:W3:Y:S02]  /*1a940*/  LDL.LU R5, [R1+0x140] ;  /* 0x0001400001057983 */ /* 0x000ee40000300800 */
[----:B---3--:R-:W-:Y:S01]  /*1a950*/  @!P3 IADD3.X R9, R5, UR5, R3, P5, P6 ;  /* 0x000000050509bc10 */ /* 0x008fe2000afec403 */
[----:B----4-:R-:W-:Y:S02]  /*1a960*/  @!P4 IMAD R5, R6, R17, R4 ;  /* 0x000000110605c224 */ /* 0x010fe400078e0204 */
[----:B------:R-:W-:Y:S02]  /*1a970*/  IMAD.U32 R6, RZ, RZ, UR61 ;  /* 0x0000003dff067e24 */ /* 0x000fe4000f8e00ff */
[----:B------:R3:W-:Y:S04]  /*1a980*/  @!P3 STL.64 [R1+0x160], R8 ;  /* 0x000160080100b387 */ /* 0x0007e80000100a00 */
[----:B---3--:R3:W5:Y:S04]  /*1a990*/  LDL.LU.64 R8, [R1+0x2a0] ;  /* 0x0002a00001087983 */ /* 0x0087680000300a00 */
        /* <DEDUP_REMOVED lines=10> */
.L_x_163:
[----:B------:R-:W-:Y:S05]  /*1aa40*/  BSYNC B1 ;  /* 0x0000000000017941 */ /* 0x000fea0003800000 */
.L_x_162:
        /* <DEDUP_REMOVED lines=23> */
.L_x_165:
[----:B------:R-:W-:Y:S05]  /*1abc0*/  BSYNC B1 ;  /* 0x0000000000017941 */ /* 0x000fea0003800000 */
.L_x_164:
        /* <DEDUP_REMOVED lines=14> */
.L_x_167:
[----:B------:R-:W-:Y:S05]  /*1acb0*/  BSYNC B1 ;  /* 0x0000000000017941 */ /* 0x000fea0003800000 */
.L_x_166:
        /* <DEDUP_REMOVED lines=17> */
.L_x_169:
[----:B------:R-:W-:Y:S05]  /*1add0*/  BSYNC B1 ;  /* 0x0000000000017941 */ /* 0x000fea0003800000 */
.L_x_168:
        /* <DEDUP_REMOVED lines=26> */
.L_x_171:
[----:B------:R-:W-:Y:S05]  /*1af80*/  BSYNC B1 ;  /* 0x0000000000017941 */ /* 0x000fea0003800000 */
.L_x_170:
        /* <DEDUP_REMOVED lines=23> */
.L_x_173:
[----:B------:R-:W-:Y:S05]  /*1b100*/  BSYNC B1 ;  /* 0x0000000000017941 */ /* 0x000fea0003800000 */
.L_x_172:
        /* <DEDUP_REMOVED lines=14> */
.L_x_175:
[----:B------:R-:W-:Y:S05]  /*1b1f0*/  BSYNC B1 ;  /* 0x0000000000017941 */ /* 0x000fea0003800000 */
.L_x_174:
        /* <DEDUP_REMOVED lines=11> */
.L_x_177:
[----:B------:R-:W-:Y:S05]  /*1b2b0*/  BSYNC B1 ;  /* 0x0000000000017941 */ /* 0x000fea0003800000 */
.L_x_176:
        /* <DEDUP_REMOVED lines=18> */
.L_x_179:
[----:B------:R-:W-:Y:S05]  /*1b3e0*/  BSYNC B1 ;  /* 0x0000000000017941 */ /* 0x000fea0003800000 */
.L_x_178:
        /* <DEDUP_REMOVED lines=20> */
.L_x_181:
[----:B------:R-:W-:Y:S05]  /*1b530*/  BSYNC B1 ;  /* 0x0000000000017941 */ /* 0x000fea0003800000 */
.L_x_180:
        /* <DEDUP_REMOVED lines=14> */
.L_x_183:
[----:B------:R-:W-:Y:S05]  /*1b620*/  BSYNC B1 ;  /* 0x0000000000017941 */ /* 0x000fea0003800000 */
.L_x_182:
        /* <DEDUP_REMOVED lines=11> */
.L_x_185:
[----:B------:R-:W-:Y:S05]  /*1b6e0*/  BSYNC B1 ;  /* 0x0000000000017941 */ /* 0x000fea0003800000 */
.L_x_184:
        /* <DEDUP_REMOVED lines=17> */
.L_x_187:
[----:B------:R-:W-:Y:S05]  /*1b800*/  BSYNC B1 ;  /* 0x0000000000017941 */ /* 0x000fea0003800000 */
.L_x_186:
        /* <DEDUP_REMOVED lines=20> */
.L_x_189:
[----:B------:R-:W-:Y:S05]  /*1b950*/  BSYNC B1 ;  /* 0x0000000000017941 */ /* 0x000fea0003800000 */
.L_x_188:
        /* <DEDUP_REMOVED lines=15> */
.L_x_191:
[----:B------:R-:W-:Y:S05]  /*1ba50*/  BSYNC B1 ;  /* 0x0000000000017941 */ /* 0x000fea0003800000 */
.L_x_190:
        /* <DEDUP_REMOVED lines=17> */
.L_x_193:
[----:B------:R-:W-:Y:S05]  /*1bb70*/  BSYNC B1 ;  /* 0x0000000000017941 */ /* 0x000fea0003800000 */
.L_x_192:
        /* <DEDUP_REMOVED lines=26> */
.L_x_195:
[----:B------:R-:W-:Y:S05]  /*1bd20*/  BSYNC B1 ;  /* 0x0000000000017941 */ /* 0x000fea0003800000 */
.L_x_194:
        /* <DEDUP_REMOVED lines=23> */
.L_x_197:
[----:B------:R-:W-:Y:S05]  /*1bea0*/  BSYNC B1 ;  /* 0x0000000000017941 */ /* 0x000fea0003800000 */
.L_x_196:
        /* <DEDUP_REMOVED lines=15> */
.L_x_199:
[----:B------:R-:W-:Y:S05]  /*1bfa0*/  BSYNC B1 ;  /* 0x0000000000017941 */ /* 0x000fea0003800000 */
.L_x_198:
        /* <DEDUP_REMOVED lines=17> */
.L_x_201:
[----:B------:R-:W-:Y:S05]  /*1c0c0*/  BSYNC B1 ;  /* 0x0000000000017941 */ /* 0x000fea0003800000 */
.L_x_200:
        /* <DEDUP_REMOVED lines=26> */
.L_x_203:
[----:B------:R-:W-:Y:S05]  /*1c270*/  BSYNC B1 ;  /* 0x0000000000017941 */ /* 0x000fea0003800000 */
.L_x_202:
        /* <DEDUP_REMOVED lines=23> */
.L_x_205:
[----:B------:R-:W-:Y:S05]  /*1c3f0*/  BSYNC B1 ;  /* 0x0000000000017941 */ /* 0x000fea0003800000 */
.L_x_204:
        /* <DEDUP_REMOVED lines=14> */
.L_x_207:
[----:B------:R-:W-:Y:S05]  /*1c4e0*/  BSYNC B1 ;  /* 0x0000000000017941 */ /* 0x000fea0003800000 */
.L_x_206:
        /* <DEDUP_REMOVED lines=17> */
.L_x_209:
[----:B------:R-:W-:Y:S05]  /*1c600*/  BSYNC B1 ;  /* 0x0000000000017941 */ /* 0x000fea0003800000 */
.L_x_208:
        /* <DEDUP_REMOVED lines=26> */
.L_x_211:
[----:B------:R-:W-:Y:S05]  /*1c7b0*/  BSYNC B1 ;  /* 0x0000000000017941 */ /* 0x000fea0003800000 */
.L_x_210:
        /* <DEDUP_REMOVED lines=23> */
.L_x_213:
[----:B------:R-:W-:Y:S05]  /*1c930*/  BSYNC B1 ;  /* 0x0000000000017941 */ /* 0x000fea0003800000 */
.L_x_212:
        /* <DEDUP_REMOVED lines=14> */
.L_x_215:
[----:B------:R-:W-:Y:S05]  /*1ca20*/  BSYNC B1 ;  /* 0x0000000000017941 */ /* 0x000fea0003800000 */
.L_x_214:
        /* <DEDUP_REMOVED lines=17> */
.L_x_217:
[----:B------:R-:W-:Y:S05]  /*1cb40*/  BSYNC B1 ;  /* 0x0000000000017941 */ /* 0x000fea0003800000 */
.L_x_216:
        /* <DEDUP_REMOVED lines=26> */
.L_x_219:
[----:B------:R-:W-:Y:S05]  /*1ccf0*/  BSYNC B1 ;  /* 0x0000000000017941 */ /* 0x000fea0003800000 */
.L_x_218:
        /* <DEDUP_REMOVED lines=23> */
.L_x_221:
[----:B------:R-:W-:Y:S05]  /*1ce70*/  BSYNC B1 ;  /* 0x0000000000017941 */ /* 0x000fea0003800000 */
.L_x_220:
        /* <DEDUP_REMOVED lines=14> */
.L_x_223:
[----:B------:R-:W-:Y:S05]  /*1cf60*/  BSYNC B1 ;  /* 0x0000000000017941 */ /* 0x000fea0003800000 */
.L_x_222:
        /* <DEDUP_REMOVED lines=11> */
.L_x_225:
[----:B------:R-:W-:Y:S05]  /*1d020*/  BSYNC B1 ;  /* 0x0000000000017941 */ /* 0x000fea0003800000 */
.L_x_224:
        /* <DEDUP_REMOVED lines=18> */
.L_x_227:
[----:B------:R-:W-:Y:S05]  /*1d150*/  BSYNC B1 ;  /* 0x0000000000017941 */ /* 0x000fea0003800000 */
.L_x_226:
        /* <DEDUP_REMOVED lines=20> */
.L_x_229:
[----:B------:R-:W-:Y:S05]  /*1d2a0*/  BSYNC B1 ;  /* 0x0000000000017941 */ /* 0x000fea0003800000 */
.L_x_228:
        /* <DEDUP_REMOVED lines=14> */
.L_x_231:
[----:B------:R-:W-:Y:S05]  /*1d390*/  BSYNC B1 ;  /* 0x0000000000017941 */ /* 0x000fea0003800000 */
.L_x_230:
        /* <DEDUP_REMOVED lines=11> */
.L_x_233:
[----:B------:R-:W-:Y:S05]  /*1d450*/  BSYNC B1 ;  /* 0x0000000000017941 */ /* 0x000fea0003800000 */
.L_x_232:
        /* <DEDUP_REMOVED lines=17> */
.L_x_235:
[----:B------:R-:W-:Y:S05]  /*1d570*/  BSYNC B1 ;  /* 0x0000000000017941 */ /* 0x000fea0003800000 */
.L_x_234:
        /* <DEDUP_REMOVED lines=20> */
.L_x_237:
[----:B------:R-:W-:Y:S05]  /*1d6c0*/  BSYNC B1 ;  /* 0x0000000000017941 */ /* 0x000fea0003800000 */
.L_x_236:
        /* <DEDUP_REMOVED lines=15> */
.L_x_239:
[----:B------:R-:W-:Y:S05]  /*1d7c0*/  BSYNC B1 ;  /* 0x0000000000017941 */ /* 0x000fea0003800000 */
.L_x_238:
        /* <DEDUP_REMOVED lines=17> */
.L_x_241:
[----:B------:R-:W-:Y:S05]  /*1d8e0*/  BSYNC B1 ;  /* 0x0000000000017941 */ /* 0x000fea0003800000 */
.L_x_240:
        /* <DEDUP_REMOVED lines=26> */
.L_x_243:
[----:B------:R-:W-:Y:S05]  /*1da90*/  BSYNC B1 ;  /* 0x0000000000017941 */ /* 0x000fea0003800000 */
.L_x_242:
        /* <DEDUP_REMOVED lines=23> */
.L_x_245:
[----:B------:R-:W-:Y:S05]  /*1dc10*/  BSYNC B1 ;  /* 0x0000000000017941 */ /* 0x000fea0003800000 */
.L_x_244:
        /* <DEDUP_REMOVED lines=15> */
.L_x_247:
[----:B------:R-:W-:Y:S05]  /*1dd10*/  BSYNC B1 ;  /* 0x0000000000017941 */ /* 0x000fea0003800000 */
.L_x_246:
        /* <DEDUP_REMOVED lines=17> */
.L_x_249:
[----:B------:R-:W-:Y:S05]  /*1de30*/  BSYNC B1 ;  /* 0x0000000000017941 */ /* 0x000fea0003800000 */
.L_x_248:
        /* <DEDUP_REMOVED lines=26> */
.L_x_251:
[----:B------:R-:W-:Y:S05]  /*1dfe0*/  BSYNC B1 ;  /* 0x0000000000017941 */ /* 0x000fea0003800000 */
.L_x_250:
        /* <DEDUP_REMOVED lines=23> */
.L_x_253:
[----:B------:R-:W-:Y:S05]  /*1e160*/  BSYNC B1 ;  /* 0x0000000000017941 */ /* 0x000fea0003800000 */
.L_x_252:
        /* <DEDUP_REMOVED lines=14> */
.L_x_255:
[----:B------:R-:W-:Y:S05]  /*1e250*/  BSYNC B1 ;  /* 0x0000000000017941 */ /* 0x000fea0003800000 */
.L_x_254:
        /* <DEDUP_REMOVED lines=17> */
.L_x_257:
[----:B------:R-:W-:Y:S05]  /*1e370*/  BSYNC B1 ;  /* 0x0000000000017941 */ /* 0x000fea0003800000 */
.L_x_256:
        /* <DEDUP_REMOVED lines=26> */
.L_x_259:
[----:B------:R-:W-:Y:S05]  /*1e520*/  BSYNC B1 ;  /* 0x0000000000017941 */ /* 0x000fea0003800000 */
.L_x_258:
        /* <DEDUP_REMOVED lines=23> */
.L_x_261:
[----:B------:R-:W-:Y:S05]  /*1e6a0*/  BSYNC B1 ;  /* 0x0000000000017941 */ /* 0x000fea0003800000 */
.L_x_260:
        /* <DEDUP_REMOVED lines=14> */
.L_x_263:
[----:B------:R-:W-:Y:S05]  /*1e790*/  BSYNC B1 ;  /* 0x0000000000017941 */ /* 0x000fea0003800000 */
.L_x_262:
        /* <DEDUP_REMOVED lines=17> */
.L_x_265:
[----:B------:R-:W-:Y:S05]  /*1e8b0*/  BSYNC B1 ;  /* 0x0000000000017941 */ /* 0x000fea0003800000 */
.L_x_264:
        /* <DEDUP_REMOVED lines=26> */
.L_x_267:
[----:B------:R-:W-:Y:S05]  /*1ea60*/  BSYNC B1 ;  /* 0x0000000000017941 */ /* 0x000fea0003800000 */
.L_x_266:
        /* <DEDUP_REMOVED lines=23> */
.L_x_269:
[----:B------:R-:W-:Y:S05]  /*1ebe0*/  BSYNC B1 ;  /* 0x0000000000017941 */ /* 0x000fea0003800000 */
.L_x_268:
        /* <DEDUP_REMOVED lines=14> */
.L_x_271:
[----:B------:R-:W-:Y:S05]  /*1ecd0*/  BSYNC B1 ;  /* 0x0000000000017941 */ /* 0x000fea0003800000 */
.L_x_270:
        /* <DEDUP_REMOVED lines=11> */
.L_x_273:
[----:B------:R-:W-:Y:S05]  /*1ed90*/  BSYNC B1 ;  /* 0x0000000000017941 */ /* 0x000fea0003800000 */
.L_x_272:
        /* <DEDUP_REMOVED lines=18> */
.L_x_275:
[----:B------:R-:W-:Y:S05]  /*1eec0*/  BSYNC B1 ;  /* 0x0000000000017941 */ /* 0x000fea0003800000 */
.L_x_274:
        /* <DEDUP_REMOVED lines=20> */
.L_x_277:
[----:B------:R-:W-:Y:S05]  /*1f010*/  BSYNC B1 ;  /* 0x0000000000017941 */ /* 0x000fea0003800000 */
.L_x_276:
        /* <DEDUP_REMOVED lines=14> */
.L_x_279:
[----:B------:R-:W-:Y:S05]  /*1f100*/  BSYNC B1 ;  /* 0x0000000000017941 */ /* 0x000fea0003800000 */
.L_x_278:
        /* <DEDUP_REMOVED lines=11> */
.L_x_281:
[----:B------:R-:W-:Y:S05]  /*1f1c0*/  BSYNC B1 ;  /* 0x0000000000017941 */ /* 0x000fea0003800000 */
.L_x_280:
        /* <DEDUP_REMOVED lines=17> */
.L_x_283:
[----:B------:R-:W-:Y:S05]  /*1f2e0*/  BSYNC B1 ;  /* 0x0000000000017941 */ /* 0x000fea0003800000 */
.L_x_282:
        /* <DEDUP_REMOVED lines=20> */
.L_x_285:
[----:B------:R-:W-:Y:S05]  /*1f430*/  BSYNC B1 ;  /* 0x0000000000017941 */ /* 0x000fea0003800000 */
.L_x_284:
        /* <DEDUP_REMOVED lines=15> */
.L_x_287:
[----:B------:R-:W-:Y:S05]  /*1f530*/  BSYNC B1 ;  /* 0x0000000000017941 */ /* 0x000fea0003800000 */
.L_x_286:
        /* <DEDUP_REMOVED lines=17> */
.L_x_289:
[----:B------:R-:W-:Y:S05]  /*1f650*/  BSYNC B1 ;  /* 0x0000000000017941 */ /* 0x000fea0003800000 */
.L_x_288:
        /* <DEDUP_REMOVED lines=26> */
.L_x_291:
[----:B------:R-:W-:Y:S05]  /*1f800*/  BSYNC B1 ;  /* 0x0000000000017941 */ /* 0x000fea0003800000 */
.L_x_290:
        /* <DEDUP_REMOVED lines=23> */
.L_x_293:
[----:B------:R-:W-:Y:S05]  /*1f980*/  BSYNC B1 ;  /* 0x0000000000017941 */ /* 0x000fea0003800000 */
.L_x_292:
        /* <DEDUP_REMOVED lines=15> */
.L_x_295:
[----:B------:R-:W-:Y:S05]  /*1fa80*/  BSYNC B1 ;  /* 0x0000000000017941 */ /* 0x000fea0003800000 */
.L_x_294:
        /* <DEDUP_REMOVED lines=17> */
.L_x_297:
[----:B------:R-:W-:Y:S05]  /*1fba0*/  BSYNC B1 ;  /* 0x0000000000017941 */ /* 0x000fea0003800000 */
.L_x_296:
        /* <DEDUP_REMOVED lines=26> */
.L_x_299:
[----:B------:R-:W-:Y:S05]  /*1fd50*/  BSYNC B1 ;  /* 0x0000000000017941 */ /* 0x000fea0003800000 */
.L_x_298:
        /* <DEDUP_REMOVED lines=23> */
.L_x_301:
[----:B------:R-:W-:Y:S05]  /*1fed0*/  BSYNC B1 ;  /* 0x0000000000017941 */ /* 0x000fea0003800000 */
.L_x_300:
        /* <DEDUP_REMOVED lines=14> */
.L_x_303:
[----:B------:R-:W-:Y:S05]  /*1ffc0*/  BSYNC B1 ;  /* 0x0000000000017941 */ /* 0x000fea0003800000 */
.L_x_302:
        /* <DEDUP_REMOVED lines=17> */
.L_x_305:
[----:B------:R-:W-:Y:S05]  /*200e0*/  BSYNC B1 ;  /* 0x0000000000017941 */ /* 0x000fea0003800000 */
.L_x_304:
        /* <DEDUP_REMOVED lines=26> */
.L_x_307:
[----:B------:R-:W-:Y:S05]  /*20290*/  BSYNC B1 ;  /* 0x0000000000017941 */ /* 0x000fea0003800000 */
.L_x_306:
        /* <DEDUP_REMOVED lines=23> */
.L_x_309:
[----:B------:R-:W-:Y:S05]  /*20410*/  BSYNC B1 ;  /* 0x0000000000017941 */ /* 0x000fea0003800000 */
.L_x_308:
        /* <DEDUP_REMOVED lines=14> */
.L_x_311:
[----:B------:R-:W-:Y:S05]  /*20500*/  BSYNC B1 ;  /* 0x0000000000017941 */ /* 0x000fea0003800000 */
.L_x_310:
        /* <DEDUP_REMOVED lines=17> */
.L_x_313:
[----:B------:R-:W-:Y:S05]  /*20620*/  BSYNC B1 ;  /* 0x0000000000017941 */ /* 0x000fea0003800000 */
.L_x_312:
        /* <DEDUP_REMOVED lines=26> */
.L_x_315:
[----:B------:R-:W-:Y:S05]  /*207d0*/  BSYNC B1 ;  /* 0x0000000000017941 */ /* 0x000fea0003800000 */
.L_x_314:
        /* <DEDUP_REMOVED lines=23> */
.L_x_317:
[----:B------:R-:W-:Y:S05]  /*20950*/  BSYNC B1 ;  /* 0x0000000000017941 */ /* 0x000fea0003800000 */
.L_x_316:
        /* <DEDUP_REMOVED lines=14> */
.L_x_319:
[----:B------:R-:W-:Y:S05]  /*20a40*/  BSYNC B1 ;  /* 0x0000000000017941 */ /* 0x000fea0003800000 */
.L_x_318:
[----:B------:R-:W3:Y:S01]  /*20a50*/  LDL.LU R5, [R1] ;  /* 0x0000000001057983 */ /* 0x000ee20000300800 */
        /* <DEDUP_REMOVED lines=10> */
.L_x_321:
[----:B------:R-:W-:Y:S05]  /*20b00*/  BSYNC B1 ;  /* 0x0000000000017941 */ /* 0x000fea0003800000 */
.L_x_320:
        /* <DEDUP_REMOVED lines=18> */
.L_x_323:
[----:B------:R-:W-:Y:S05]  /*20c30*/  BSYNC B1 ;  /* 0x0000000000017941 */ /* 0x000fea0003800000 */
.L_x_322:
        /* <DEDUP_REMOVED lines=9> */
[----:B------:R0:W-:Y:S04]  /*20cd0*/  @!P4 STL.64 [R1], R8 ;  /* 0x000000080100c387 */ /* 0x0001e80000100a00 */
        /* <DEDUP_REMOVED lines=10> */
.L_x_325:
[----:B------:R-:W-:Y:S05]  /*20d80*/  BSYNC B1 ;  /* 0x0000000000017941 */ /* 0x000fea0003800000 */
.L_x_324:
[----:B------:R-:W3:Y:S04]  /*20d90*/  LDL.LU R5, [R1+0xc] ;  /* 0x00000c0001057983 */ /* 0x000ee80000300800 */
[----:B------:R4:W-:Y:S04]  /*20da0*/  STL.64 [R1+0x2a0], R2 ;  /* 0x0002a00201007387 */ /* 0x0009e80000100a00 */
[----:B----4-:R-:W4:Y:S01]  /*20db0*/  LDL.LU.64 R2, [R1] ;  /* 0x0000000001027983 */ /* 0x010f220000300a00 */
        /* <DEDUP_REMOVED lines=11> */
.L_x_327:
[----:B------:R-:W-:Y:S05]  /*20e70*/  BSYNC B1 ;  /* 0x0000000000017941 */ /* 0x000fea0003800000 */
.L_x_326:
        /* <DEDUP_REMOVED lines=11> */
.L_x_329:
[----:B------:R-:W-:Y:S05]  /*20f30*/  BSYNC B1 ;  /* 0x0000000000017941 */ /* 0x000fea0003800000 */
.L_x_328:
        /* <DEDUP_REMOVED lines=17> */
.L_x_331:
[----:B------:R-:W-:Y:S05]  /*21050*/  BSYNC B1 ;  /* 0x0000000000017941 */ /* 0x000fea0003800000 */
.L_x_330:
        /* <DEDUP_REMOVED lines=20> */
.L_x_333:
[----:B------:R-:W-:Y:S05]  /*211a0*/  BSYNC B1 ;  /* 0x0000000000017941 */ /* 0x000fea0003800000 */
.L_x_332:
[----:B------:R-:W3:Y:S04]  /*211b0*/  LDL.LU R5, [R1+0x1c] ;  /* 0x00001c0001057983 */ /* 0x000ee80000300800 */
[----:B------:R4:W-:Y:S04]  /*211c0*/  STL.64 [R1+0x2a0], R2 ;  /* 0x0002a00201007387 */ /* 0x0009e80000100a00 */
[----:B----4-:R-:W4:Y:S01]  /*211d0*/  LDL.LU.64 R2, [R1] ;  /* 0x0000000001027983 */ /* 0x010f220000300a00 */
        /* <DEDUP_REMOVED lines=12> */
.L_x_335:
[----:B------:R-:W-:Y:S05]  /*212a0*/  BSYNC B1 ;  /* 0x0000000000017941 */ /* 0x000fea0003800000 */
.L_x_334:
[----:B------:R-:W-:Y:S01]  /*212b0*/  R2UR UR4, R22 ;  /* 0x00000000160472ca */ /* 0x000fe200000e0000 */
[----:B------:R-:W-:Y:S01]  /*212c0*/  @!P3 IMAD R224, R224, R17, R4 ;  /* 0x00000011e0e0b224 */ /* 0x000fe200078e0204 */
[----:B------:R-:W-:Y:S01]  /*212d0*/  ISETP.LT.OR P4, PT, R0, 0x62, !P5 ;  /* 0x000000620000780c */ /* 0x000fe20006f81670 */
[----:B------:R-:W-:Y:S01]  /*212e0*/  ULDC.64 UR10, c[0x0][0x208] ;  /* 0x00008200000a7ab9 */ /* 0x000fe20000000a00 */
[----:B------:R-:W-:Y:S02]  /*212f0*/  BSSY B1, `(.L_x_336) ;  /* 0x0000009000017945 */ /* 0x000fe40003800000 */
[----:B------:R3:W-:Y:S07]  /*21300*/  @!P3 STG.E.U8 desc[UR10][R234.64+0x60], R224 ;  /* 0x000060e0ea00b986 */ /* 0x0007ee000c10110a */
[----:B------:R-:W-:-:S02]  /*21310*/  IMAD.U32 R5, RZ, RZ, UR4 ;  /* 0x00000004ff057e24 */ /* 0x000fc4000f8e00ff */
[----:B---3--:R-:W-:Y:S01]  /*21320*/  IMAD.U32 R224, RZ, RZ, UR61 ;  /* 0x0000003dffe07e24 */ /* 0x008fe2000f8e00ff */
[----:B------:R-:W-:Y:S06]  /*21330*/  @P4 BRA `(.L_x_337) ;  /* 0x0000000000104947 */ /* 0x000fec0003800000 */
[----:B------:R-:W-:Y:S02]  /*21340*/  ULDC.64 UR4, c[0x0][0x208] ;  /* 0x0000820000047ab9 */ /* 0x000fe40000000a00 */
[----:B------:R-:W3:Y:S02]  /*21350*/  LDG.E.U8 R16, desc[UR4][R12.64+0x61] ;  /* 0x000061040c107981 */ /* 0x000ee4000c1e1100 */
[----:B---3--:R-:W-:-:S05]  /*21360*/  PRMT R4, R16, 0x8880, RZ ;  /* 0x0000888010047816 */ /* 0x008fca00000000ff */
[----:B------:R-:W-:-:S07]  /*21370*/  IMAD R4, R4, R18, RZ ;  /* 0x0000001204047224 */ /* 0x000fce00078e02ff */
.L_x_337:
[----:B------:R-:W-:Y:S05]  /*21380*/  BSYNC B1 ;  /* 0x0000000000017941 */ /* 0x000fea0003800000 */
.L_x_336:
[----:B------:R-:W-:Y:S01]  /*21390*/  LOP3.LUT P3, RZ, R19, 0x2, RZ, 0xc0, !PT ;  /* 0x0000000213ff7812 */ /* 0x000fe2000786c0ff */
[----:B-----5:R3:W-:Y:S01]  /*213a0*/  STL.64 [R1+0x2a0], R6 ;  /* 0x0002a00601007387 */ /* 0x0207e20000100a00 */
[----:B------:R-:W-:Y:S01]  /*213b0*/  R2UR UR6, R236 ;  /* 0x00000000ec0672ca */ /* 0x000fe200000e0000 */
[----:B------:R-:W-:Y:S01]  /*213c0*/  ULDC.64 UR10, c[0x0][0x208] ;  /* 0x00008200000a7ab9 */ /* 0x000fe20000000a00 */
[----:B------:R-:W-:Y:S02]  /*213d0*/  ISETP.LT.OR P3, PT, R0, 0x61, !P3 ;  /* 0x000000610000780c */ /* 0x000fe40005f61670 */
[----:B------:R-:W-:Y:S02]  /*213e0*/  R2UR UR5, R23 ;  /* 0x00000000170572ca */ /* 0x000fe400000e0000 */
[----:B------:R-:W-:-:S09]  /*213f0*/  R2UR UR4, R22 ;  /* 0x00000000160472ca */ /* 0x000fd200000e0000 */
[----:B---3--:R-:W-:-:S04]  /*21400*/  @!P3 IADD3 R6, P5, P6, R5, UR6, R2 ;  /* 0x000000060506bc10 */ /* 0x008fc8000febe002 */
[----:B------:R-:W-:-:S05]  /*21410*/  @!P3 IADD3.X R7, R224, UR5, R3, P5, P6 ;  /* 0x00000005e007bc10 */ /* 0x000fca000afec403 */
[----:B------:R3:W-:Y:S04]  /*21420*/  @!P3 STL.64 [R1], R6 ;  /* 0x000000060100b387 */ /* 0x0007e80000100a00 */
[----:B---3--:R3:W5:Y:S01]  /*21430*/  LDL.LU.64 R6, [R1+0x2a0] ;  /* 0x0002a00001067983 */ /* 0x0087620000300a00 */
[----:B------:R-:W-:Y:S01]  /*21440*/  @!P4 IMAD R225, R225, R17, R4 ;  /* 0x00000011e1e1c224 */ /* 0x000fe200078e0204 */
[----:B------:R-:W-:Y:S01]  /*21450*/  BSSY B1, `(.L_x_338) ;  /* 0x0000009000017945 */ /* 0x000fe20003800000 */
[----:B------:R-:W-:Y:S02]  /*21460*/  IMAD.U32 R224, RZ, RZ, UR4 ;  /* 0x00000004ffe07e24 */ /* 0x000fe4000f8e00ff */
[----:B------:R-:W-:Y:S01]  /*21470*/  IMAD.U32 R5, RZ, RZ, UR61 ;  /* 0x0000003dff057e24 */ /* 0x000fe2000f8e00ff */
[----:B------:R3:W-:Y:S01]  /*21480*/  @!P4 STG.E.U8 desc[UR10][R234.64+0x61], R225 ;  /* 0x000061e1ea00c986 */ /* 0x0007e2000c10110a */
[----:B------:R-:W-:Y:S05]  /*21490*/  @P3 BRA `(.L_x_339) ;  /* 0x0000000000103947 */ /* 0x000fea0003800000 */
[----:B------:R-:W-:Y:S02]  /*214a0*/  ULDC.64 UR4, c[0x0][0x208] ;  /* 0x0000820000047ab9 */ /* 0x000fe40000000a00 */
[----:B------:R-:W4:Y:S02]  /*214b0*/  LDG.E.U8 R16, desc[UR4][R10.64+0x60] ;  /* 0x000060040a107981 */ /* 0x000f24000c1e1100 */
[----:B----4-:R-:W-:-:S05]  /*214c0*/  PRMT R4, R16, 0x8880, RZ ;  /* 0x0000888010047816 */ /* 0x010fca00000000ff */
[----:B------:R-:W-:-:S07]  /*214d0*/  IMAD R4, R4, R18, RZ ;  /* 0x0000001204047224 */ /* 0x000fce00078e02ff */
.L_x_339:
[----:B------:R-:W-:Y:S05]  /*214e0*/  BSYNC B1 ;  /* 0x0000000000017941 */ /* 0x000fea0003800000 */
.L_x_338:
[----:B-----5:R4:W-:Y:S04]  /*214f0*/  STL.64 [R1+0x2a0], R6 ;  /* 0x0002a00601007387 */ /* 0x0209e80000100a00 */
[----:B----4-:R-:W4:Y:S01]  /*21500*/  LDL.LU.64 R6, [R1] ;  /* 0x0000000001067983 */ /* 0x010f220000300a00 */
[----:B------:R-:W-:Y:S01]  /*21510*/  @!P3 IMAD R226, R226, R17, R4 ;  /* 0x00000011e2e2b224 */ /* 0x000fe200078e0204 */
[----:B------:R-:W-:Y:S01]  /*21520*/  ULDC.64 UR4, c[0x0][0x208] ;  /* 0x0000820000047ab9 */ /* 0x000fe20000000a00 */
[----:B------:R-:W-:Y:S02]  /*21530*/  LOP3.LUT P4, RZ, R19, 0x2, RZ, 0xc0, !PT ;  /* 0x0000000213ff7812 */ /* 0x000fe4000788c0ff */
[----:B------:R-:W-:Y:S02]  /*21540*/  R2UR UR10, R236 ;  /* 0x00000000ec0a72ca */ /* 0x000fe400000e0000 */
[----:B------:R-:W-:-:S02]  /*21550*/  ISETP.LT.OR P4, PT, R0, 0x62, !P4 ;  /* 0x000000620000780c */ /* 0x000fc40006781670 */
[----:B------:R-:W-:Y:S01]  /*21560*/  R2UR UR6, R23 ;  /* 0x00000000170672ca */ /* 0x000fe200000e0000 */
[----:B------:R-:W-:Y:S10]  /*21570*/  BSSY B1, `(.L_x_340) ;  /* 0x000000a000017945 */ /* 0x000ff40003800000 */
[----:B------:R-:W-:-:S04]  /*21580*/  @!P4 IADD3 R224, P5, P6, R224, UR10, R2 ;  /* 0x0000000ae0e0cc10 */ /* 0x000fc8000febe002 */
[----:B---3--:R-:W-:Y:S01]  /*21590*/  @!P4 IADD3.X R225, R5, UR6, R3, P5, P6 ;  /* 0x0000000605e1cc10 */ /* 0x008fe2000afec403 */
[----:B----4-:R3:W-:Y:S04]  /*215a0*/  @!P3 STG.E.U8 desc[UR4][R6.64+0x60], R226 ;  /* 0x000060e20600b986 */ /* 0x0107e8000c101104 */
[----:B---3--:R3:W5:Y:S01]  /*215b0*/  LDL.LU.64 R6, [R1+0x2a0] ;  /* 0x0002a00001067983 */ /* 0x0087620000300a00 */
[----:B------:R-:W-:Y:S05]  /*215c0*/  @P4 BRA `(.L_x_341) ;  /* 0x0000000000104947 */ /* 0x000fea0003800000 */
[----:B------:R-:W-:Y:S02]  /*215d0*/  ULDC.64 UR4, c[0x0][0x208] ;  /* 0x0000820000047ab9 */ /* 0x000fe40000000a00 */
[----:B------:R-:W4:Y:S02]  /*215e0*/  LDG.E.U8 R16, desc[UR4][R10.64+0x61] ;  /* 0x000061040a107981 */ /* 0x000f24000c1e1100 */
[----:B----4-:R-:W-:-:S05]  /*215f0*/  PRMT R4, R16, 0x8880, RZ ;  /* 0x0000888010047816 */ /* 0x010fca00000000ff */
[----:B------:R-:W-:-:S07]  /*21600*/  IMAD R4, R4, R18, RZ ;  /* 0x0000001204047224 */ /* 0x000fce00078e02ff */
.L_x_341:
[----:B------:R-:W-:Y:S05]  /*21610*/  BSYNC B1 ;  /* 0x0000000000017941 */ /* 0x000fea0003800000 */
.L_x_340:
[----:B------:R-:W-:Y:S01]  /*21620*/  LOP3.LUT P5, RZ, R19, 0x4, RZ, 0xc0, !PT ;  /* 0x0000000413ff7812 */ /* 0x000fe200078ac0ff */
[----:B------:R-:W-:Y:S01]  /*21630*/  @!P4 IMAD R227, R227, R17, R4 ;  /* 0x00000011e3e3c224 */ /* 0x000fe200078e0204 */
[----:B------:R-:W-:Y:S01]  /*21640*/  ULDC.64 UR4, c[0x0][0x208] ;  /* 0x0000820000047ab9 */ /* 0x000fe20000000a00 */
[----:B------:R-:W-:Y:S01]  /*21650*/  BSSY B1, `(.L_x_342) ;  /* 0x0000008000017945 */ /* 0x000fe20003800000 */
[----:B------:R-:W-:Y:S02]  /*21660*/  ISETP.LT.OR P3, PT, R0, 0x69, !P5 ;  /* 0x000000690000780c */ /* 0x000fe40006f61670 */
[----:B------:R4:W-:Y:S11]  /*21670*/  @!P4 STG.E.U8 desc[UR4][R224.64+0x61], R227 ;  /* 0x000061e3e000c986 */ /* 0x0009f6000c101104 */
[----:B------:R-:W-:Y:S05]  /*21680*/  @P3 BRA `(.L_x_343) ;  /* 0x0000000000103947 */ /* 0x000fea0003800000 */
[----:B------:R-:W-:Y:S02]  /*21690*/  ULDC.64 UR4, c[0x0][0x208] ;  /* 0x0000820000047ab9 */ /* 0x000fe40000000a00 */
[----:B------:R-:W2:Y:S02]  /*216a0*/  LDG.E.U8 R16, desc[UR4][R12.64+0x68] ;  /* 0x000068040c107981 */ /* 0x000ea4000c1e1100 */
[----:B--2---:R-:W-:-:S05]  /*216b0*/  PRMT R4, R16, 0x8880, RZ ;  /* 0x0000888010047816 */ /* 0x004fca00000000ff */
[----:B------:R-:W-:-:S07]  /*216c0*/  IMAD R4, R4, R18, RZ ;  /* 0x0000001204047224 */ /* 0x000fce00078e02ff */
.L_x_343:
[----:B------:R-:W-:Y:S05]  /*216d0*/  BSYNC B1 ;  /* 0x0000000000017941 */ /* 0x000fea0003800000 */
.L_x_342:
[----:B------:R-:W-:Y:S01]  /*216e0*/  R2UR UR4, R22 ;  /* 0x00000000160472ca */ /* 0x000fe200000e0000 */
[----:B------:R-:W-:Y:S01]  /*216f0*/  @!P3 IMAD R228, R228, R17, R4 ;  /* 0x00000011e4e4b224 */ /* 0x000fe200078e0204 */
[----:B------:R-:W-:Y:S01]  /*21700*/  ISETP.LT.OR P4, PT, R0, 0x6a, !P5 ;  /* 0x0000006a0000780c */ /* 0x000fe20006f81670 */
[----:B------:R-:W-:Y:S01]  /*21710*/  ULDC.64 UR10, c[0x0][0x208] ;  /* 0x00008200000a7ab9 */ /* 0x000fe20000000a00 */
[----:B------:R-:W-:Y:S01]  /*21720*/  BSSY B1, `(.L_x_344) ;  /* 0x0000009000017945 */ /* 0x000fe20003800000 */
[----:B------:R-:W-:Y:S01]  /*21730*/  IMAD.U32 R5, RZ, RZ, UR61 ;  /* 0x0000003dff057e24 */ /* 0x000fe2000f8e00ff */
[----:B------:R0:W-:Y:S07]  /*21740*/  @!P3 STG.E.U8 desc[UR10][R234.64+0x68], R228 ;  /* 0x000068e4ea00b986 */ /* 0x0001ee000c10110a */
[----:B------:R-:W-:-:S02]  /*21750*/  IMAD.U32 R226, RZ, RZ, UR4 ;  /* 0x00000004ffe27e24 */ /* 0x000fc4000f8e00ff */
[----:B------:R-:W-:Y:S05]  /*21760*/  @P4 BRA `(.L_x_345) ;  /* 0x0000000000104947 */ /* 0x000fea0003800000 */
[----:B------:R-:W-:Y:S02]  /*21770*/  ULDC.64 UR4, c[0x0][0x208] ;  /* 0x0000820000047ab9 */ /* 0x000fe40000000a00 */
[----:B------:R-:W2:Y:S02]  /*21780*/  LDG.E.U8 R16, desc[UR4][R12.64+0x69] ;  /* 0x000069040c107981 */ /* 0x000ea4000c1e1100 */
[----:B--2---:R-:W-:-:S05]  /*21790*/  PRMT R4, R16, 0x8880, RZ ;  /* 0x0000888010047816 */ /* 0x004fca00000000ff */
[----:B------:R-:W-:-:S07]  /*217a0*/  IMAD R4, R4, R18, RZ ;  /* 0x0000001204047224 */ /* 0x000fce00078e02ff */
.L_x_345:
[----:B------:R-:W-:Y:S05]  /*217b0*/  BSYNC B1 ;  /* 0x0000000000017941 */ /* 0x000fea0003800000 */
.L_x_344:
[----:B------:R-:W-:Y:S01]  /*217c0*/  LOP3.LUT P3, RZ, R19, 0x2, RZ, 0xc0, !PT ;  /* 0x0000000213ff7812 */ /* 0x000fe2000786c0ff */
[----:B------:R-:W-:Y:S01]  /*217d0*/  @!P4 IMAD R229, R229, R17, R4 ;  /* 0x00000011e5e5c224 */ /* 0x000fe200078e0204 */
[----:B------:R-:W-:Y:S01]  /*217e0*/  R2UR UR6, R236 ;  /* 0x00000000ec0672ca */ /* 0x000fe200000e0000 */
[----:B------:R-:W-:Y:S01]  /*217f0*/  ULDC.64 UR10, c[0x0][0x208] ;  /* 0x00008200000a7ab9 */ /* 0x000fe20000000a00 */
[----:B------:R-:W-:Y:S01]  /*21800*/  ISETP.LT.OR P3, PT, R0, 0x69, !P3 ;  /* 0x000000690000780c */ /* 0x000fe20005f61670 */
[----:B------:R-:W-:Y:S01]  /*21810*/  BSSY B1, `(.L_x_346) ;  /* 0x000000d000017945 */ /* 0x000fe20003800000 */
[----:B------:R-:W-:Y:S01]  /*21820*/  R2UR UR5, R23 ;  /* 0x00000000170572ca */ /* 0x000fe200000e0000 */
[----:B------:R0:W-:Y:S01]  /*21830*/  @!P4 STG.E.U8 desc[UR10][R234.64+0x69], R229 ;  /* 0x000069e5ea00c986 */ /* 0x0001e2000c10110a */
[----:B------:R-:W-:-:S09]  /*21840*/  R2UR UR4, R22 ;  /* 0x00000000160472ca */ /* 0x000fd200000e0000 */
[----:B------:R-:W-:-:S04]  /*21850*/  @!P3 IADD3 R226, P5, P6, R226, UR6, R2 ;  /* 0x00000006e2e2bc10 */ /* 0x000fc8000febe002 */
[----:B----4-:R-:W-:Y:S01]  /*21860*/  @!P3 IADD3.X R227, R5, UR5, R3, P5, P6 ;  /* 0x0000000505e3bc10 */ /* 0x010fe2000afec403 */
[----:B------:R-:W-:Y:S02]  /*21870*/  IMAD.U32 R224, RZ, RZ, UR4 ;  /* 0x00000004ffe07e24 */ /* 0x000fe4000f8e00ff */
[----:B------:R-:W-:Y:S01]  /*21880*/  IMAD.U32 R5, RZ, RZ, UR61 ;  /* 0x0000003dff057e24 */ /* 0x000fe2000f8e00ff */
[----:B0-----:R-:W-:Y:S06]  /*21890*/  @P3 BRA `(.L_x_347) ;  /* 0x0000000000103947 */ /* 0x001fec0003800000 */
[----:B------:R-:W-:Y:S02]  /*218a0*/  ULDC.64 UR4, c[0x0][0x208] ;  /* 0x0000820000047ab9 */ /* 0x000fe40000000a00 */
[----:B------:R-:W4:Y:S02]  /*218b0*/  LDG.E.U8 R16, desc[UR4][R10.64+0x68] ;  /* 0x000068040a107981 */ /* 0x000f24000c1e1100 */
[----:B----4-:R-:W-:-:S05]  /*218c0*/  PRMT R4, R16, 0x8880, RZ ;  /* 0x0000888010047816 */ /* 0x010fca00000000ff */
[----:B------:R-:W-:-:S07]  /*218d0*/  IMAD R4, R4, R18, RZ ;  /* 0x0000001204047224 */ /* 0x000fce00078e02ff */
.L_x_347:
[----:B------:R-:W-:Y:S05]  /*218e0*/  BSYNC B1 ;  /* 0x0000000000017941 */ /* 0x000fea0003800000 */
.L_x_346:
[----:B------:R-:W-:Y:S01]  /*218f0*/  LOP3.LUT P4, RZ, R19, 0x2, RZ, 0xc0, !PT ;  /* 0x0000000213ff7812 */ /* 0x000fe2000788c0ff */
[----:B------:R-:W-:Y:S01]  /*21900*/  @!P3 IMAD R230, R230, R17, R4 ;  /* 0x00000011e6e6b224 */ /* 0x000fe200078e0204 */
[----:B------:R-:W-:Y:S01]  /*21910*/  R2UR UR10, R236 ;  /* 0x00000000ec0a72ca */ /* 0x000fe200000e0000 */
[----:B------:R-:W-:Y:S01]  /*21920*/  ULDC.64 UR4, c[0x0][0x208] ;  /* 0x0000820000047ab9 */ /* 0x000fe20000000a00 */
[----:B------:R-:W-:Y:S01]  /*21930*/  ISETP.LT.OR P4, PT, R0, 0x6a, !P4 ;  /* 0x0000006a0000780c */ /* 0x000fe20006781670 */
[----:B------:R-:W-:Y:S01]  /*21940*/  BSSY B1, `(.L_x_348) ;  /* 0x000000a000017945 */ /* 0x000fe20003800000 */
[----:B------:R-:W-:Y:S01]  /*21950*/  R2UR UR6, R23 ;  /* 0x00000000170672ca */ /* 0x000fe200000e0000 */
[----:B------:R0:W-:Y:S10]  /*21960*/  @!P3 STG.E.U8 desc[UR4][R226.64+0x68], R230 ;  /* 0x000068e6e200b986 */ /* 0x0001f4000c101104 */
[----:B------:R-:W-:-:S04]  /*21970*/  @!P4 IADD3 R224, P5, P6, R224, UR10, R2 ;  /* 0x0000000ae0e0cc10 */ /* 0x000fc8000febe002 */
[----:B------:R-:W-:Y:S01]  /*21980*/  @!P4 IADD3.X R225, R5, UR6, R3, P5, P6 ;  /* 0x0000000605e1cc10 */ /* 0x000fe2000afec403 */
[----:B0-----:R-:W-:Y:S08]  /*21990*/  @P4 BRA `(.L_x_349) ;  /* 0x0000000000104947 */ /* 0x001ff00003800000 */
[----:B------:R-:W-:Y:S02]  /*219a0*/  ULDC.64 UR4, c[0x0][0x208] ;  /* 0x0000820000047ab9 */ /* 0x000fe40000000a00 */
[----:B------:R-:W4:Y:S02]  /*219b0*/  LDG.E.U8 R16, desc[UR4][R10.64+0x69] ;  /* 0x000069040a107981 */ /* 0x000f24000c1e1100 */
[----:B----4-:R-:W-:-:S05]  /*219c0*/  PRMT R4, R16, 0x8880, RZ ;  /* 0x0000888010047816 */ /* 0x010fca00000000ff */
[----:B------:R-:W-:-:S07]  /*219d0*/  IMAD R4, R4, R18, RZ ;  /* 0x0000001204047224 */ /* 0x000fce00078e02ff */
.L_x_349:
[----:B------:R-:W-:Y:S05]  /*219e0*/  BSYNC B1 ;  /* 0x0000000000017941 */ /* 0x000fea0003800000 */
.L_x_348:
[----:B------:R-:W-:Y:S01]  /*219f0*/  ISETP.LT.OR P3, PT, R0, 0x61, !P1 ;  /* 0x000000610000780c */ /* 0x000fe20004f61670 */
[----:B------:R-:W-:Y:S01]  /*21a00*/  @!P4 IMAD R231, R231, R17, R4 ;  /* 0x00000011e7e7c224 */ /* 0x000fe200078e0204 */
[----:B------:R-:W-:Y:S01]  /*21a10*/  ULDC.64 UR4, c[0x0][0x208] ;  /* 0x0000820000047ab9 */ /* 0x000fe20000000a00 */
[----:B------:R-:W-:Y:S03]  /*21a20*/  BSSY B1, `(.L_x_350) ;  /* 0x0000007000017945 */ /* 0x000fe60003800000 */
[----:B------:R0:W-:Y:S07]  /*21a30*/  @!P4 STG.E.U8 desc[UR4][R224.64+0x69], R231 ;  /* 0x000069e7e000c986 */ /* 0x0001ee000c101104 */
[----:B------:R-:W-:Y:S05]  /*21a40*/  @P3 BRA `(.L_x_351) ;  /* 0x0000000000103947 */ /* 0x000fea0003800000 */
[----:B------:R-:W-:Y:S02]  /*21a50*/  ULDC.64 UR4, c[0x0][0x208] ;  /* 0x0000820000047ab9 */ /* 0x000fe40000000a00 */
[----:B------:R-:W4:Y:S02]  /*21a60*/  LDG.E.U8 R16, desc[UR4][R8.64+0x60] ;  /* 0x0000600408107981 */ /* 0x000f24000c1e1100 */
[----:B----4-:R-:W-:-:S05]  /*21a70*/  PRMT R4, R16, 0x8880, RZ ;  /* 0x0000888010047816 */ /* 0x010fca00000000ff */
[----:B------:R-:W-:-:S07]  /*21a80*/  IMAD R4, R4, R18, RZ ;  /* 0x0000001204047224 */ /* 0x000fce00078e02ff */
.L_x_351:
[----:B------:R-:W-:Y:S05]  /*21a90*/  BSYNC B1 ;  /* 0x0000000000017941 */ /* 0x000fea0003800000 */
.L_x_350:
[----:B------:R-:W-:Y:S01]  /*21aa0*/  R2UR UR4, R22 ;  /* 0x00000000160472ca */ /* 0x000fe200000e0000 */
[----:B------:R-:W-:Y:S01]  /*21ab0*/  @!P3 IMAD R216, R216, R17, R4 ;  /* 0x00000011d8d8b224 */ /* 0x000fe200078e0204 */
[----:B------:R-:W-:Y:S01]  /*21ac0*/  ISETP.LT.OR P4, PT, R0, 0x62, !P1 ;  /* 0x000000620000780c */ /* 0x000fe20004f81670 */
[----:B------:R-:W-:Y:S01]  /*21ad0*/  ULDC.64 UR10, c[0x0][0x208] ;  /* 0x00008200000a7ab9 */ /* 0x000fe20000000a00 */
[----:B------:R-:W-:Y:S01]  /*21ae0*/  BSSY B1, `(.L_x_352) ;  /* 0x0000009000017945 */ /* 0x000fe20003800000 */
[----:B------:R-:W-:Y:S01]  /*21af0*/  IMAD.U32 R5, RZ, RZ, UR61 ;  /* 0x0000003dff057e24 */ /* 0x000fe2000f8e00ff */
[----:B------:R4:W-:Y:S07]  /*21b00*/  @!P3 STG.E.U8 desc[UR10][R20.64+0x60], R216 ;  /* 0x000060d81400b986 */ /* 0x0009ee000c10110a */
[----:B0-----:R-:W-:-:S02]  /*21b10*/  IMAD.U32 R224, RZ, RZ, UR4 ;  /* 0x00000004ffe07e24 */ /* 0x001fc4000f8e00ff */
[----:B------:R-:W-:Y:S05]  /*21b20*/  @P4 BRA `(.L_x_353) ;  /* 0x0000000000104947 */ /* 0x000fea0003800000 */
[----:B------:R-:W-:Y:S02]  /*21b30*/  ULDC.64 UR4, c[0x0][0x208] ;  /* 0x0000820000047ab9 */ /* 0x000fe40000000a00 */
[----:B------:R-:W2:Y:S02]  /*21b40*/  LDG.E.U8 R16, desc[UR4][R8.64+0x61] ;  /* 0x0000610408107981 */ /* 0x000ea4000c1e1100 */
[----:B--2---:R-:W-:-:S05]  /*21b50*/  PRMT R4, R16, 0x8880, RZ ;  /* 0x0000888010047816 */ /* 0x004fca00000000ff */
[----:B------:R-:W-:-:S07]  /*21b60*/  IMAD R4, R4, R18, RZ ;  /* 0x0000001204047224 */ /* 0x000fce00078e02ff */
.L_x_353:
[----:B------:R-:W-:Y:S05]  /*21b70*/  BSYNC B1 ;  /* 0x0000000000017941 */ /* 0x000fea0003800000 */
.L_x_352:
[----:B------:R-:W2:Y:S01]  /*21b80*/  LDL R226, [R1+0x260] ;  /* 0x0002600001e27983 */ /* 0x000ea20000100800 */
[----:B------:R-:W-:Y:S01]  /*21b90*/  ISETP.LT.OR P3, PT, R0, 0x61, !P0 ;  /* 0x000000610000780c */ /* 0x000fe20004761670 */
[----:B------:R-:W-:Y:S01]  /*21ba0*/  @!P4 IMAD R217, R217, R17, R4 ;  /* 0x00000011d9d9c224 */ /* 0x000fe200078e0204 */
[----:B------:R-:W-:Y:S01]  /*21bb0*/  R2UR UR5, R237 ;  /* 0x00000000ed0572ca */ /* 0x000fe200000e0000 */
[----:B------:R-:W-:Y:S01]  /*21bc0*/  ULDC.64 UR10, c[0x0][0x208] ;  /* 0x00008200000a7ab9 */ /* 0x000fe20000000a00 */
[----:B------:R-:W-:Y:S01]  /*21bd0*/  R2UR UR4, R22 ;  /* 0x00000000160472ca */ /* 0x000fe200000e0000 */
[----:B------:R-:W-:Y:S01]  /*21be0*/  BSSY B1, `(.L_x_354) ;  /* 0x000000c000017945 */ /* 0x000fe20003800000 */
[----:B------:R0:W-:Y:S11]  /*21bf0*/  @!P4 STG.E.U8 desc[UR10][R20.64+0x61], R217 ;  /* 0x000061d91400c986 */ /* 0x0001f6000c10110a */
[----:B----4-:R-:W-:Y:S01]  /*21c00*/  IMAD.U32 R216, RZ, RZ, UR4 ;  /* 0x00000004ffd87e24 */ /* 0x010fe2000f8e00ff */
[----:B--2---:R-:W-:-:S13]  /*21c10*/  R2UR UR6, R226 ;  /* 0x00000000e20672ca */ /* 0x004fda00000e0000 */
[----:B------:R-:W-:-:S04]  /*21c20*/  @!P3 IADD3 R224, P5, P6, R224, UR6, R2 ;  /* 0x00000006e0e0bc10 */ /* 0x000fc8000febe002 */
[----:B------:R-:W-:Y:S01]  /*21c30*/  @!P3 IADD3.X R225, R5, UR5, R3, P5, P6 ;  /* 0x0000000505e1bc10 */ /* 0x000fe2000afec403 */
[----:B------:R-:W-:Y:S01]  /*21c40*/  IMAD.U32 R5, RZ, RZ, UR61 ;  /* 0x0000003dff057e24 */ /* 0x000fe2000f8e00ff */
[----:B0-----:R-:W-:Y:S07]  /*21c50*/  @P3 BRA `(.L_x_355) ;  /* 0x0000000000103947 */ /* 0x001fee0003800000 */
[----:B------:R-:W-:Y:S02]  /*21c60*/  ULDC.64 UR4, c[0x0][0x208] ;  /* 0x0000820000047ab9 */ /* 0x000fe40000000a00 */
[----:B-----5:R-:W2:Y:S02]  /*21c70*/  LDG.E.U8 R16, desc[UR4][R6.64+0x60] ;  /* 0x0000600406107981 */ /* 0x020ea4000c1e1100 */
[----:B--2---:R-:W-:-:S05]  /*21c80*/  PRMT R4, R16, 0x8880, RZ ;  /* 0x0000888010047816 */ /* 0x004fca00000000ff */
[----:B------:R-:W-:-:S07]  /*21c90*/  IMAD R4, R4, R18, RZ ;  /* 0x0000001204047224 */ /* 0x000fce00078e02ff */
.L_x_355:
[----:B------:R-:W-:Y:S05]  /*21ca0*/  BSYNC B1 ;  /* 0x0000000000017941 */ /* 0x000fea0003800000 */
.L_x_354:
[----:B------:R-:W-:Y:S01]  /*21cb0*/  R2UR UR10, R226 ;  /* 0x00000000e20a72ca */ /* 0x000fe200000e0000 */
[----:B------:R-:W-:Y:S01]  /*21cc0*/  @!P3 IMAD R218, R218, R17, R4 ;  /* 0x00000011dadab224 */ /* 0x000fe200078e0204 */
[----:B------:R-:W-:Y:S01]  /*21cd0*/  ISETP.LT.OR P4, PT, R0, 0x62, !P0 ;  /* 0x000000620000780c */ /* 0x000fe20004781670 */
[----:B------:R-:W-:Y:S01]  /*21ce0*/  ULDC.64 UR4, c[0x0][0x208] ;  /* 0x0000820000047ab9 */ /* 0x000fe20000000a00 */
[----:B------:R-:W-:Y:S01]  /*21cf0*/  R2UR UR6, R237 ;  /* 0x00000000ed0672ca */ /* 0x000fe200000e0000 */
[----:B------:R-:W-:Y:S01]  /*21d00*/  BSSY B1, `(.L_x_356) ;  /* 0x0000009000017945 */ /* 0x000fe20003800000 */
[----:B------:R0:W-:Y:S09]  /*21d10*/  @!P3 STG.E.U8 desc[UR4][R224.64+0x60], R218 ;  /* 0x000060dae000b986 */ /* 0x0001f2000c101104 */
[----:B------:R-:W-:-:S04]  /*21d20*/  @!P4 IADD3 R216, P5, P6, R216, UR10, R2 ;  /* 0x0000000ad8d8cc10 */ /* 0x000fc8000febe002 */
[----:B------:R-:W-:Y:S01]  /*21d30*/  @!P4 IADD3.X R217, R5, UR6, R3, P5, P6 ;  /* 0x0000000605d9cc10 */ /* 0x000fe2000afec403 */
[----:B0-----:R-:W-:Y:S08]  /*21d40*/  @P4 BRA `(.L_x_357) ;  /* 0x0000000000104947 */ /* 0x001ff00003800000 */
[----:B------:R-:W-:Y:S02]  /*21d50*/  ULDC.64 UR4, c[0x0][0x208] ;  /* 0x0000820000047ab9 */ /* 0x000fe40000000a00 */
[----:B-----5:R-:W2:Y:S02]  /*21d60*/  LDG.E.U8 R16, desc[UR4][R6.64+0x61] ;  /* 0x0000610406107981 */ /* 0x020ea4000c1e1100 */
[----:B--2---:R-:W-:-:S05]  /*21d70*/  PRMT R5, R16, 0x8880, RZ ;  /* 0x0000888010057816 */ /* 0x004fca00000000ff */
[----:B------:R-:W-:-:S07]  /*21d80*/  IMAD R4, R5, R18, RZ ;  /* 0x0000001205047224 */ /* 0x000fce00078e02ff */
.L_x_357:
[----:B------:R-:W-:Y:S05]  /*21d90*/  BSYNC B1 ;  /* 0x0000000000017941 */ /* 0x000fea0003800000 */
.L_x_356:
[----:B------:R-:W-:Y:S01]  /*21da0*/  ISETP.LT.OR P3, PT, R0, 0x69, !P1 ;  /* 0x000000690000780c */ /* 0x000fe20004f61670 */
[----:B------:R-:W-:Y:S01]  /*21db0*/  @!P4 IMAD R219, R219, R17, R4 ;  /* 0x00000011dbdbc224 */ /* 0x000fe200078e0204 */
[----:B------:R-:W-:Y:S01]  /*21dc0*/  ULDC.64 UR4, c[0x0][0x208] ;  /* 0x0000820000047ab9 */ /* 0x000fe20000000a00 */
[----:B------:R-:W-:Y:S03]  /*21dd0*/  BSSY B1, `(.L_x_358) ;  /* 0x0000007000017945 */ /* 0x000fe60003800000 */
[----:B------:R0:W-:Y:S07]  /*21de0*/  @!P4 STG.E.U8 desc[UR4][R216.64+0x61], R219 ;  /* 0x000061dbd800c986 */ /* 0x0001ee000c101104 */
[----:B------:R-:W-:Y:S05]  /*21df0*/  @P3 BRA `(.L_x_359) ;  /* 0x0000000000103947 */ /* 0x000fea0003800000 */
[----:B------:R-:W-:Y:S02]  /*21e00*/  ULDC.64 UR4, c[0x0][0x208] ;  /* 0x0000820000047ab9 */ /* 0x000fe40000000a00 */
[----:B------:R-:W2:Y:S02]  /*21e10*/  LDG.E.U8 R16, desc[UR4][R8.64+0x68] ;  /* 0x0000680408107981 */ /* 0x000ea4000c1e1100 */
[----:B--2---:R-:W-:-:S05]  /*21e20*/  PRMT R5, R16, 0x8880, RZ ;  /* 0x0000888010057816 */ /* 0x004fca00000000ff */
[----:B------:R-:W-:-:S07]  /*21e30*/  IMAD R4, R5, R18, RZ ;  /* 0x0000001205047224 */ /* 0x000fce00078e02ff */
.L_x_359:
[----:B------:R-:W-:Y:S05]  /*21e40*/  BSYNC B1 ;  /* 0x0000000000017941 */ /* 0x000fea0003800000 */
.L_x_358:
[----:B------:R-:W-:Y:S01]  /*21e50*/  R2UR UR4, R22 ;  /* 0x00000000160472ca */ /* 0x000fe200000e0000 */
[----:B0-----:R-:W-:Y:S01]  /*21e60*/  @!P3 IMAD R217, R220, R17, R4 ;  /* 0x00000011dcd9b224 */ /* 0x001fe200078e0204 */
        /* <DEDUP_REMOVED lines=8> */
[----:B------:R-:W0:Y:S02]  /*21ef0*/  LDG.E.U8 R16, desc[UR4][R8.64+0x69] ;  /* 0x0000690408107981 */ /* 0x000e24000c1e1100 */
[----:B0-----:R-:W-:-:S05]  /*21f00*/  PRMT R217, R16, 0x8880, RZ ;  /* 0x0000888010d97816 */ /* 0x001fca00000000ff */
[----:B------:R-:W-:-:S07]  /*21f10*/  IMAD R4, R217, R18, RZ ;  /* 0x00000012d9047224 */ /* 0x000fce00078e02ff */
.L_x_361:
[----:B------:R-:W-:Y:S05]  /*21f20*/  BSYNC B1 ;  /* 0x0000000000017941 */ /* 0x000fea0003800000 */
.L_x_360:
[----:B------:R-:W-:Y:S01]  /*21f30*/  R2UR UR6, R226 ;  /* 0x00000000e20672ca */ /* 0x000fe200000e0000 */
[----:B------:R-:W-:Y:S01]  /*21f40*/  @!P4 IMAD R221, R221, R17, R4 ;  /* 0x00000011ddddc224 */ /* 0x000fe200078e0204 */
[----:B------:R-:W-:Y:S01]  /*21f50*/  ISETP.LT.OR P3, PT, R0, 0x69, !P0 ;  /* 0x000000690000780c */ /* 0x000fe20004761670 */
[----:B------:R-:W-:Y:S01]  /*21f60*/  ULDC.64 UR10, c[0x0][0x208] ;  /* 0x00008200000a7ab9 */ /* 0x000fe20000000a00 */
[----:B------:R-:W-:Y:S01]  /*21f70*/  R2UR UR5, R237 ;  /* 0x00000000ed0572ca */ /* 0x000fe200000e0000 */
[----:B------:R-:W-:Y:S01]  /*21f80*/  BSSY B1, `(.L_x_362) ;  /* 0x000000c000017945 */ /* 0x000fe20003800000 */
[----:B------:R-:W-:Y:S01]  /*21f90*/  R2UR UR4, R22 ;  /* 0x00000000160472ca */ /* 0x000fe200000e0000 */
[----:B------:R2:W-:Y:S08]  /*21fa0*/  @!P4 STG.E.U8 desc[UR10][R20.64+0x69], R221 ;  /* 0x000069dd1400c986 */ /* 0x0005f0000c10110a */
[----:B------:R-:W-:-:S04]  /*21fb0*/  @!P3 IADD3 R218, P5, P6, R219, UR6, R2 ;  /* 0x00000006dbdabc10 */ /* 0x000fc8000febe002 */
[----:B------:R-:W-:Y:S01]  /*21fc0*/  @!P3 IADD3.X R219, R5, UR5, R3, P5, P6 ;  /* 0x0000000505dbbc10 */ /* 0x000fe2000afec403 */
[----:B0-----:R-:W-:Y:S02]  /*21fd0*/  IMAD.U32 R217, RZ, RZ, UR4 ;  /* 0x00000004ffd97e24 */ /* 0x001fe4000f8e00ff */
[----:B------:R-:W-:Y:S01]  /*21fe0*/  IMAD.U32 R5, RZ, RZ, UR61 ;  /* 0x0000003dff057e24 */ /* 0x000fe2000f8e00ff */
[----:B--2---:R-:W-:Y:S06]  /*21ff0*/  @P3 BRA `(.L_x_363) ;  /* 0x0000000000103947 */ /* 0x004fec0003800000 */
[----:B------:R-:W-:Y:S02]  /*22000*/  ULDC.64 UR4, c[0x0][0x208] ;  /* 0x0000820000047ab9 */ /* 0x000fe40000000a00 */
[----:B-----5:R-:W2:Y:S02]  /*22010*/  LDG.E.U8 R16, desc[UR4][R6.64+0x68] ;  /* 0x0000680406107981 */ /* 0x020ea4000c1e1100 */
[----:B--2---:R-:W-:-:S05]  /*22020*/  PRMT R221, R16, 0x8880, RZ ;  /* 0x0000888010dd7816 */ /* 0x004fca00000000ff */
[----:B------:R-:W-:-:S07]  /*22030*/  IMAD R4, R221, R18, RZ ;  /* 0x00000012dd047224 */ /* 0x000fce00078e02ff */
.L_x_363:
[----:B------:R-:W-:Y:S05]  /*22040*/  BSYNC B1 ;  /* 0x0000000000017941 */ /* 0x000fea0003800000 */
.L_x_362:
[----:B------:R-:W-:Y:S01]  /*22050*/  R2UR UR10, R226 ;  /* 0x00000000e20a72ca */ /* 0x000fe200000e0000 */
[----:B------:R-:W-:Y:S01]  /*22060*/  ULDC.64 UR4, c[0x0][0x208] ;  /* 0x0000820000047ab9 */ /* 0x000fe20000000a00 */
[----:B------:R-:W-:Y:S01]  /*22070*/  ISETP.LT.OR P4, PT, R0, 0x6a, !P0 ;  /* 0x0000006a0000780c */ /* 0x000fe20004781670 */
[----:B------:R-:W-:Y:S01]  /*22080*/  BSSY B1, `(.L_x_364) ;  /* 0x000000b000017945 */ /* 0x000fe20003800000 */
[----:B------:R-:W-:-:S11]  /*22090*/  R2UR UR6, R237 ;  /* 0x00000000ed0672ca */ /* 0x000fd600000e0000 */
[----:B------:R-:W-:-:S04]  /*220a0*/  @!P4 IADD3 R216, P5, P6, R217, UR10, R2 ;  /* 0x0000000ad9d8cc10 */ /* 0x000fc8000febe002 */
[----:B------:R-:W-:Y:S01]  /*220b0*/  @!P4 IADD3.X R217, R5, UR6, R3, P5, P6 ;  /* 0x0000000605d9cc10 */ /* 0x000fe2000afec403 */
[----:B------:R-:W-:-:S05]  /*220c0*/  @!P3 IMAD R5, R222, R17, R4 ;  /* 0x00000011de05b224 */ /* 0x000fca00078e0204 */
[----:B------:R0:W-:Y:S01]  /*220d0*/  @!P3 STG.E.U8 desc[UR4][R218.64+0x68], R5 ;  /* 0x00006805da00b986 */ /* 0x0001e2000c101104 */
[----:B------:R-:W-:Y:S05]  /*220e0*/  @P4 BRA `(.L_x_365) ;  /* 0x0000000000104947 */ /* 0x000fea0003800000 */
[----:B------:R-:W-:Y:S02]  /*220f0*/  ULDC.64 UR4, c[0x0][0x208] ;  /* 0x0000820000047ab9 */ /* 0x000fe40000000a00 */
[----:B-----5:R-:W0:Y:S02]  /*22100*/  LDG.E.U8 R16, desc[UR4][R6.64+0x69] ;  /* 0x0000690406107981 */ /* 0x020e24000c1e1100 */
[----:B0-----:R-:W-:-:S05]  /*22110*/  PRMT R5, R16, 0x8880, RZ ;  /* 0x0000888010057816 */ /* 0x001fca00000000ff */
[----:B------:R-:W-:-:S07]  /*22120*/  IMAD R4, R5, R18, RZ ;  /* 0x0000001205047224 */ /* 0x000fce00078e02ff */
.L_x_365:
[----:B------:R-:W-:Y:S05]  /*22130*/  BSYNC B1 ;  /* 0x0000000000017941 */ /* 0x000fea0003800000 */
.L_x_364:
[----:B------:R-:W-:Y:S01]  /*22140*/  ISETP.LT.OR P3, PT, R0, 0x71, !P2 ;  /* 0x000000710000780c */ /* 0x000fe20005761670 */
[----:B------:R-:W-:Y:S01]  /*22150*/  @!P4 IMAD R223, R223, R17, R4 ;  /* 0x00000011dfdfc224 */ /* 0x000fe200078e0204 */
[----:B------:R-:W-:Y:S01]  /*22160*/  ULDC.64 UR4, c[0x0][0x208] ;  /* 0x0000820000047ab9 */ /* 0x000fe20000000a00 */
[----:B------:R-:W-:Y:S03]  /*22170*/  BSSY B1, `(.L_x_366) ;  /* 0x0000007000017945 */ /* 0x000fe60003800000 */
[----:B------:R2:W-:Y:S07]  /*22180*/  @!P4 STG.E.U8 desc[UR4][R216.64+0x69], R223 ;  /* 0x000069dfd800c986 */ /* 0x0005ee000c101104 */
[----:B------:R-:W-:Y:S05]  /*22190*/  @P3 BRA `(.L_x_367) ;  /* 0x0000000000103947 */ /* 0x000fea0003800000 */
[----:B------:R-:W-:Y:S02]  /*221a0*/  ULDC.64 UR4, c[0x0][0x208] ;  /* 0x0000820000047ab9 */ /* 0x000fe40000000a00 */
[----:B------:R-:W0:Y:S02]  /*221b0*/  LDG.E.U8 R16, desc[UR4][R232.64+0x70] ;  /* 0x00007004e8107981 */ /* 0x000e24000c1e1100 */
[----:B0-----:R-:W-:-:S05]  /*221c0*/  PRMT R5, R16, 0x8880, RZ ;  /* 0x0000888010057816 */ /* 0x001fca00000000ff */
[----:B------:R-:W-:-:S07]  /*221d0*/  IMAD R4, R5, R18, RZ ;  /* 0x0000001205047224 */ /* 0x000fce00078e02ff */
.L_x_367:
[----:B------:R-:W-:Y:S05]  /*221e0*/  BSYNC B1 ;  /* 0x0000000000017941 */ /* 0x000fea0003800000 */
.L_x_366:
[----:B------:R-:W-:Y:S01]  /*221f0*/  ISETP.LT.OR P4, PT, R0, 0x72, !P2 ;  /* 0x000000720000780c */ /* 0x000fe20005781670 */
[----:B0-----:R-:W-:Y:S01]  /*22200*/  @!P3 IMAD R5, R208, R17, R4 ;  /* 0x00000011d005b224 */ /* 0x001fe200078e0204 */
        /* <DEDUP_REMOVED lines=8> */
.L_x_369:
[----:B------:R-:W-:Y:S05]  /*22290*/  BSYNC B1 ;  /* 0x0000000000017941 */ /* 0x000fea0003800000 */
.L_x_368:
[----:B------:R-:W-:Y:S01]  /*222a0*/  LOP3.LUT P6, RZ, R19, 0x1, RZ, 0xc0, !PT ;  /* 0x0000000113ff7812 */ /* 0x000fe200078cc0ff */
[----:B------:R-:W-:Y:S01]  /*222b0*/  @!P4 IMAD R209, R209, R17, R4 ;  /* 0x00000011d1d1c224 */ /* 0x000fe200078e0204 */
[----:B------:R-:W-:Y:S01]  /*222c0*/  R2UR UR4, R22 ;  /* 0x00000000160472ca */ /* 0x000fe200000e0000 */
[----:B------:R-:W-:Y:S01]  /*222d0*/  BSSY B1, `(.L_x_370) ;  /* 0x000000b000017945 */ /* 0x000fe20003800000 */
[----:B------:R-:W-:-:S13]  /*222e0*/  ISETP.LT.OR P3, PT, R0, 0x71, !P6 ;  /* 0x000000710000780c */ /* 0x000fda0007761670 */
[----:B--2---:R-:W-:Y:S01]  /*222f0*/  @!P3 IADD3 R216, P5, R2, UR4, RZ ;  /* 0x0000000402d8bc10 */ /* 0x004fe2000ffbe0ff */
[----:B------:R-:W-:Y:S02]  /*22300*/  ULDC.64 UR4, c[0x0][0x208] ;  /* 0x0000820000047ab9 */ /* 0x000fe40000000a00 */
[----:B------:R2:W-:Y:S01]  /*22310*/  @!P4 STG.E.U8 desc[UR4][R2.64+0x71], R209 ;  /* 0x000071d10200c986 */ /* 0x0005e2000c101104 */
[----:B------:R-:W-:Y:S01]  /*22320*/  @!P3 IADD3.X R217, R3, UR61, RZ, P5, !PT ;  /* 0x0000003d03d9bc10 */ /* 0x000fe2000affe4ff */
[----:B------:R-:W-:Y:S08]  /*22330*/  @P3 BRA `(.L_x_371) ;  /* 0x0000000000103947 */ /* 0x000ff00003800000 */
[----:B------:R-:W-:Y:S02]  /*22340*/  ULDC.64 UR4, c[0x0][0x208] ;  /* 0x0000820000047ab9 */ /* 0x000fe40000000a00 */
[----:B------:R-:W0:Y:S02]  /*22350*/  LDG.E.U8 R16, desc[UR4][R14.64+0x70] ;  /* 0x000070040e107981 */ /* 0x000e24000c1e1100 */
[----:B0-----:R-:W-:-:S05]  /*22360*/  PRMT R5, R16, 0x8880, RZ ;  /* 0x0000888010057816 */ /* 0x001fca00000000ff */
[----:B------:R-:W-:-:S07]  /*22370*/  IMAD R4, R5, R18, RZ ;  /* 0x0000001205047224 */ /* 0x000fce00078e02ff */
.L_x_371:
[----:B------:R-:W-:Y:S05]  /*22380*/  BSYNC B1 ;  /* 0x0000000000017941 */ /* 0x000fea0003800000 */
.L_x_370:
[----:B------:R-:W-:Y:S01]  /*22390*/  R2UR UR6, R22 ;  /* 0x00000000160672ca */ /* 0x000fe200000e0000 */
[----:B0-----:R-:W-:Y:S01]  /*223a0*/  @!P3 IMAD R5, R210, R17, R4 ;  /* 0x00000011d205b224 */ /* 0x001fe200078e0204 */
[----:B------:R-:W-:Y:S01]  /*223b0*/  ISETP.LT.OR P4, PT, R0, 0x72, !P6 ;  /* 0x000000720000780c */ /* 0x000fe20007781670 */
[----:B------:R-:W-:Y:S01]  /*223c0*/  ULDC.64 UR4, c[0x0][0x208] ;  /* 0x0000820000047ab9 */ /* 0x000fe20000000a00 */
[----:B------:R-:W-:Y:S02]  /*223d0*/  BSSY B1, `(.L_x_372) ;  /* 0x0000009000017945 */ /* 0x000fe40003800000 */
[----:B------:R0:W-:Y:S09]  /*223e0*/  @!P3 STG.E.U8 desc[UR4][R216.64+0x70], R5 ;  /* 0x00007005d800b986 */ /* 0x0001f2000c101104 */
[----:B------:R-:W-:-:S04]  /*223f0*/  @!P4 IADD3 R208, P5, R2, UR6, RZ ;  /* 0x0000000602d0cc10 */ /* 0x000fc8000ffbe0ff */
[----:B--2---:R-:W-:Y:S01]  /*22400*/  @!P4 IADD3.X R209, R3, UR61, RZ, P5, !PT ;  /* 0x0000003d03d1cc10 */ /* 0x004fe2000affe4ff */
[----:B0-----:R-:W-:Y:S08]  /*22410*/  @P4 BRA `(.L_x_373) ;  /* 0x0000000000104947 */ /* 0x001ff00003800000 */
[----:B------:R-:W-:Y:S02]  /*22420*/  ULDC.64 UR4, c[0x0][0x208] ;  /* 0x0000820000047ab9 */ /* 0x000fe40000000a00 */
[----:B------:R-:W2:Y:S02]  /*22430*/  LDG.E.U8 R16, desc[UR4][R14.64+0x71] ;  /* 0x000071040e107981 */ /* 0x000ea4000c1e1100 */
[----:B--2---:R-:W-:-:S05]  /*22440*/  PRMT R5, R16, 0x8880, RZ ;  /* 0x0000888010057816 */ /* 0x004fca00000000ff */
[----:B------:R-:W-:-:S07]  /*22450*/  IMAD R4, R5, R18, RZ ;  /* 0x0000001205047224 */ /* 0x000fce00078e02ff */
.L_x_373:
[----:B------:R-:W-:Y:S05]  /*22460*/  BSYNC B1 ;  /* 0x0000000000017941 */ /* 0x000fea0003800000 */
.L_x_372:
        /* <DEDUP_REMOVED lines=10> */
.L_x_375:
[----:B------:R-:W-:Y:S05]  /*22510*/  BSYNC B1 ;  /* 0x0000000000017941 */ /* 0x000fea0003800000 */
.L_x_374:
        /* <DEDUP_REMOVED lines=10> */
.L_x_377:
[----:B------:R-:W-:Y:S05]  /*225c0*/  BSYNC B1 ;  /* 0x0000000000017941 */ /* 0x000fea0003800000 */
.L_x_376:
[----:B------:R-:W-:Y:S01]  /*225d0*/  R2UR UR4, R22 ;  /* 0x00000000160472ca */ /* 0x000fe200000e0000 */
[----:B------:R-:W-:Y:S01]  /*225e0*/  @!P4 IMAD R213, R213, R17, R4 ;  /* 0x00000011d5d5c224 */ /* 0x000fe200078e0204 */
[----:B------:R-:W-:Y:S01]  /*225f0*/  ISETP.LT.OR P3, PT, R0, 0x79, !P6 ;  /* 0x000000790000780c */ /* 0x000fe20007761670 */
[----:B------:R-:W-:-:S12]  /*22600*/  BSSY B1, `(.L_x_378) ;  /* 0x000000a000017945 */ /* 0x000fd80003800000 */
[----:B0-----:R-:W-:Y:S01]  /*22610*/  @!P3 IADD3 R208, P5, R2, UR4, RZ ;  /* 0x0000000402d0bc10 */ /* 0x001fe2000ffbe0ff */
[----:B------:R-:W-:Y:S02]  /*22620*/  ULDC.64 UR4, c[0x0][0x208] ;  /* 0x0000820000047ab9 */ /* 0x000fe40000000a00 */
[----:B------:R0:W-:Y:S01]  /*22630*/  @!P4 STG.E.U8 desc[UR4][R2.64+0x79], R213 ;  /* 0x000079d50200c986 */ /* 0x0001e2000c101104 */
[----:B------:R-:W-:Y:S01]  /*22640*/  @!P3 IADD3.X R209, R3, UR61, RZ, P5, !PT ;  /* 0x0000003d03d1bc10 */ /* 0x000fe2000affe4ff */
[----:B------:R-:W-:Y:S08]  /*22650*/  @P3 BRA `(.L_x_379) ;  /* 0x0000000000103947 */ /* 0x000ff00003800000 */
[----:B------:R-:W-:Y:S02]  /*22660*/  ULDC.64 UR4, c[0x0][0x208] ;  /* 0x0000820000047ab9 */ /* 0x000fe40000000a00 */
[----:B------:R-:W2:Y:S02]  /*22670*/  LDG.E.U8 R16, desc[UR4][R14.64+0x78] ;  /* 0x000078040e107981 */ /* 0x000ea4000c1e1100 */
[----:B--2---:R-:W-:-:S05]  /*22680*/  PRMT R5, R16, 0x8880, RZ ;  /* 0x0000888010057816 */ /* 0x004fca00000000ff */
[----:B------:R-:W-:-:S07]  /*22690*/  IMAD R4, R5, R18, RZ ;  /* 0x0000001205047224 */ /* 0x000fce00078e02ff */
.L_x_379:
[----:B------:R-:W-:Y:S05]  /*226a0*/  BSYNC B1 ;  /* 0x0000000000017941 */ /* 0x000fea0003800000 */
.L_x_378:
[----:B------:R-:W-:Y:S01]  /*226b0*/  R2UR UR6, R22 ;  /* 0x00000000160672ca */ /* 0x000fe200000e0000 */
[----:B--2---:R-:W-:Y:S01]  /*226c0*/  @!P3 IMAD R5, R214, R17, R4 ;  /* 0x00000011d605b224 */ /* 0x004fe200078e0204 */
[----:B------:R-:W-:Y:S01]  /*226d0*/  ISETP.LT.OR P4, PT, R0, 0x7a, !P6 ;  /* 0x0000007a0000780c */ /* 0x000fe20007781670 */
[----:B------:R-:W-:Y:S01]  /*226e0*/  ULDC.64 UR4, c[0x0][0x208] ;  /* 0x0000820000047ab9 */ /* 0x000fe20000000a00 */
[----:B------:R-:W-:Y:S02]  /*226f0*/  BSSY B1, `(.L_x_380) ;  /* 0x0000009000017945 */ /* 0x000fe40003800000 */
[----:B------:R2:W-:Y:S09]  /*22700*/  @!P3 STG.E.U8 desc[UR4][R208.64+0x78], R5 ;  /* 0x00007805d000b986 */ /* 0x0005f2000c101104 */
[----:B------:R-:W-:-:S04]  /*22710*/  @!P4 IADD3 R210, P5, R2, UR6, RZ ;  /* 0x0000000602d2cc10 */ /* 0x000fc8000ffbe0ff */
[----:B------:R-:W-:Y:S01]  /*22720*/  @!P4 IADD3.X R211, R3, UR61, RZ, P5, !PT ;  /* 0x0000003d03d3cc10 */ /* 0x000fe2000affe4ff */
[----:B--2---:R-:W-:Y:S08]  /*22730*/  @P4 BRA `(.L_x_381) ;  /* 0x0000000000104947 */ /* 0x004ff00003800000 */
[----:B------:R-:W-:Y:S02]  /*22740*/  ULDC.64 UR4, c[0x0][0x208] ;  /* 0x0000820000047ab9 */ /* 0x000fe40000000a00 */
[----:B------:R-:W2:Y:S02]  /*22750*/  LDG.E.U8 R16, desc[UR4][R14.64+0x79] ;  /* 0x000079040e107981 */ /* 0x000ea4000c1e1100 */
[----:B--2---:R-:W-:-:S05]  /*22760*/  PRMT R5, R16, 0x8880, RZ ;  /* 0x0000888010057816 */ /* 0x004fca00000000ff */
[----:B------:R-:W-:-:S07]  /*22770*/  IMAD R4, R5, R18, RZ ;  /* 0x0000001205047224 */ /* 0x000fce00078e02ff */
.L_x_381:
[----:B------:R-:W-:Y:S05]  /*22780*/  BSYNC B1 ;  /* 0x0000000000017941 */ /* 0x000fea0003800000 */
.L_x_380:
        /* <DEDUP_REMOVED lines=8> */
[----:B------:R-:W4:Y:S02]  /*22810*/  LDG.E.U8 R16, desc[UR4][R12.64+0x70] ;  /* 0x000070040c107981 */ /* 0x000f24000c1e1100 */
[----:B----4-:R-:W-:-:S05]  /*22820*/  PRMT R5, R16, 0x8880, RZ ;  /* 0x0000888010057816 */ /* 0x010fca00000000ff */
[----:B------:R-:W-:-:S07]  /*22830*/  IMAD R4, R5, R18, RZ ;  /* 0x0000001205047224 */ /* 0x000fce00078e02ff */
.L_x_383:
[----:B------:R-:W-:Y:S05]  /*22840*/  BSYNC B1 ;  /* 0x0000000000017941 */ /* 0x000fea0003800000 */
.L_x_382:
[----:B------:R-:W-:Y:S01]  /*22850*/  R2UR UR4, R22 ;  /* 0x00000000160472ca */ /* 0x000fe200000e0000 */
[----:B------:R-:W-:Y:S01]  /*22860*/  @!P3 IMAD R5, R200, R17, R4 ;  /* 0x00000011c805b224 */ /* 0x000fe200078e0204 */
[----:B------:R-:W-:Y:S01]  /*22870*/  ISETP.LT.OR P4, PT, R0, 0x72, !P5 ;  /* 0x000000720000780c */ /* 0x000fe20006f81670 */
[----:B------:R-:W-:Y:S01]  /*22880*/  ULDC.64 UR10, c[0x0][0x208] ;  /* 0x00008200000a7ab9 */ /* 0x000fe20000000a00 */
[----:B------:R-:W-:Y:S01]  /*22890*/  BSSY B1, `(.L_x_384) ;  /* 0x0000009000017945 */ /* 0x000fe20003800000 */
[----:B--2---:R-:W-:Y:S01]  /*228a0*/  IMAD.U32 R211, RZ, RZ, UR61 ;  /* 0x0000003dffd37e24 */ /* 0x004fe2000f8e00ff */
[----:B------:R2:W-:Y:S07]  /*228b0*/  @!P3 STG.E.U8 desc[UR10][R234.64+0x70], R5 ;  /* 0x00007005ea00b986 */ /* 0x0005ee000c10110a */
[----:B------:R-:W-:-:S02]  /*228c0*/  IMAD.U32 R209, RZ, RZ, UR4 ;  /* 0x00000004ffd17e24 */ /* 0x000fc4000f8e00ff */
[----:B------:R-:W-:Y:S05]  /*228d0*/  @P4 BRA `(.L_x_385) ;  /* 0x0000000000104947 */ /* 0x000fea0003800000 */
[----:B------:R-:W-:Y:S02]  /*228e0*/  ULDC.64 UR4, c[0x0][0x208] ;  /* 0x0000820000047ab9 */ /* 0x000fe40000000a00 */
[----:B------:R-:W2:Y:S02]  /*228f0*/  LDG.E.U8 R16, desc[UR4][R12.64+0x71] ;  /* 0x000071040c107981 */ /* 0x000ea4000c1e1100 */
[----:B--2---:R-:W-:-:S05]  /*22900*/  PRMT R5, R16, 0x8880, RZ ;  /* 0x0000888010057816 */ /* 0x004fca00000000ff */
[----:B------:R-:W-:-:S07]  /*22910*/  IMAD R4, R5, R18, RZ ;  /* 0x0000001205047224 */ /* 0x000fce00078e02ff */
.L_x_385:
[----:B------:R-:W-:Y:S05]  /*22920*/  BSYNC B1 ;  /* 0x0000000000017941 */ /* 0x000fea0003800000 */
.L_x_384:
        /* <DEDUP_REMOVED lines=8> */
[----:B------:R-:W-:Y:S01]  /*229b0*/  R2UR UR4, R22 ;  /* 0x00000000160472ca */ /* 0x000fe200000e0000 */
[----:B0-----:R-:W-:-:S08]  /*229c0*/  IMAD.U32 R213, RZ, RZ, UR61 ;  /* 0x0000003dffd57e24 */ /* 0x001fd0000f8e00ff */
[----:B------:R-:W-:-:S04]  /*229d0*/  @!P3 IADD3 R208, P5, P6, R209, UR6, R2 ;  /* 0x00000006d1d0bc10 */ /* 0x000fc8000febe002 */
[----:B------:R-:W-:Y:S01]  /*229e0*/  @!P3 IADD3.X R209, R211, UR5, R3, P5, P6 ;  /* 0x00000005d3d1bc10 */ /* 0x000fe2000afec403 */
[----:B------:R-:W-:Y:S01]  /*229f0*/  IMAD.U32 R211, RZ, RZ, UR4 ;  /* 0x00000004ffd37e24 */ /* 0x000fe2000f8e00ff */
[----:B----4-:R-:W-:Y:S07]  /*22a00*/  @P3 BRA `(.L_x_387) ;  /* 0x0000000000103947 */ /* 0x010fee0003800000 */
[----:B------:R-:W-:Y:S02]  /*22a10*/  ULDC.64 UR4, c[0x0][0x208] ;  /* 0x0000820000047ab9 */ /* 0x000fe40000000a00 */
[----:B------:R-:W2:Y:S02]  /*22a20*/  LDG.E.U8 R16, desc[UR4][R10.64+0x70] ;  /* 0x000070040a107981 */ /* 0x000ea4000c1e1100 */
[----:B--2---:R-:W-:-:S05]  /*22a30*/  PRMT R5, R16, 0x8880, RZ ;  /* 0x0000888010057816 */ /* 0x004fca00000000ff */
[----:B------:R-:W-:-:S07]  /*22a40*/  IMAD R4, R5, R18, RZ ;  /* 0x0000001205047224 */ /* 0x000fce00078e02ff */
.L_x_387:
[----:B------:R-:W-:Y:S05]  /*22a50*/  BSYNC B1 ;  /* 0x0000000000017941 */ /* 0x000fea0003800000 */
.L_x_386:
[----:B------:R-:W-:Y:S01]  /*22a60*/  LOP3.LUT P4, RZ, R19, 0x2, RZ, 0xc0, !PT ;  /* 0x0000000213ff7812 */ /* 0x000fe2000788c0ff */
[----:B--2---:R-:W-:Y:S01]  /*22a70*/  @!P3 IMAD R5, R202, R17, R4 ;  /* 0x00000011ca05b224 */ /* 0x004fe200078e0204 */
        /* <DEDUP_REMOVED lines=10> */
[----:B------:R-:W2:Y:S02]  /*22b20*/  LDG.E.U8 R16, desc[UR4][R10.64+0x71] ;  /* 0x000071040a107981 */ /* 0x000ea4000c1e1100 */
[----:B--2---:R-:W-:-:S05]  /*22b30*/  PRMT R5, R16, 0x8880, RZ ;  /* 0x0000888010057816 */ /* 0x004fca00000000ff */
[----:B------:R-:W-:-:S07]  /*22b40*/  IMAD R4, R5, R18, RZ ;  /* 0x0000001205047224 */ /* 0x000fce00078e02ff */
.L_x_389:
[----:B------:R-:W-:Y:S05]  /*22b50*/  BSYNC B1 ;  /* 0x0000000000017941 */ /* 0x000fea0003800000 */
.L_x_388:
        /* <DEDUP_REMOVED lines=11> */
.L_x_391:
[----:B------:R-:W-:Y:S05]  /*22c10*/  BSYNC B1 ;  /* 0x0000000000017941 */ /* 0x000fea0003800000 */
.L_x_390:
[----:B------:R-:W-:Y:S01]  /*22c20*/  R2UR UR4, R22 ;  /* 0x00000000160472ca */ /* 0x000fe200000e0000 */
[----:B------:R-:W-:Y:S01]  /*22c30*/  @!P3 IMAD R5, R204, R17, R4 ;  /* 0x00000011cc05b224 */ /* 0x000fe200078e0204 */
[----:B------:R-:W-:Y:S01]  /*22c40*/  ISETP.LT.OR P4, PT, R0, 0x7a, !P5 ;  /* 0x0000007a0000780c */ /* 0x000fe20006f81670 */
[----:B------:R-:W-:Y:S01]  /*22c50*/  ULDC.64 UR10, c[0x0][0x208] ;  /* 0x00008200000a7ab9 */ /* 0x000fe20000000a00 */
[----:B------:R-:W-:Y:S01]  /*22c60*/  BSSY B1, `(.L_x_392) ;  /* 0x0000009000017945 */ /* 0x000fe20003800000 */
[----:B0-----:R-:W-:Y:S01]  /*22c70*/  IMAD.U32 R203, RZ, RZ, UR61 ;  /* 0x0000003dffcb7e24 */ /* 0x001fe2000f8e00ff */
[----:B------:R0:W-:Y:S07]  /*22c80*/  @!P3 STG.E.U8 desc[UR10][R234.64+0x78], R5 ;  /* 0x00007805ea00b986 */ /* 0x0001ee000c10110a */
[----:B------:R-:W-:-:S02]  /*22c90*/  IMAD.U32 R201, RZ, RZ, UR4 ;  /* 0x00000004ffc97e24 */ /* 0x000fc4000f8e00ff */
[----:B------:R-:W-:Y:S05]  /*22ca0*/  @P4 BRA `(.L_x_393) ;  /* 0x0000000000104947 */ /* 0x000fea0003800000 */
[----:B------:R-:W-:Y:S02]  /*22cb0*/  ULDC.64 UR4, c[0x0][0x208] ;  /* 0x0000820000047ab9 */ /* 0x000fe40000000a00 */
[----:B------:R-:W0:Y:S02]  /*22cc0*/  LDG.E.U8 R16, desc[UR4][R12.64+0x79] ;  /* 0x000079040c107981 */ /* 0x000e24000c1e1100 */
[----:B0-----:R-:W-:-:S05]  /*22cd0*/  PRMT R5, R16, 0x8880, RZ ;  /* 0x0000888010057816 */ /* 0x001fca00000000ff */
[----:B------:R-:W-:-:S07]  /*22ce0*/  IMAD R4, R5, R18, RZ ;  /* 0x0000001205047224 */ /* 0x000fce00078e02ff */
.L_x_393:
[----:B------:R-:W-:Y:S05]  /*22cf0*/  BSYNC B1 ;  /* 0x0000000000017941 */ /* 0x000fea0003800000 */
.L_x_392:
        /* <DEDUP_REMOVED lines=9> */
[----:B------:R-:W-:-:S08]  /*22d90*/  IMAD.U32 R209, RZ, RZ, UR61 ;  /* 0x0000003dffd17e24 */ /* 0x000fd0000f8e00ff */
[----:B------:R-:W-:-:S04]  /*22da0*/  @!P3 IADD3 R200, P5, P6, R201, UR6, R2 ;  /* 0x00000006c9c8bc10 */ /* 0x000fc8000febe002 */
[----:B------:R-:W-:Y:S01]  /*22db0*/  @!P3 IADD3.X R201, R203, UR5, R3, P5, P6 ;  /* 0x00000005cbc9bc10 */ /* 0x000fe2000afec403 */
[----:B------:R-:W-:Y:S01]  /*22dc0*/  IMAD.U32 R203, RZ, RZ, UR4 ;  /* 0x00000004ffcb7e24 */ /* 0x000fe2000f8e00ff */
[----:B--2---:R-:W-:Y:S07]  /*22dd0*/  @P3 BRA `(.L_x_395) ;  /* 0x0000000000103947 */ /* 0x004fee0003800000 */
[----:B------:R-:W-:Y:S02]  /*22de0*/  ULDC.64 UR4, c[0x0][0x208] ;  /* 0x0000820000047ab9 */ /* 0x000fe40000000a00 */
[----:B------:R-:W0:Y:S02]  /*22df0*/  LDG.E.U8 R16, desc[UR4][R10.64+0x78] ;  /* 0x000078040a107981 */ /* 0x000e24000c1e1100 */
[----:B0-----:R-:W-:-:S05]  /*22e00*/  PRMT R5, R16, 0x8880, RZ ;  /* 0x0000888010057816 */ /* 0x001fca00000000ff */
[----:B------:R-:W-:-:S07]  /*22e10*/  IMAD R4, R5, R18, RZ ;  /* 0x0000001205047224 */ /* 0x000fce00078e02ff */
.L_x_395:
[----:B------:R-:W-:Y:S05]  /*22e20*/  BSYNC B1 ;  /* 0x0000000000017941 */ /* 0x000fea0003800000 */
.L_x_394:
[----:B------:R-:W-:Y:S01]  /*22e30*/  LOP3.LUT P4, RZ, R19, 0x2, RZ, 0xc0, !PT ;  /* 0x0000000213ff7812 */ /* 0x000fe2000788c0ff */
[----:B0-----:R-:W-:Y:S01]  /*22e40*/  @!P3 IMAD R5, R206, R17, R4 ;  /* 0x00000011ce05b224 */ /* 0x001fe200078e0204 */
        /* <DEDUP_REMOVED lines=13> */
.L_x_397:
[----:B------:R-:W-:Y:S05]  /*22f20*/  BSYNC B1 ;  /* 0x0000000000017941 */ /* 0x000fea0003800000 */
.L_x_396:
        /* <DEDUP_REMOVED lines=10> */
.L_x_399:
[----:B------:R-:W-:Y:S05]  /*22fd0*/  BSYNC B1 ;  /* 0x0000000000017941 */ /* 0x000fea0003800000 */
.L_x_398:
        /* <DEDUP_REMOVED lines=13> */
.L_x_401:
[----:B------:R-:W-:Y:S05]  /*230b0*/  BSYNC B1 ;  /* 0x0000000000017941 */ /* 0x000fea0003800000 */
.L_x_400:
[----:B------:R-:W-:Y:S01]  /*230c0*/  R2UR UR6, R226 ;  /* 0x00000000e20672ca */ /* 0x000fe200000e0000 */
[----:B------:R-:W-:Y:S01]  /*230d0*/  @!P4 IMAD R193, R193, R17, R4 ;  /* 0x00000011c1c1c224 */ /* 0x000fe200078e0204 */
[----:B------:R-:W-:Y:S01]  /*230e0*/  ISETP.LT.OR P3, PT, R0, 0x71, !P0 ;  /* 0x000000710000780c */ /* 0x000fe20004761670 */
[----:B------:R-:W-:Y:S01]  /*230f0*/  ULDC.64 UR10, c[0x0][0x208] ;  /* 0x00008200000a7ab9 */ /* 0x000fe20000000a00 */
[----:B------:R-:W-:Y:S01]  /*23100*/  R2UR UR5, R237 ;  /* 0x00000000ed0572ca */ /* 0x000fe200000e0000 */
[----:B------:R-:W-:Y:S01]  /*23110*/  BSSY B1, `(.L_x_402) ;  /* 0x000000c000017945 */ /* 0x000fe20003800000 */
[----:B------:R-:W-:Y:S01]  /*23120*/  R2UR UR4, R22 ;  /* 0x00000000160472ca */ /* 0x000fe200000e0000 */
[----:B------:R2:W-:Y:S01]  /*23130*/  @!P4 STG.E.U8 desc[UR10][R20.64+0x71], R193 ;  /* 0x000071c11400c986 */ /* 0x0005e2000c10110a */
[----:B------:R-:W-:-:S07]  /*23140*/  IMAD.U32 R205, RZ, RZ, UR61 ;  /* 0x0000003dffcd7e24 */ /* 0x000fce000f8e00ff */
[----:B------:R-:W-:-:S04]  /*23150*/  @!P3 IADD3 R200, P5, P6, R201, UR6, R2 ;  /* 0x00000006c9c8bc10 */ /* 0x000fc8000febe002 */
[----:B------:R-:W-:Y:S01]  /*23160*/  @!P3 IADD3.X R201, R203, UR5, R3, P5, P6 ;  /* 0x00000005cbc9bc10 */ /* 0x000fe2000afec403 */
[----:B------:R-:W-:Y:S01]  /*23170*/  IMAD.U32 R203, RZ, RZ, UR4 ;  /* 0x00000004ffcb7e24 */ /* 0x000fe2000f8e00ff */
[----:B--2---:R-:W-:Y:S07]  /*23180*/  @P3 BRA `(.L_x_403) ;  /* 0x0000000000103947 */ /* 0x004fee0003800000 */
[----:B------:R-:W-:Y:S02]  /*23190*/  ULDC.64 UR4, c[0x0][0x208] ;  /* 0x0000820000047ab9 */ /* 0x000fe40000000a00 */
[----:B-----5:R-:W0:Y:S02]  /*231a0*/  LDG.E.U8 R16, desc[UR4][R6.64+0x70] ;  /* 0x0000700406107981 */ /* 0x020e24000c1e1100 */
[----:B0-----:R-:W-:-:S05]  /*231b0*/  PRMT R5, R16, 0x8880, RZ ;  /* 0x0000888010057816 */ /* 0x001fca00000000ff */
[----:B------:R-:W-:-:S07]  /*231c0*/  IMAD R4, R5, R18, RZ ;  /* 0x0000001205047224 */ /* 0x000fce00078e02ff */
.L_x_403:
[----:B------:R-:W-:Y:S05]  /*231d0*/  BSYNC B1 ;  /* 0x0000000000017941 */ /* 0x000fea0003800000 */
.L_x_402:
[----:B------:R-:W-:Y:S01]  /*231e0*/  R2UR UR10, R226 ;  /* 0x00000000e20a72ca */ /* 0x000fe200000e0000 */
[----:B0-----:R-:W-:Y:S01]  /*231f0*/  @!P3 IMAD R5, R194, R17, R4 ;  /* 0x00000011c205b224 */ /* 0x001fe200078e0204 */
        /* <DEDUP_REMOVED lines=12> */
.L_x_405:
[----:B------:R-:W-:Y:S05]  /*232c0*/  BSYNC B1 ;  /* 0x0000000000017941 */ /* 0x000fea0003800000 */
.L_x_404:
        /* <DEDUP_REMOVED lines=10> */
.L_x_407:
[----:B------:R-:W-:Y:S05]  /*23370*/  BSYNC B1 ;  /* 0x0000000000017941 */ /* 0x000fea0003800000 */
.L_x_406:
        /* <DEDUP_REMOVED lines=13> */
.L_x_409:
[----:B------:R-:W-:Y:S05]  /*23450*/  BSYNC B1 ;  /* 0x0000000000017941 */ /* 0x000fea0003800000 */
.L_x_408:
        /* <DEDUP_REMOVED lines=17> */
.L_x_411:
[----:B------:R-:W-:Y:S05]  /*23570*/  BSYNC B1 ;  /* 0x0000000000017941 */ /* 0x000fea0003800000 */
.L_x_410:
        /* <DEDUP_REMOVED lines=14> */
.L_x_413:
[----:B------:R-:W-:Y:S05]  /*23660*/  BSYNC B1 ;  /* 0x0000000000017941 */ /* 0x000fea0003800000 */
.L_x_412:
        /* <DEDUP_REMOVED lines=10> */
.L_x_415:
[----:B------:R-:W-:Y:S05]  /*23710*/  BSYNC B1 ;  /* 0x0000000000017941 */ /* 0x000fea0003800000 */
.L_x_414:
        /* <DEDUP_REMOVED lines=10> */
.L_x_417:
[----:B------:R-:W-:Y:S05]  /*237c0*/  BSYNC B1 ;  /* 0x0000000000017941 */ /* 0x000fea0003800000 */
.L_x_416:
[----:B------:R-:W-:Y:S01]  /*237d0*/  LOP3.LUT P6, RZ, R19, 0x1, RZ, 0xc0, !PT ;  /* 0x0000000113ff7812 */ /* 0x000fe200078cc0ff */
[----:B------:R-:W-:Y:S01]  /*237e0*/  @!P4 IMAD R185, R185, R17, R4 ;  /* 0x00000011b9b9c224 */ /* 0x000fe200078e0204 */
[----:B------:R-:W-:Y:S01]  /*237f0*/  R2UR UR4, R22 ;  /* 0x00000000160472ca */ /* 0x000fe200000e0000 */
[----:B------:R-:W-:Y:S01]  /*23800*/  BSSY B1, `(.L_x_418) ;  /* 0x000000b000017945 */ /* 0x000fe20003800000 */
[----:B------:R-:W-:-:S13]  /*23810*/  ISETP.LT.OR P3, PT, R0, 0x81, !P6 ;  /* 0x000000810000780c */ /* 0x000fda0007761670 */
[----:B------:R-:W-:Y:S01]  /*23820*/  @!P3 IADD3 R192, P5, R2, UR4, RZ ;  /* 0x0000000402c0bc10 */ /* 0x000fe2000ffbe0ff */
        /* <DEDUP_REMOVED lines=8> */
.L_x_419:
[----:B------:R-:W-:Y:S05]  /*238b0*/  BSYNC B1 ;  /* 0x0000000000017941 */ /* 0x000fea0003800000 */
.L_x_418:
[----:B------:R-:W-:Y:S01]  /*238c0*/  R2UR UR6, R22 ;  /* 0x00000000160672ca */ /* 0x000fe200000e0000 */
[----:B--2---:R-:W-:Y:S01]  /*238d0*/  @!P3 IMAD R5, R186, R17, R4 ;  /* 0x00000011ba05b224 */ /* 0x004fe200078e0204 */
[----:B------:R-:W-:Y:S01]  /*238e0*/  ISETP.LT.OR P4, PT, R0, 0x82, !P6 ;  /* 0x000000820000780c */ /* 0x000fe20007781670 */
[----:B------:R-:W-:Y:S01]  /*238f0*/  ULDC.64 UR4, c[0x0][0x208] ;  /* 0x0000820000047ab9 */ /* 0x000fe20000000a00 */
[----:B------:R-:W-:Y:S02]  /*23900*/  BSSY B1, `(.L_x_420) ;  /* 0x0000009000017945 */ /* 0x000fe40003800000 */
[----:B------:R2:W-:Y:S09]  /*23910*/  @!P3 STG.E.U8 desc[UR4][R192.64+0x80], R5 ;  /* 0x00008005c000b986 */ /* 0x0005f2000c101104 */
[----:B------:R-:W-:-:S04]  /*23920*/  @!P4 IADD3 R184, P5, R2, UR6, RZ ;  /* 0x0000000602b8cc10 */ /* 0x000fc8000ffbe0ff */
[----:B----4-:R-:W-:Y:S01]  /*23930*/  @!P4 IADD3.X R185, R3, UR61, RZ, P5, !PT ;  /* 0x0000003d03b9cc10 */ /* 0x010fe2000affe4ff */
[----:B--2---:R-:W-:Y:S08]  /*23940*/  @P4 BRA `(.L_x_421) ;  /* 0x0000000000104947 */ /* 0x004ff00003800000 */
[----:B------:R-:W-:Y:S02]  /*23950*/  ULDC.64 UR4, c[0x0][0x208] ;  /* 0x0000820000047ab9 */ /* 0x000fe40000000a00 */
[----:B------:R-:W2:Y:S02]  /*23960*/  LDG.E.U8 R16, desc[UR4][R14.64+0x81] ;  /* 0x000081040e107981 */ /* 0x000ea4000c1e1100 */
[----:B--2---:R-:W-:-:S05]  /*23970*/  PRMT R5, R16, 0x8880, RZ ;  /* 0x0000888010057816 */ /* 0x004fca00000000ff */
[----:B------:R-:W-:-:S07]  /*23980*/  IMAD R4, R5, R18, RZ ;  /* 0x0000001205047224 */ /* 0x000fce00078e02ff */
.L_x_421:
[----:B------:R-:W-:Y:S05]  /*23990*/  BSYNC B1 ;  /* 0x0000000000017941 */ /* 0x000fea0003800000 */
.L_x_420:
        /* <DEDUP_REMOVED lines=10> */
.L_x_423:
[----:B------:R-:W-:Y:S05]  /*23a40*/  BSYNC B1 ;  /* 0x0000000000017941 */ /* 0x000fea0003800000 */
.L_x_422:
        /* <DEDUP_REMOVED lines=10> */
.L_x_425:
[----:B------:R-:W-:Y:S05]  /*23af0*/  BSYNC B1 ;  /* 0x0000000000017941 */ /* 0x000fea0003800000 */
.L_x_424:
[----:B------:R-:W-:Y:S01]  /*23b00*/  R2UR UR4, R22 ;  /* 0x00000000160472ca */ /* 0x000fe200000e0000 */
[----:B------:R-:W-:Y:S01]  /*23b10*/  @!P4 IMAD R189, R189, R17, R4 ;  /* 0x00000011bdbdc224 */ /* 0x000fe200078e0204 */
[----:B------:R-:W-:Y:S01]  /*23b20*/  ISETP.LT.OR P3, PT, R0, 0x89, !P6 ;  /* 0x000000890000780c */ /* 0x000fe20007761670 */
[----:B------:R-:W-:-:S12]  /*23b30*/  BSSY B1, `(.L_x_426) ;  /* 0x000000a000017945 */ /* 0x000fd80003800000 */
[----:B--2---:R-:W-:Y:S01]  /*23b40*/  @!P3 IADD3 R184, P5, R2, UR4, RZ ;  /* 0x0000000402b8bc10 */ /* 0x004fe2000ffbe0ff */
[----:B------:R-:W-:Y:S02]  /*23b50*/  ULDC.64 UR4, c[0x0][0x208] ;  /* 0x0000820000047ab9 */ /* 0x000fe40000000a00 */
[----:B------:R2:W-:Y:S01]  /*23b60*/  @!P4 STG.E.U8 desc[UR4][R2.64+0x89], R189 ;  /* 0x000089bd0200c986 */ /* 0x0005e2000c101104 */
[----:B------:R-:W-:Y:S01]  /*23b70*/  @!P3 IADD3.X R185, R3, UR61, RZ, P5, !PT ;  /* 0x0000003d03b9bc10 */ /* 0x000fe2000affe4ff */
[----:B------:R-:W-:Y:S08]  /*23b80*/  @P3 BRA `(.L_x_427) ;  /* 0x0000000000103947 */ /* 0x000ff00003800000 */
[----:B------:R-:W-:Y:S02]  /*23b90*/  ULDC.64 UR4, c[0x0][0x208] ;  /* 0x0000820000047ab9 */ /* 0x000fe40000000a00 */
[----:B------:R-:W4:Y:S02]  /*23ba0*/  LDG.E.U8 R16, desc[UR4][R14.64+0x88] ;  /* 0x000088040e107981 */ /* 0x000f24000c1e1100 */
[----:B----4-:R-:W-:-:S05]  /*23bb0*/  PRMT R5, R16, 0x8880, RZ ;  /* 0x0000888010057816 */ /* 0x010fca00000000ff */
[----:B------:R-:W-:-:S07]  /*23bc0*/  IMAD R4, R5, R18, RZ ;  /* 0x0000001205047224 */ /* 0x000fce00078e02ff */
.L_x_427:
[----:B------:R-:W-:Y:S05]  /*23bd0*/  BSYNC B1 ;  /* 0x0000000000017941 */ /* 0x000fea0003800000 */
.L_x_426:
[----:B------:R-:W-:Y:S01]  /*23be0*/  R2UR UR6, R22 ;  /* 0x00000000160672ca */ /* 0x000fe200000e0000 */
[----:B----4-:R-:W-:Y:S01]  /*23bf0*/  @!P3 IMAD R5, R190, R17, R4 ;  /* 0x00000011be05b224 */ /* 0x010fe200078e0204 */
[----:B------:R-:W-:Y:S01]  /*23c00*/  ISETP.LT.OR P4, PT, R0, 0x8a, !P6 ;  /* 0x0000008a0000780c */ /* 0x000fe20007781670 */
[----:B------:R-:W-:Y:S01]  /*23c10*/  ULDC.64 UR4, c[0x0][0x208] ;  /* 0x0000820000047ab9 */ /* 0x000fe20000000a00 */
[----:B------:R-:W-:Y:S02]  /*23c20*/  BSSY B1, `(.L_x_428) ;  /* 0x0000009000017945 */ /* 0x000fe40003800000 */
[----:B------:R4:W-:Y:S09]  /*23c30*/  @!P3 STG.E.U8 desc[UR4][R184.64+0x88], R5 ;  /* 0x00008805b800b986 */ /* 0x0009f2000c101104 */
[----:B------:R-:W-:-:S04]  /*23c40*/  @!P4 IADD3 R186, P5, R2, UR6, RZ ;  /* 0x0000000602bacc10 */ /* 0x000fc8000ffbe0ff */
[----:B------:R-:W-:Y:S01]  /*23c50*/  @!P4 IADD3.X R187, R3, UR61, RZ, P5, !PT ;  /* 0x0000003d03bbcc10 */ /* 0x000fe2000affe4ff */
[----:B----4-:R-:W-:Y:S08]  /*23c60*/  @P4 BRA `(.L_x_429) ;  /* 0x0000000000104947 */ /* 0x010ff00003800000 */
[----:B------:R-:W-:Y:S02]  /*23c70*/  ULDC.64 UR4, c[0x0][0x208] ;  /* 0x0000820000047ab9 */ /* 0x000fe40000000a00 */
[----:B------:R-:W4:Y:S02]  /*23c80*/  LDG.E.U8 R16, desc[UR4][R14.64+0x89] ;  /* 0x000089040e107981 */ /* 0x000f24000c1e1100 */
[----:B----4-:R-:W-:-:S05]  /*23c90*/  PRMT R5, R16, 0x8880, RZ ;  /* 0x0000888010057816 */ /* 0x010fca00000000ff */
[----:B------:R-:W-:-:S07]  /*23ca0*/  IMAD R4, R5, R18, RZ ;  /* 0x0000001205047224 */ /* 0x000fce00078e02ff */
.L_x_429:
[----:B------:R-:W-:Y:S05]  /*23cb0*/  BSYNC B1 ;  /* 0x0000000000017941 */ /* 0x000fea0003800000 */
.L_x_428:
        /* <DEDUP_REMOVED lines=11> */
.L_x_431:
[----:B------:R-:W-:Y:S05]  /*23d70*/  BSYNC B1 ;  /* 0x0000000000017941 */ /* 0x000fea0003800000 */
.L_x_430:
[----:B------:R-:W-:Y:S01]  /*23d80*/  R2UR UR4, R22 ;  /* 0x00000000160472ca */ /* 0x000fe200000e0000 */
[----:B------:R-:W-:Y:S01]  /*23d90*/  @!P3 IMAD R5, R176, R17, R4 ;  /* 0x00000011b005b224 */ /* 0x000fe200078e0204 */
[----:B------:R-:W-:Y:S01]  /*23da0*/  ISETP.LT.OR P4, PT, R0, 0x82, !P5 ;  /* 0x000000820000780c */ /* 0x000fe20006f81670 */
[----:B------:R-:W-:Y:S01]  /*23db0*/  ULDC.64 UR10, c[0x0][0x208] ;  /* 0x00008200000a7ab9 */ /* 0x000fe20000000a00 */
[----:B------:R-:W-:Y:S01]  /*23dc0*/  BSSY B1, `(.L_x_432) ;  /* 0x0000009000017945 */ /* 0x000fe20003800000 */
[----:B----4-:R-:W-:Y:S01]  /*23dd0*/  IMAD.U32 R187, RZ, RZ, UR61 ;  /* 0x0000003dffbb7e24 */ /* 0x010fe2000f8e00ff */
[----:B------:R4:W-:Y:S07]  /*23de0*/  @!P3 STG.E.U8 desc[UR10][R234.64+0x80], R5 ;  /* 0x00008005ea00b986 */ /* 0x0009ee000c10110a */
[----:B------:R-:W-:-:S02]  /*23df0*/  IMAD.U32 R185, RZ, RZ, UR4 ;  /* 0x00000004ffb97e24 */ /* 0x000fc4000f8e00ff */
[----:B------:R-:W-:Y:S05]  /*23e00*/  @P4 BRA `(.L_x_433) ;  /* 0x0000000000104947 */ /* 0x000fea0003800000 */
[----:B------:R-:W-:Y:S02]  /*23e10*/  ULDC.64 UR4, c[0x0][0x208] ;  /* 0x0000820000047ab9 */ /* 0x000fe40000000a00 */
[----:B------:R-:W4:Y:S02]  /*23e20*/  LDG.E.U8 R16, desc[UR4][R12.64+0x81] ;  /* 0x000081040c107981 */ /* 0x000f24000c1e1100 */
[----:B----4-:R-:W-:-:S05]  /*23e30*/  PRMT R5, R16, 0x8880, RZ ;  /* 0x0000888010057816 */ /* 0x010fca00000000ff */
[----:B------:R-:W-:-:S07]  /*23e40*/  IMAD R4, R5, R18, RZ ;  /* 0x0000001205047224 */ /* 0x000fce00078e02ff */
.L_x_433:
[----:B------:R-:W-:Y:S05]  /*23e50*/  BSYNC B1 ;  /* 0x0000000000017941 */ /* 0x000fea0003800000 */
.L_x_432:
        /* <DEDUP_REMOVED lines=9> */
[----:B--2---:R-:W-:-:S08]  /*23ef0*/  IMAD.U32 R189, RZ, RZ, UR61 ;  /* 0x0000003dffbd7e24 */ /* 0x004fd0000f8e00ff */
[----:B------:R-:W-:-:S04]  /*23f00*/  @!P3 IADD3 R184, P5, P6, R185, UR6, R2 ;  /* 0x00000006b9b8bc10 */ /* 0x000fc8000febe002 */
[----:B------:R-:W-:Y:S01]  /*23f10*/  @!P3 IADD3.X R185, R187, UR5, R3, P5, P6 ;  /* 0x00000005bbb9bc10 */ /* 0x000fe2000afec403 */
[----:B------:R-:W-:Y:S01]  /*23f20*/  IMAD.U32 R187, RZ, RZ, UR4 ;  /* 0x00000004ffbb7e24 */ /* 0x000fe2000f8e00ff */
[----:B0-----:R-:W-:Y:S07]  /*23f30*/  @P3 BRA `(.L_x_435) ;  /* 0x0000000000103947 */ /* 0x001fee0003800000 */
[----:B------:R-:W-:Y:S02]  /*23f40*/  ULDC.64 UR4, c[0x0][0x208] ;  /* 0x0000820000047ab9 */ /* 0x000fe40000000a00 */
[----:B------:R-:W4:Y:S02]  /*23f50*/  LDG.E.U8 R16, desc[UR4][R10.64+0x80] ;  /* 0x000080040a107981 */ /* 0x000f24000c1e1100 */
[----:B----4-:R-:W-:-:S05]  /*23f60*/  PRMT R5, R16, 0x8880, RZ ;  /* 0x0000888010057816 */ /* 0x010fca00000000ff */
[----:B------:R-:W-:-:S07]  /*23f70*/  IMAD R4, R5, R18, RZ ;  /* 0x0000001205047224 */ /* 0x000fce00078e02ff */
.L_x_435:
[----:B------:R-:W-:Y:S05]  /*23f80*/  BSYNC B1 ;  /* 0x0000000000017941 */ /* 0x000fea0003800000 */
.L_x_434:
[----:B------:R-:W-:Y:S01]  /*23f90*/  LOP3.LUT P4, RZ, R19, 0x2, RZ, 0xc0, !PT ;  /* 0x0000000213ff7812 */ /* 0x000fe2000788c0ff */
[----:B----4-:R-:W-:Y:S01]  /*23fa0*/  @!P3 IMAD R5, R178, R17, R4 ;  /* 0x00000011b205b224 */ /* 0x010fe200078e0204 */
        /* <DEDUP_REMOVED lines=13> */
.L_x_437:
[----:B------:R-:W-:Y:S05]  /*24080*/  BSYNC B1 ;  /* 0x0000000000017941 */ /* 0x000fea0003800000 */
.L_x_436:
        /* <DEDUP_REMOVED lines=11> */
.L_x_439:
[----:B------:R-:W-:Y:S05]  /*24140*/  BSYNC B1 ;  /* 0x0000000000017941 */ /* 0x000fea0003800000 */
.L_x_438:
        /* <DEDUP_REMOVED lines=13> */
.L_x_441:
[----:B------:R-:W-:Y:S05]  /*24220*/  BSYNC B1 ;  /* 0x0000000000017941 */ /* 0x000fea0003800000 */
.L_x_440:
        /* <DEDUP_REMOVED lines=18> */
.L_x_443:
[----:B------:R-:W-:Y:S05]  /*24350*/  BSYNC B1 ;  /* 0x0000000000017941 */ /* 0x000fea0003800000 */
.L_x_442:
        /* <DEDUP_REMOVED lines=15> */
.L_x_445:
[----:B------:R-:W-:Y:S05]  /*24450*/  BSYNC B1 ;  /* 0x0000000000017941 */ /* 0x000fea0003800000 */
.L_x_444:
        /* <DEDUP_REMOVED lines=10> */
.L_x_447:
[----:B------:R-:W-:Y:S05]  /*24500*/  BSYNC B1 ;  /* 0x0000000000017941 */ /* 0x000fea0003800000 */
.L_x_446:
        /* <DEDUP_REMOVED lines=13> */
.L_x_449:
[----:B------:R-:W-:Y:S05]  /*245e0*/  BSYNC B1 ;  /* 0x0000000000017941 */ /* 0x000fea0003800000 */
.L_x_448:
        /* <DEDUP_REMOVED lines=17> */
.L_x_451:
[----:B------:R-:W-:Y:S05]  /*24700*/  BSYNC B1 ;  /* 0x0000000000017941 */ /* 0x000fea0003800000 */
.L_x_450:
        /* <DEDUP_REMOVED lines=14> */
.L_x_453:
[----:B------:R-:W-:Y:S05]  /*247f0*/  BSYNC B1 ;  /* 0x0000000000017941 */ /* 0x000fea0003800000 */
.L_x_452:
        /* <DEDUP_REMOVED lines=10> */
.L_x_455:
[----:B------:R-:W-:Y:S05]  /*248a0*/  BSYNC B1 ;  /* 0x0000000000017941 */ /* 0x000fea0003800000 */
.L_x_454:
        /* <DEDUP_REMOVED lines=13> */
.L_x_457:
[----:B------:R-:W-:Y:S05]  /*24980*/  BSYNC B1 ;  /* 0x0000000000017941 */ /* 0x000fea0003800000 */
.L_x_456:
        /* <DEDUP_REMOVED lines=17> */
.L_x_459:
[----:B------:R-:W-:Y:S05]  /*24aa0*/  BSYNC B1 ;  /* 0x0000000000017941 */ /* 0x000fea0003800000 */
.L_x_458:
        /* <DEDUP_REMOVED lines=14> */
.L_x_461:
[----:B------:R-:W-:Y:S05]  /*24b90*/  BSYNC B1 ;  /* 0x0000000000017941 */ /* 0x000fea0003800000 */
.L_x_460:
        /* <DEDUP_REMOVED lines=10> */
.L_x_463:
[----:B------:R-:W-:Y:S05]  /*24c40*/  BSYNC B1 ;  /* 0x0000000000017941 */ /* 0x000fea0003800000 */
.L_x_462:
        /* <DEDUP_REMOVED lines=10> */
.L_x_465:
[----:B------:R-:W-:Y:S05]  /*24cf0*/  BSYNC B1 ;  /* 0x0000000000017941 */ /* 0x000fea0003800000 */
.L_x_464:
        /* <DEDUP_REMOVED lines=14> */
.L_x_467:
[----:B------:R-:W-:Y:S05]  /*24de0*/  BSYNC B1 ;  /* 0x0000000000017941 */ /* 0x000fea0003800000 */
.L_x_466:
        /* <DEDUP_REMOVED lines=13> */
.L_x_469:
[----:B------:R-:W-:Y:S05]  /*24ec0*/  BSYNC B1 ;  /* 0x0000000000017941 */ /* 0x000fea0003800000 */
.L_x_468:
        /* <DEDUP_REMOVED lines=10> */
.L_x_471:
[----:B------:R-:W-:Y:S05]  /*24f70*/  BSYNC B1 ;  /* 0x0000000000017941 */ /* 0x000fea0003800000 */
.L_x_470:
        /* <DEDUP_REMOVED lines=10> */
.L_x_473:
[----:B------:R-:W-:Y:S05]  /*25020*/  BSYNC B1 ;  /* 0x0000000000017941 */ /* 0x000fea0003800000 */
.L_x_472:
        /* <DEDUP_REMOVED lines=13> */
.L_x_475:
[----:B------:R-:W-:Y:S05]  /*25100*/  BSYNC B1 ;  /* 0x0000000000017941 */ /* 0x000fea0003800000 */
.L_x_474:
        /* <DEDUP_REMOVED lines=13> */
.L_x_477:
[----:B------:R-:W-:Y:S05]  /*251e0*/  BSYNC B1 ;  /* 0x0000000000017941 */ /* 0x000fea0003800000 */
.L_x_476:
        /* <DEDUP_REMOVED lines=11> */
.L_x_479:
[----:B------:R-:W-:Y:S05]  /*252a0*/  BSYNC B1 ;  /* 0x0000000000017941 */ /* 0x000fea0003800000 */
.L_x_478:
        /* <DEDUP_REMOVED lines=13> */
.L_x_481:
[----:B------:R-:W-:Y:S05]  /*25380*/  BSYNC B1 ;  /* 0x0000000000017941 */ /* 0x000fea0003800000 */
.L_x_480:
        /* <DEDUP_REMOVED lines=18> */
.L_x_483:
[----:B------:R-:W-:Y:S05]  /*254b0*/  BSYNC B1 ;  /* 0x0000000000017941 */ /* 0x000fea0003800000 */
.L_x_482:
        /* <DEDUP_REMOVED lines=15> */
.L_x_485:
[----:B------:R-:W-:Y:S05]  /*255b0*/  BSYNC B1 ;  /* 0x0000000000017941 */ /* 0x000fea0003800000 */
.L_x_484:
        /* <DEDUP_REMOVED lines=11> */
.L_x_487:
[----:B------:R-:W-:Y:S05]  /*25670*/  BSYNC B1 ;  /* 0x0000000000017941 */ /* 0x000fea0003800000 */
.L_x_486:
        /* <DEDUP_REMOVED lines=13> */
.L_x_489:
[----:B------:R-:W-:Y:S05]  /*25750*/  BSYNC B1 ;  /* 0x0000000000017941 */ /* 0x000fea0003800000 */
.L_x_488:
        /* <DEDUP_REMOVED lines=18> */
.L_x_491:
[----:B------:R-:W-:Y:S05]  /*25880*/  BSYNC B1 ;  /* 0x0000000000017941 */ /* 0x000fea0003800000 */
.L_x_490:
        /* <DEDUP_REMOVED lines=15> */
.L_x_493:
[----:B------:R-:W-:Y:S05]  /*25980*/  BSYNC B1 ;  /* 0x0000000000017941 */ /* 0x000fea0003800000 */
.L_x_492:
        /* <DEDUP_REMOVED lines=10> */
.L_x_495:
[----:B------:R-:W-:Y:S05]  /*25a30*/  BSYNC B1 ;  /* 0x0000000000017941 */ /* 0x000fea0003800000 */
.L_x_494:
        /* <DEDUP_REMOVED lines=13> */
.L_x_497:
[----:B------:R-:W-:Y:S05]  /*25b10*/  BSYNC B1 ;  /* 0x0000000000017941 */ /* 0x000fea0003800000 */
.L_x_496:
        /* <DEDUP_REMOVED lines=17> */
.L_x_499:
[----:B------:R-:W-:Y:S05]  /*25c30*/  BSYNC B1 ;  /* 0x0000000000017941 */ /* 0x000fea0003800000 */
.L_x_498:
        /* <DEDUP_REMOVED lines=14> */
.L_x_501:
[----:B------:R-:W-:Y:S05]  /*25d20*/  BSYNC B1 ;  /* 0x0000000000017941 */ /* 0x000fea0003800000 */
.L_x_500:
        /* <DEDUP_REMOVED lines=10> */
.L_x_503:
[----:B------:R-:W-:Y:S05]  /*25dd0*/  BSYNC B1 ;  /* 0x0000000000017941 */ /* 0x000fea0003800000 */
.L_x_502:
        /* <DEDUP_REMOVED lines=13> */
.L_x_505:
[----:B------:R-:W-:Y:S05]  /*25eb0*/  BSYNC B1 ;  /* 0x0000000000017941 */ /* 0x000fea0003800000 */
.L_x_504:
        /* <DEDUP_REMOVED lines=17> */
.L_x_507:
[----:B------:R-:W-:Y:S05]  /*25fd0*/  BSYNC B1 ;  /* 0x0000000000017941 */ /* 0x000fea0003800000 */
.L_x_506:
        /* <DEDUP_REMOVED lines=14> */
.L_x_509:
[----:B------:R-:W-:Y:S05]  /*260c0*/  BSYNC B1 ;  /* 0x0000000000017941 */ /* 0x000fea0003800000 */
.L_x_508:
        /* <DEDUP_REMOVED lines=10> */
.L_x_511:
[----:B------:R-:W-:Y:S05]  /*26170*/  BSYNC B1 ;  /* 0x0000000000017941 */ /* 0x000fea0003800000 */
.L_x_510:
        /* <DEDUP_REMOVED lines=10> */
.L_x_513:
[----:B------:R-:W-:Y:S05]  /*26220*/  BSYNC B1 ;  /* 0x0000000000017941 */ /* 0x000fea0003800000 */
.L_x_512:
        /* <DEDUP_REMOVED lines=14> */
.L_x_515:
[----:B------:R-:W-:Y:S05]  /*26310*/  BSYNC B1 ;  /* 0x0000000000017941 */ /* 0x000fea0003800000 */
.L_x_514:
        /* <DEDUP_REMOVED lines=13> */
.L_x_517:
[----:B------:R-:W-:Y:S05]  /*263f0*/  BSYNC B1 ;  /* 0x0000000000017941 */ /* 0x000fea0003800000 */
.L_x_516:
        /* <DEDUP_REMOVED lines=10> */
.L_x_519:
[----:B------:R-:W-:Y:S05]  /*264a0*/  BSYNC B1 ;  /* 0x0000000000017941 */ /* 0x000fea0003800000 */
.L_x_518:
        /* <DEDUP_REMOVED lines=10> */
.L_x_521:
[----:B------:R-:W-:Y:S05]  /*26550*/  BSYNC B1 ;  /* 0x0000000000017941 */ /* 0x000fea0003800000 */
.L_x_520:
        /* <DEDUP_REMOVED lines=13> */
.L_x_523:
[----:B------:R-:W-:Y:S05]  /*26630*/  BSYNC B1 ;  /* 0x0000000000017941 */ /* 0x000fea0003800000 */
.L_x_522:
        /* <DEDUP_REMOVED lines=13> */
.L_x_525:
[----:B------:R-:W-:Y:S05]  /*26710*/  BSYNC B1 ;  /* 0x0000000000017941 */ /* 0x000fea0003800000 */
.L_x_524:
        /* <DEDUP_REMOVED lines=11> */
.L_x_527:
[----:B------:R-:W-:Y:S05]  /*267d0*/  BSYNC B1 ;  /* 0x0000000000017941 */ /* 0x000fea0003800000 */
.L_x_526:
        /* <DEDUP_REMOVED lines=13> */
.L_x_529:
[----:B------:R-:W-:Y:S05]  /*268b0*/  BSYNC B1 ;  /* 0x0000000000017941 */ /* 0x000fea0003800000 */
.L_x_528:
        /* <DEDUP_REMOVED lines=18> */
.L_x_531:
[----:B------:R-:W-:Y:S05]  /*269e0*/  BSYNC B1 ;  /* 0x0000000000017941 */ /* 0x000fea0003800000 */
.L_x_530:
        /* <DEDUP_REMOVED lines=15> */
.L_x_533:
[----:B------:R-:W-:Y:S05]  /*26ae0*/  BSYNC B1 ;  /* 0x0000000000017941 */ /* 0x000fea0003800000 */
.L_x_532:
        /* <DEDUP_REMOVED lines=11> */
.L_x_535:
[----:B------:R-:W-:Y:S05]  /*26ba0*/  BSYNC B1 ;  /* 0x0000000000017941 */ /* 0x000fea0003800000 */
.L_x_534:
        /* <DEDUP_REMOVED lines=13> */
.L_x_537:
[----:B------:R-:W-:Y:S05]  /*26c80*/  BSYNC B1 ;  /* 0x0000000000017941 */ /* 0x000fea0003800000 */
.L_x_536:
        /* <DEDUP_REMOVED lines=18> */
.L_x_539:
[----:B------:R-:W-:Y:S05]  /*26db0*/  BSYNC B1 ;  /* 0x0000000000017941 */ /* 0x000fea0003800000 */
.L_x_538:
        /* <DEDUP_REMOVED lines=15> */
.L_x_541:
[----:B------:R-:W-:Y:S05]  /*26eb0*/  BSYNC B1 ;  /* 0x0000000000017941 */ /* 0x000fea0003800000 */
.L_x_540:
        /* <DEDUP_REMOVED lines=10> */
.L_x_543:
[----:B------:R-:W-:Y:S05]  /*26f60*/  BSYNC B1 ;  /* 0x0000000000017941 */ /* 0x000fea0003800000 */
.L_x_542:
        /* <DEDUP_REMOVED lines=13> */
.L_x_545:
[----:B------:R-:W-:Y:S05]  /*27040*/  BSYNC B1 ;  /* 0x0000000000017941 */ /* 0x000fea0003800000 */
.L_x_544:
        /* <DEDUP_REMOVED lines=17> */
.L_x_547:
[----:B------:R-:W-:Y:S05]  /*27160*/  BSYNC B1 ;  /* 0x0000000000017941 */ /* 0x000fea0003800000 */
.L_x_546:
        /* <DEDUP_REMOVED lines=14> */
.L_x_549:
[----:B------:R-:W-:Y:S05]  /*27250*/  BSYNC B1 ;  /* 0x0000000000017941 */ /* 0x000fea0003800000 */
.L_x_548:
        /* <DEDUP_REMOVED lines=10> */
.L_x_551:
[----:B------:R-:W-:Y:S05]  /*27300*/  BSYNC B1 ;  /* 0x0000000000017941 */ /* 0x000fea0003800000 */
.L_x_550:
        /* <DEDUP_REMOVED lines=13> */
.L_x_553:
[----:B------:R-:W-:Y:S05]  /*273e0*/  BSYNC B1 ;  /* 0x0000000000017941 */ /* 0x000fea0003800000 */
.L_x_552:
        /* <DEDUP_REMOVED lines=17> */
.L_x_555:
[----:B------:R-:W-:Y:S05]  /*27500*/  BSYNC B1 ;  /* 0x0000000000017941 */ /* 0x000fea0003800000 */
.L_x_554:
        /* <DEDUP_REMOVED lines=14> */
.L_x_557:
[----:B------:R-:W-:Y:S05]  /*275f0*/  BSYNC B1 ;  /* 0x0000000000017941 */ /* 0x000fea0003800000 */
.L_x_556:
        /* <DEDUP_REMOVED lines=10> */
.L_x_559:
[----:B------:R-:W-:Y:S05]  /*276a0*/  BSYNC B1 ;  /* 0x0000000000017941 */ /* 0x000fea0003800000 */
.L_x_558:
        /* <DEDUP_REMOVED lines=10> */
.L_x_561:
[----:B------:R-:W-:Y:S05]  /*27750*/  BSYNC B1 ;  /* 0x0000000000017941 */ /* 0x000fea0003800000 */
.L_x_560:
        /* <DEDUP_REMOVED lines=14> */
.L_x_563:
[----:B------:R-:W-:Y:S05]  /*27840*/  BSYNC B1 ;  /* 0x0000000000017941 */ /* 0x000fea0003800000 */
.L_x_562:
        /* <DEDUP_REMOVED lines=13> */
.L_x_565:
[----:B------:R-:W-:Y:S05]  /*27920*/  BSYNC B1 ;  /* 0x0000000000017941 */ /* 0x000fea0003800000 */
.L_x_564:
        /* <DEDUP_REMOVED lines=10> */
.L_x_567:
[----:B------:R-:W-:Y:S05]  /*279d0*/  BSYNC B1 ;  /* 0x0000000000017941 */ /* 0x000fea0003800000 */
.L_x_566:
        /* <DEDUP_REMOVED lines=10> */
.L_x_569:
[----:B------:R-:W-:Y:S05]  /*27a80*/  BSYNC B1 ;  /* 0x0000000000017941 */ /* 0x000fea0003800000 */
.L_x_568:
        /* <DEDUP_REMOVED lines=13> */
.L_x_571:
[----:B------:R-:W-:Y:S05]  /*27b60*/  BSYNC B1 ;  /* 0x0000000000017941 */ /* 0x000fea0003800000 */
.L_x_570:
        /* <DEDUP_REMOVED lines=13> */
.L_x_573:
[----:B------:R-:W-:Y:S05]  /*27c40*/  BSYNC B1 ;  /* 0x0000000000017941 */ /* 0x000fea0003800000 */
.L_x_572:
        /* <DEDUP_REMOVED lines=11> */
.L_x_575:
[----:B------:R-:W-:Y:S05]  /*27d00*/  BSYNC B1 ;  /* 0x0000000000017941 */ /* 0x000fea0003800000 */
.L_x_574:
        /* <DEDUP_REMOVED lines=13> */
.L_x_577:
[----:B------:R-:W-:Y:S05]  /*27de0*/  BSYNC B1 ;  /* 0x0000000000017941 */ /* 0x000fea0003800000 */
.L_x_576:
        /* <DEDUP_REMOVED lines=18> */
.L_x_579:
[----:B------:R-:W-:Y:S05]  /*27f10*/  BSYNC B1 ;  /* 0x0000000000017941 */ /* 0x000fea0003800000 */
.L_x_578:
        /* <DEDUP_REMOVED lines=15> */
.L_x_581:
[----:B------:R-:W-:Y:S05]  /*28010*/  BSYNC B1 ;  /* 0x0000000000017941 */ /* 0x000fea0003800000 */
.L_x_580:
        /* <DEDUP_REMOVED lines=11> */
.L_x_583:
[----:B------:R-:W-:Y:S05]  /*280d0*/  BSYNC B1 ;  /* 0x0000000000017941 */ /* 0x000fea0003800000 */
.L_x_582:
        /* <DEDUP_REMOVED lines=13> */
.L_x_585:
[----:B------:R-:W-:Y:S05]  /*281b0*/  BSYNC B1 ;  /* 0x0000000000017941 */ /* 0x000fea0003800000 */
.L_x_584:
        /* <DEDUP_REMOVED lines=18> */
.L_x_587:
[----:B------:R-:W-:Y:S05]  /*282e0*/  BSYNC B1 ;  /* 0x0000000000017941 */ /* 0x000fea0003800000 */
.L_x_586:
        /* <DEDUP_REMOVED lines=15> */
.L_x_589:
[----:B------:R-:W-:Y:S05]  /*283e0*/  BSYNC B1 ;  /* 0x0000000000017941 */ /* 0x000fea0003800000 */
.L_x_588:
        /* <DEDUP_REMOVED lines=10> */
.L_x_591:
[----:B------:R-:W-:Y:S05]  /*28490*/  BSYNC B1 ;  /* 0x0000000000017941 */ /* 0x000fea0003800000 */
.L_x_590:
        /* <DEDUP_REMOVED lines=13> */
.L_x_593:
[----:B------:R-:W-:Y:S05]  /*28570*/  BSYNC B1 ;  /* 0x0000000000017941 */ /* 0x000fea0003800000 */
.L_x_592:
        /* <DEDUP_REMOVED lines=17> */
.L_x_595:
[----:B------:R-:W-:Y:S05]  /*28690*/  BSYNC B1 ;  /* 0x0000000000017941 */ /* 0x000fea0003800000 */
.L_x_594:
        /* <DEDUP_REMOVED lines=14> */
.L_x_597:
[----:B------:R-:W-:Y:S05]  /*28780*/  BSYNC B1 ;  /* 0x0000000000017941 */ /* 0x000fea0003800000 */
.L_x_596:
        /* <DEDUP_REMOVED lines=10> */
.L_x_599:
[----:B------:R-:W-:Y:S05]  /*28830*/  BSYNC B1 ;  /* 0x0000000000017941 */ /* 0x000fea0003800000 */
.L_x_598:
        /* <DEDUP_REMOVED lines=13> */
.L_x_601:
[----:B------:R-:W-:Y:S05]  /*28910*/  BSYNC B1 ;  /* 0x0000000000017941 */ /* 0x000fea0003800000 */
.L_x_600:
        /* <DEDUP_REMOVED lines=17> */
.L_x_603:
[----:B------:R-:W-:Y:S05]  /*28a30*/  BSYNC B1 ;  /* 0x0000000000017941 */ /* 0x000fea0003800000 */
.L_x_602:
        /* <DEDUP_REMOVED lines=14> */
.L_x_605:
[----:B------:R-:W-:Y:S05]  /*28b20*/  BSYNC B1 ;  /* 0x0000000000017941 */ /* 0x000fea0003800000 */
.L_x_604:
        /* <DEDUP_REMOVED lines=10> */
.L_x_607:
[----:B------:R-:W-:Y:S05]  /*28bd0*/  BSYNC B1 ;  /* 0x0000000000017941 */ /* 0x000fea0003800000 */
.L_x_606:
        /* <DEDUP_REMOVED lines=10> */
.L_x_609:
[----:B------:R-:W-:Y:S05]  /*28c80*/  BSYNC B1 ;  /* 0x0000000000017941 */ /* 0x000fea0003800000 */
.L_x_608:
        /* <DEDUP_REMOVED lines=14> */
.L_x_611:
[----:B------:R-:W-:Y:S05]  /*28d70*/  BSYNC B1 ;  /* 0x0000000000017941 */ /* 0x000fea0003800000 */
.L_x_610:
        /* <DEDUP_REMOVED lines=13> */
.L_x_613:
[----:B------:R-:W-:Y:S05]  /*28e50*/  BSYNC B1 ;  /* 0x0000000000017941 */ /* 0x000fea0003800000 */
.L_x_612:
        /* <DEDUP_REMOVED lines=10> */
.L_x_615:
[----:B------:R-:W-:Y:S05]  /*28f00*/  BSYNC B1 ;  /* 0x0000000000017941 */ /* 0x000fea0003800000 */
.L_x_614:
        /* <DEDUP_REMOVED lines=10> */
.L_x_617:
[----:B------:R-:W-:Y:S05]  /*28fb0*/  BSYNC B1 ;  /* 0x0000000000017941 */ /* 0x000fea0003800000 */
.L_x_616:
        /* <DEDUP_REMOVED lines=13> */
.L_x_619:
[----:B------:R-:W-:Y:S05]  /*29090*/  BSYNC B1 ;  /* 0x0000000000017941 */ /* 0x000fea0003800000 */
.L_x_618:
        /* <DEDUP_REMOVED lines=13> */
.L_x_621:
[----:B------:R-:W-:Y:S05]  /*29170*/  BSYNC B1 ;  /* 0x0000000000017941 */ /* 0x000fea0003800000 */
.L_x_620:
        /* <DEDUP_REMOVED lines=11> */
.L_x_623:
[----:B------:R-:W-:Y:S05]  /*29230*/  BSYNC B1 ;  /* 0x0000000000017941 */ /* 0x000fea0003800000 */
.L_x_622:
        /* <DEDUP_REMOVED lines=13> */
.L_x_625:
[----:B------:R-:W-:Y:S05]  /*29310*/  BSYNC B1 ;  /* 0x0000000000017941 */ /* 0x000fea0003800000 */
.L_x_624:
        /* <DEDUP_REMOVED lines=18> */
.L_x_627:
[----:B------:R-:W-:Y:S05]  /*29440*/  BSYNC B1 ;  /* 0x0000000000017941 */ /* 0x000fea0003800000 */
.L_x_626:
        /* <DEDUP_REMOVED lines=15> */
.L_x_629:
[----:B------:R-:W-:Y:S05]  /*29540*/  BSYNC B1 ;  /* 0x0000000000017941 */ /* 0x000fea0003800000 */
.L_x_628:
        /* <DEDUP_REMOVED lines=11> */
.L_x_631:
[----:B------:R-:W-:Y:S05]  /*29600*/  BSYNC B1 ;  /* 0x0000000000017941 */ /* 0x000fea0003800000 */
.L_x_630:
        /* <DEDUP_REMOVED lines=13> */
.L_x_633:
[----:B------:R-:W-:Y:S05]  /*296e0*/  BSYNC B1 ;  /* 0x0000000000017941 */ /* 0x000fea0003800000 */
.L_x_632:
        /* <DEDUP_REMOVED lines=18> */
.L_x_635:
[----:B------:R-:W-:Y:S05]  /*29810*/  BSYNC B1 ;  /* 0x0000000000017941 */ /* 0x000fea0003800000 */
.L_x_634:
        /* <DEDUP_REMOVED lines=15> */
.L_x_637:
[----:B------:R-:W-:Y:S05]  /*29910*/  BSYNC B1 ;  /* 0x0000000000017941 */ /* 0x000fea0003800000 */
.L_x_636:
        /* <DEDUP_REMOVED lines=10> */
.L_x_639:
[----:B------:R-:W-:Y:S05]  /*299c0*/  BSYNC B1 ;  /* 0x0000000000017941 */ /* 0x000fea0003800000 */
.L_x_638:
        /* <DEDUP_REMOVED lines=13> */
.L_x_641:
[----:B------:R-:W-:Y:S05]  /*29aa0*/  BSYNC B1 ;  /* 0x0000000000017941 */ /* 0x000fea0003800000 */
.L_x_640:
        /* <DEDUP_REMOVED lines=17> */
.L_x_643:
[----:B------:R-:W-:Y:S05]  /*29bc0*/  BSYNC B1 ;  /* 0x0000000000017941 */ /* 0x000fea0003800000 */
.L_x_642:
        /* <DEDUP_REMOVED lines=14> */
.L_x_645:
[----:B------:R-:W-:Y:S05]  /*29cb0*/  BSYNC B1 ;  /* 0x0000000000017941 */ /* 0x000fea0003800000 */
.L_x_644:
        /* <DEDUP_REMOVED lines=10> */
.L_x_647:
[----:B------:R-:W-:Y:S05]  /*29d60*/  BSYNC B1 ;  /* 0x0000000000017941 */ /* 0x000fea0003800000 */
.L_x_646:
        /* <DEDUP_REMOVED lines=13> */
.L_x_649:
[----:B------:R-:W-:Y:S05]  /*29e40*/  BSYNC B1 ;  /* 0x0000000000017941 */ /* 0x000fea0003800000 */
.L_x_648:
        /* <DEDUP_REMOVED lines=17> */
.L_x_651:
[----:B------:R-:W-:Y:S05]  /*29f60*/  BSYNC B1 ;  /* 0x0000000000017941 */ /* 0x000fea0003800000 */
.L_x_650:
        /* <DEDUP_REMOVED lines=14> */
.L_x_653:
[----:B------:R-:W-:Y:S05]  /*2a050*/  BSYNC B1 ;  /* 0x0000000000017941 */ /* 0x000fea0003800000 */
.L_x_652:
        /* <DEDUP_REMOVED lines=10> */
.L_x_655:
[----:B------:R-:W-:Y:S05]  /*2a100*/  BSYNC B1 ;  /* 0x0000000000017941 */ /* 0x000fea0003800000 */
.L_x_654:
        /* <DEDUP_REMOVED lines=10> */
.L_x_657:
[----:B------:R-:W-:Y:S05]  /*2a1b0*/  BSYNC B1 ;  /* 0x0000000000017941 */ /* 0x000fea0003800000 */
.L_x_656:
        /* <DEDUP_REMOVED lines=14> */
.L_x_659:
[----:B------:R-:W-:Y:S05]  /*2a2a0*/  BSYNC B1 ;  /* 0x0000000000017941 */ /* 0x000fea0003800000 */
.L_x_658:
        /* <DEDUP_REMOVED lines=13> */
.L_x_661:
[----:B------:R-:W-:Y:S05]  /*2a380*/  BSYNC B1 ;  /* 0x0000000000017941 */ /* 0x000fea0003800000 */
.L_x_660:
        /* <DEDUP_REMOVED lines=10> */
.L_x_663:
[----:B------:R-:W-:Y:S05]  /*2a430*/  BSYNC B1 ;  /* 0x0000000000017941 */ /* 0x000fea0003800000 */
.L_x_662:
        /* <DEDUP_REMOVED lines=10> */
.L_x_665:
[----:B------:R-:W-:Y:S05]  /*2a4e0*/  BSYNC B1 ;  /* 0x0000000000017941 */ /* 0x000fea0003800000 */
.L_x_664:
        /* <DEDUP_REMOVED lines=13> */
.L_x_667:
[----:B------:R-:W-:Y:S05]  /*2a5c0*/  BSYNC B1 ;  /* 0x0000000000017941 */ /* 0x000fea0003800000 */
.L_x_666:
        /* <DEDUP_REMOVED lines=13> */
.L_x_669:
[----:B------:R-:W-:Y:S05]  /*2a6a0*/  BSYNC B1 ;  /* 0x0000000000017941 */ /* 0x000fea0003800000 */
.L_x_668:
        /* <DEDUP_REMOVED lines=11> */
.L_x_671:
[----:B------:R-:W-:Y:S05]  /*2a760*/  BSYNC B1 ;  /* 0x0000000000017941 */ /* 0x000fea0003800000 */
.L_x_670:
        /* <DEDUP_REMOVED lines=13> */
.L_x_673:
[----:B------:R-:W-:Y:S05]  /*2a840*/  BSYNC B1 ;  /* 0x0000000000017941 */ /* 0x000fea0003800000 */
.L_x_672:
        /* <DEDUP_REMOVED lines=18> */
.L_x_675:
[----:B------:R-:W-:Y:S05]  /*2a970*/  BSYNC B1 ;  /* 0x0000000000017941 */ /* 0x000fea0003800000 */
.L_x_674:
        /* <DEDUP_REMOVED lines=15> */
.L_x_677:
[----:B------:R-:W-:Y:S05]  /*2aa70*/  BSYNC B1 ;  /* 0x0000000000017941 */ /* 0x000fea0003800000 */
.L_x_676:
        /* <DEDUP_REMOVED lines=11> */
.L_x_679:
[----:B------:R-:W-:Y:S05]  /*2ab30*/  BSYNC B1 ;  /* 0x0000000000017941 */ /* 0x000fea0003800000 */
.L_x_678:
        /* <DEDUP_REMOVED lines=13> */
.L_x_681:
[----:B------:R-:W-:Y:S05]  /*2ac10*/  BSYNC B1 ;  /* 0x0000000000017941 */ /* 0x000fea0003800000 */
.L_x_680:
        /* <DEDUP_REMOVED lines=18> */
.L_x_683:
[----:B------:R-:W-:Y:S05]  /*2ad40*/  BSYNC B1 ;  /* 0x0000000000017941 */ /* 0x000fea0003800000 */
.L_x_682:
        /* <DEDUP_REMOVED lines=15> */
.L_x_685:
[----:B------:R-:W-:Y:S05]  /*2ae40*/  BSYNC B1 ;  /* 0x0000000000017941 */ /* 0x000fea0003800000 */
.L_x_684:
        /* <DEDUP_REMOVED lines=10> */
.L_x_687:
[----:B------:R-:W-:Y:S05]  /*2aef0*/  BSYNC B1 ;  /* 0x0000000000017941 */ /* 0x000fea0003800000 */
.L_x_686:
        /* <DEDUP_REMOVED lines=13> */
.L_x_689:
[----:B------:R-:W-:Y:S05]  /*2afd0*/  BSYNC B1 ;  /* 0x0000000000017941 */ /* 0x000fea0003800000 */
.L_x_688:
        /* <DEDUP_REMOVED lines=17> */
.L_x_691:
[----:B------:R-:W-:Y:S05]  /*2b0f0*/  BSYNC B1 ;  /* 0x0000000000017941 */ /* 0x000fea0003800000 */
.L_x_690:
        /* <DEDUP_REMOVED lines=14> */
.L_x_693:
[----:B------:R-:W-:Y:S05]  /*2b1e0*/  BSYNC B1 ;  /* 0x0000000000017941 */ /* 0x000fea0003800000 */
.L_x_692:
        /* <DEDUP_REMOVED lines=10> */
.L_x_695:
[----:B------:R-:W-:Y:S05]  /*2b290*/  BSYNC B1 ;  /* 0x0000000000017941 */ /* 0x000fea0003800000 */
.L_x_694:
        /* <DEDUP_REMOVED lines=13> */
.L_x_697:
[----:B------:R-:W-:Y:S05]  /*2b370*/  BSYNC B1 ;  /* 0x0000000000017941 */ /* 0x000fea0003800000 */
.L_x_696:
        /* <DEDUP_REMOVED lines=17> */
.L_x_699:
[----:B------:R-:W-:Y:S05]  /*2b490*/  BSYNC B1 ;  /* 0x0000000000017941 */ /* 0x000fea0003800000 */
.L_x_698:
        /* <DEDUP_REMOVED lines=14> */
.L_x_701:
[----:B------:R-:W-:Y:S05]  /*2b580*/  BSYNC B1 ;  /* 0x0000000000017941 */ /* 0x000fea0003800000 */
.L_x_700:
        /* <DEDUP_REMOVED lines=10> */
.L_x_703:
[----:B------:R-:W-:Y:S05]  /*2b630*/  BSYNC B1 ;  /* 0x0000000000017941 */ /* 0x000fea0003800000 */
.L_x_702:
        /* <DEDUP_REMOVED lines=10> */
.L_x_705:
[----:B------:R-:W-:Y:S05]  /*2b6e0*/  BSYNC B1 ;  /* 0x0000000000017941 */ /* 0x000fea0003800000 */
.L_x_704:
        /* <DEDUP_REMOVED lines=14> */
.L_x_707:
[----:B------:R-:W-:Y:S05]  /*2b7d0*/  BSYNC B1 ;  /* 0x0000000000017941 */ /* 0x000fea0003800000 */
.L_x_706:
        /* <DEDUP_REMOVED lines=13> */
.L_x_709:
[----:B------:R-:W-:Y:S05]  /*2b8b0*/  BSYNC B1 ;  /* 0x0000000000017941 */ /* 0x000fea0003800000 */
.L_x_708:
[----:B------:R-:W-:Y:S01]  /*2b8c0*/  @!P4 IMAD R43, R43, R17, R4 ;  /* 0x000000112b2bc224 */ /* 0x000fe200078e0204 */
[----:B------:R-:W-:Y:S01]  /*2b8d0*/  ULDC.64 UR10, c[0x0][0x208] ;  /* 0x00008200000a7ab9 */ /* 0x000fe20000000a00 */
[----:B------:R-:W-:Y:S01]  /*2b8e0*/  R2UR UR4, R22 ;  /* 0x00000000160472ca */ /* 0x000fe200000e0000 */
[----:B------:R-:W-:Y:S01]  /*2b8f0*/  BSSY B1, `(.L_x_710) ;  /* 0x000000a000017945 */ /* 0x000fe20003800000 */
[----:B0-----:R-:W-:Y:S01]  /*2b900*/  IMAD.U32 R51, RZ, RZ, UR61 ;  /* 0x0000003dff337e24 */ /* 0x001fe2000f8e00ff */
[----:B------:R0:W-:Y:S01]  /*2b910*/  @!P4 STG.E.U8 desc[UR10][R40.64+0xe1], R43 ;  /* 0x0000e12b2800c986 */ /* 0x0001e2000c10110a */
[----:B------:R-:W-:-:S09]  /*2b920*/  ISETP.LT.OR P4, PT, R0, 0xe9, !P2 ;  /* 0x000000e90000780c */ /* 0x000fd20005781670 */
[----:B------:R-:W-:-:S04]  /*2b930*/  IMAD.U32 R49, RZ, RZ, UR4 ;  /* 0x00000004ff317e24 */ /* 0x000fc8000f8e00ff */
[----:B0-----:R-:W-:Y:S05]  /*2b940*/  @P4 BRA `(.L_x_711) ;  /* 0x0000000000104947 */ /* 0x001fea0003800000 */
[----:B------:R-:W-:Y:S02]  /*2b950*/  ULDC.64 UR4, c[0x0][0x208] ;  /* 0x0000820000047ab9 */ /* 0x000fe40000000a00 */
[----:B------:R-:W2:Y:S02]  /*2b960*/  LDG.E.U8 R16, desc[UR4][R232.64+0xe8] ;  /* 0x0000e804e8107981 */ /* 0x000ea4000c1e1100 */
[----:B--2---:R-:W-:-:S05]  /*2b970*/  PRMT R5, R16, 0x8880, RZ ;  /* 0x0000888010057816 */ /* 0x004fca00000000ff */
[----:B------:R-:W-:-:S07]  /*2b980*/  IMAD R4, R5, R18, RZ ;  /* 0x0000001205047224 */ /* 0x000fce00078e02ff */
.L_x_711:
[----:B------:R-:W-:Y:S05]  /*2b990*/  BSYNC B1 ;  /* 0x0000000000017941 */ /* 0x000fea0003800000 */
.L_x_710:
[----:B------:R-:W-:Y:S01]  /*2b9a0*/  LOP3.LUT P3, RZ, R19, 0x2, RZ, 0xc0, !PT ;  /* 0x0000000213ff7812 */ /* 0x000fe2000786c0ff */
[----:B------:R-:W-:Y:S01]  /*2b9b0*/  @!P4 IMAD R5, R44, R17, R4 ;  /* 0x000000112c05c224 */ /* 0x000fe200078e0204 */
[----:B------:R-:W-:Y:S01]  /*2b9c0*/  R2UR UR4, R236 ;  /* 0x00000000ec0472ca */ /* 0x000fe200000e0000 */
[----:B------:R-:W-:Y:S01]  /*2b9d0*/  BSSY B1, `(.L_x_712) ;  /* 0x000000d000017945 */ /* 0x000fe20003800000 */
[C---:B------:R-:W-:Y:S02]  /*2b9e0*/  ISETP.LT.OR P3, PT, R0.reuse, 0xe1, !P3 ;  /* 0x000000e10000780c */ /* 0x040fe40005f61670 */
[----:B------:R-:W-:Y:S02]  /*2b9f0*/  R2UR UR6, R23 ;  /* 0x00000000170672ca */ /* 0x000fe400000e0000 */
[----:B------:R-:W-:-:S09]  /*2ba00*/  ISETP.LT.OR P2, PT, R0, 0xea, !P2 ;  /* 0x000000ea0000780c */ /* 0x000fd20005741670 */
[----:B------:R-:W-:Y:S01]  /*2ba10*/  @!P3 IADD3 R48, P5, P6, R49, UR4, R2 ;  /* 0x000000043130bc10 */ /* 0x000fe2000febe002 */
[----:B------:R-:W-:Y:S02]  /*2ba20*/  ULDC.64 UR4, c[0x0][0x208] ;  /* 0x0000820000047ab9 */ /* 0x000fe40000000a00 */
[----:B------:R0:W-:Y:S01]  /*2ba30*/  @!P4 STG.E.U8 desc[UR4][R2.64+0xe8], R5 ;  /* 0x0000e8050200c986 */ /* 0x0001e2000c101104 */
[----:B------:R-:W-:Y:S01]  /*2ba40*/  @!P3 IADD3.X R49, R51, UR6, R3, P5, P6 ;  /* 0x000000063331bc10 */ /* 0x000fe2000afec403 */
[----:B------:R-:W-:Y:S08]  /*2ba50*/  @P2 BRA `(.L_x_713) ;  /* 0x0000000000102947 */ /* 0x000ff00003800000 */
[----:B------:R-:W-:Y:S02]  /*2ba60*/  ULDC.64 UR4, c[0x0][0x208] ;  /* 0x0000820000047ab9 */ /* 0x000fe40000000a00 */
[----:B------:R-:W0:Y:S02]  /*2ba70*/  LDG.E.U8 R16, desc[UR4][R232.64+0xe9] ;  /* 0x0000e904e8107981 */ /* 0x000e24000c1e1100 */
[----:B0-----:R-:W-:-:S05]  /*2ba80*/  PRMT R5, R16, 0x8880, RZ ;  /* 0x0000888010057816 */ /* 0x001fca00000000ff */
[----:B------:R-:W-:-:S07]  /*2ba90*/  IMAD R4, R5, R18, RZ ;  /* 0x0000001205047224 */ /* 0x000fce00078e02ff */
.L_x_713:
[----:B------:R-:W-:Y:S05]  /*2baa0*/  BSYNC B1 ;  /* 0x0000000000017941 */ /* 0x000fea0003800000 */
.L_x_712:
[----:B------:R-:W-:Y:S01]  /*2bab0*/  @!P2 IMAD R45, R45, R17, R4 ;  /* 0x000000112d2da224 */ /* 0x000fe200078e0204 */
[----:B------:R-:W-:Y:S01]  /*2bac0*/  LOP3.LUT P4, RZ, R19, 0x1, RZ, 0xc0, !PT ;  /* 0x0000000113ff7812 */ /* 0x000fe2000788c0ff */
[----:B------:R-:W-:Y:S01]  /*2bad0*/  ULDC.64 UR10, c[0x0][0x208] ;  /* 0x00008200000a7ab9 */ /* 0x000fe20000000a00 */
[----:B------:R-:W-:Y:S01]  /*2bae0*/  R2UR UR4, R22 ;  /* 0x00000000160472ca */ /* 0x000fe200000e0000 */
[----:B------:R-:W-:Y:S01]  /*2baf0*/  BSSY B1, `(.L_x_714) ;  /* 0x000000a000017945 */ /* 0x000fe20003800000 */
[----:B------:R2:W-:Y:S01]  /*2bb00*/  @!P2 STG.E.U8 desc[UR10][R2.64+0xe9], R45 ;  /* 0x0000e92d0200a986 */ /* 0x0005e2000c10110a */
[----:B------:R-:W-:Y:S01]  /*2bb10*/  ISETP.LT.OR P2, PT, R0, 0xe9, !P4 ;  /* 0x000000e90000780c */ /* 0x000fe20006741670 */
[----:B------:R-:W-:-:S09]  /*2bb20*/  IMAD.U32 R43, RZ, RZ, UR61 ;  /* 0x0000003dff2b7e24 */ /* 0x000fd2000f8e00ff */
[----:B------:R-:W-:-:S03]  /*2bb30*/  IMAD.U32 R41, RZ, RZ, UR4 ;  /* 0x00000004ff297e24 */ /* 0x000fc6000f8e00ff */
[----:B--2---:R-:W-:Y:S05]  /*2bb40*/  @P2 BRA `(.L_x_715) ;  /* 0x0000000000102947 */ /* 0x004fea0003800000 */
[----:B------:R-:W-:Y:S02]  /*2bb50*/  ULDC.64 UR4, c[0x0][0x208] ;  /* 0x0000820000047ab9 */ /* 0x000fe40000000a00 */
[----:B------:R-:W0:Y:S02]  /*2bb60*/  LDG.E.U8 R16, desc[UR4][R14.64+0xe8] ;  /* 0x0000e8040e107981 */ /* 0x000e24000c1e1100 */
[----:B0-----:R-:W-:-:S05]  /*2bb70*/  PRMT R5, R16, 0x8880, RZ ;  /* 0x0000888010057816 */ /* 0x001fca00000000ff */
[----:B------:R-:W-:-:S07]  /*2bb80*/  IMAD R4, R5, R18, RZ ;  /* 0x0000001205047224 */ /* 0x000fce00078e02ff */
.L_x_715:
[----:B------:R-:W-:Y:S05]  /*2bb90*/  BSYNC B1 ;  /* 0x0000000000017941 */ /* 0x000fea0003800000 */
.L_x_714:
[----:B------:R-:W-:Y:S01]  /*2bba0*/  LOP3.LUT P4, RZ, R19, 0x2, RZ, 0xc0, !PT ;  /* 0x0000000213ff7812 */ /* 0x000fe2000788c0ff */
[----:B0-----:R-:W-:Y:S01]  /*2bbb0*/  @!P2 IMAD R5, R46, R17, R4 ;  /* 0x000000112e05a224 */ /* 0x001fe200078e0204 */
[----:B------:R-:W-:Y:S01]  /*2bbc0*/  R2UR UR5, R236 ;  /* 0x00000000ec0572ca */ /* 0x000fe200000e0000 */
[----:B------:R-:W-:Y:S01]  /*2bbd0*/  BSSY B1, `(.L_x_716) ;  /* 0x0000013000017945 */ /* 0x000fe20003800000 */
[----:B------:R-:W-:Y:S02]  /*2bbe0*/  ISETP.LT.OR P4, PT, R0, 0xe2, !P4 ;  /* 0x000000e20000780c */ /* 0x000fe40006781670 */
[----:B------:R-:W-:Y:S02]  /*2bbf0*/  R2UR UR4, R23 ;  /* 0x00000000170472ca */ /* 0x000fe400000e0000 */
[----:B------:R-:W-:-:S09]  /*2bc00*/  R2UR UR6, R22 ;  /* 0x00000000160672ca */ /* 0x000fd200000e0000 */
[----:B------:R-:W-:-:S04]  /*2bc10*/  @!P4 IADD3 R44, P5, P6, R41, UR5, R2 ;  /* 0x00000005292ccc10 */ /* 0x000fc8000febe002 */
[----:B------:R-:W-:Y:S01]  /*2bc20*/  @!P4 IADD3.X R45, R43, UR4, R3, P5, P6 ;  /* 0x000000042b2dcc10 */ /* 0x000fe2000afec403 */
[----:B------:R-:W-:Y:S01]  /*2bc30*/  ULDC.64 UR4, c[0x0][0x208] ;  /* 0x0000820000047ab9 */ /* 0x000fe20000000a00 */
[----:B------:R-:W-:Y:S02]  /*2bc40*/  @!P2 IADD3 R40, P5, R2, UR6, RZ ;  /* 0x000000060228ac10 */ /* 0x000fe4000ffbe0ff */
[----:B------:R-:W-:Y:S02]  /*2bc50*/  LOP3.LUT P6, RZ, R19, 0x1, RZ, 0xc0, !PT ;  /* 0x0000000113ff7812 */ /* 0x000fe400078cc0ff */
[----:B------:R-:W-:Y:S02]  /*2bc60*/  @!P2 IADD3.X R41, R3, UR61, RZ, P5, !PT ;  /* 0x0000003d0329ac10 */ /* 0x000fe4000affe4ff */
[----:B------:R-:W-:-:S03]  /*2bc70*/  ISETP.LT.OR P5, PT, R0, 0xea, !P6 ;  /* 0x000000ea0000780c */ /* 0x000fc600077a1670 */
[----:B------:R0:W-:Y:S10]  /*2bc80*/  @!P2 STG.E.U8 desc[UR4][R40.64+0xe8], R5 ;  /* 0x0000e8052800a986 */ /* 0x0001f4000c101104 */
[----:B------:R-:W-:-:S04]  /*2bc90*/  @!P5 IADD3 R42, P6, R2, UR6, RZ ;  /* 0x00000006022adc10 */ /* 0x000fc8000ffde0ff */
[----:B------:R-:W-:Y:S01]  /*2bca0*/  @!P5 IADD3.X R43, R3, UR61, RZ, P6, !PT ;  /* 0x0000003d032bdc10 */ /* 0x000fe2000b7fe4ff */
[----:B0-----:R-:W-:Y:S08]  /*2bcb0*/  @P5 BRA `(.L_x_717) ;  /* 0x0000000000105947 */ /* 0x001ff00003800000 */
[----:B------:R-:W-:Y:S02]  /*2bcc0*/  ULDC.64 UR4, c[0x0][0x208] ;  /* 0x0000820000047ab9 */ /* 0x000fe40000000a00 */
[----:B------:R-:W2:Y:S02]  /*2bcd0*/  LDG.E.U8 R16, desc[UR4][R14.64+0xe9] ;  /* 0x0000e9040e107981 */ /* 0x000ea4000c1e1100 */
[----:B--2---:R-:W-:-:S05]  /*2bce0*/  PRMT R5, R16, 0x8880, RZ ;  /* 0x0000888010057816 */ /* 0x004fca00000000ff */
[----:B------:R-:W-:-:S07]  /*2bcf0*/  IMAD R4, R5, R18, RZ ;  /* 0x0000001205047224 */ /* 0x000fce00078e02ff */
.L_x_717:
[----:B------:R-:W-:Y:S05]  /*2bd00*/  BSYNC B1 ;  /* 0x0000000000017941 */ /* 0x000fea0003800000 */
.L_x_716:
[----:B------:R-:W-:Y:S01]  /*2bd10*/  @!P5 IMAD R47, R47, R17, R4 ;  /* 0x000000112f2fd224 */ /* 0x000fe200078e0204 */
[----:B------:R-:W-:Y:S01]  /*2bd20*/  ULDC.64 UR4, c[0x0][0x208] ;  /* 0x0000820000047ab9 */ /* 0x000fe20000000a00 */
[----:B------:R-:W-:Y:S03]  /*2bd30*/  BSSY B1, `(.L_x_718) ;  /* 0x0000009000017945 */ /* 0x000fe60003800000 */
[----:B------:R0:W-:Y:S01]  /*2bd40*/  @!P5 STG.E.U8 desc[UR4][R42.64+0xe9], R47 ;  /* 0x0000e92f2a00d986 */ /* 0x0001e2000c101104 */
[----:B------:R-:W-:-:S04]  /*2bd50*/  LOP3.LUT P5, RZ, R19, 0x4, RZ, 0xc0, !PT ;  /* 0x0000000413ff7812 */ /* 0x000fc800078ac0ff */
[----:B------:R-:W-:-:S13]  /*2bd60*/  ISETP.LT.OR P2, PT, R0, 0xe1, !P5 ;  /* 0x000000e10000780c */ /* 0x000fda0006f41670 */
[----:B0-----:R-:W-:Y:S05]  /*2bd70*/  @P2 BRA `(.L_x_719) ;  /* 0x0000000000102947 */ /* 0x001fea0003800000 */
[----:B------:R-:W-:Y:S02]  /*2bd80*/  ULDC.64 UR4, c[0x0][0x208] ;  /* 0x0000820000047ab9 */ /* 0x000fe40000000a00 */
[----:B------:R-:W2:Y:S02]  /*2bd90*/  LDG.E.U8 R16, desc[UR4][R12.64+0xe0] ;  /* 0x0000e0040c107981 */ /* 0x000ea4000c1e1100 */
[----:B--2---:R-:W-:-:S05]  /*2bda0*/  PRMT R5, R16, 0x8880, RZ ;  /* 0x0000888010057816 */ /* 0x004fca00000000ff */
[----:B------:R-:W-:-:S07]  /*2bdb0*/  IMAD R4, R5, R18, RZ ;  /* 0x0000001205047224 */ /* 0x000fce00078e02ff */
.L_x_719:
[----:B------:R-:W-:Y:S05]  /*2bdc0*/  BSYNC B1 ;  /* 0x0000000000017941 */ /* 0x000fea0003800000 */
.L_x_718:
[----:B------:R-:W-:Y:S01]  /*2bdd0*/  @!P2 IMAD R5, R32, R17, R4 ;  /* 0x000000112005a224 */ /* 0x000fe200078e0204 */
[----:B------:R-:W-:Y:S01]  /*2bde0*/  ULDC.64 UR4, c[0x0][0x208] ;  /* 0x0000820000047ab9 */ /* 0x000fe20000000a00 */
[----:B------:R-:W-:Y:S03]  /*2bdf0*/  BSSY B1, `(.L_x_720) ;  /* 0x0000008000017945 */ /* 0x000fe60003800000 */
[----:B------:R0:W-:Y:S01]  /*2be00*/  @!P2 STG.E.U8 desc[UR4][R234.64+0xe0], R5 ;  /* 0x0000e005ea00a986 */ /* 0x0001e2000c101104 */
[----:B------:R-:W-:-:S13]  /*2be10*/  ISETP.LT.OR P2, PT, R0, 0xe2, !P5 ;  /* 0x000000e20000780c */ /* 0x000fda0006f41670 */
[----:B0-----:R-:W-:Y:S05]  /*2be20*/  @P2 BRA `(.L_x_721) ;  /* 0x0000000000102947 */ /* 0x001fea0003800000 */
[----:B------:R-:W-:Y:S02]  /*2be30*/  ULDC.64 UR4, c[0x0][0x208] ;  /* 0x0000820000047ab9 */ /* 0x000fe40000000a00 */
[----:B------:R-:W2:Y:S02]  /*2be40*/  LDG.E.U8 R16, desc[UR4][R12.64+0xe1] ;  /* 0x0000e1040c107981 */ /* 0x000ea4000c1e1100 */
[----:B--2---:R-:W-:-:S05]  /*2be50*/  PRMT R5, R16, 0x8880, RZ ;  /* 0x0000888010057816 */ /* 0x004fca00000000ff */
[----:B------:R-:W-:-:S07]  /*2be60*/  IMAD R4, R5, R18, RZ ;  /* 0x0000001205047224 */ /* 0x000fce00078e02ff */
.L_x_721:
[----:B------:R-:W-:Y:S05]  /*2be70*/  BSYNC B1 ;  /* 0x0000000000017941 */ /* 0x000fea0003800000 */
.L_x_720:
[----:B------:R-:W-:Y:S01]  /*2be80*/  @!P2 IMAD R33, R33, R17, R4 ;  /* 0x000000112121a224 */ /* 0x000fe200078e0204 */
[----:B------:R-:W-:Y:S01]  /*2be90*/  ULDC.64 UR4, c[0x0][0x208] ;  /* 0x0000820000047ab9 */ /* 0x000fe20000000a00 */
[----:B------:R-:W-:Y:S03]  /*2bea0*/  BSSY B1, `(.L_x_722) ;  /* 0x0000007000017945 */ /* 0x000fe60003800000 */
[----:B------:R0:W-:Y:S01]  /*2beb0*/  @!P2 STG.E.U8 desc[UR4][R234.64+0xe1], R33 ;  /* 0x0000e121ea00a986 */ /* 0x0001e2000c101104 */
[----:B------:R-:W-:Y:S05]  /*2bec0*/  @P3 BRA `(.L_x_723) ;  /* 0x0000000000103947 */ /* 0x000fea0003800000 */
[----:B------:R-:W-:Y:S02]  /*2bed0*/  ULDC.64 UR4, c[0x0][0x208] ;  /* 0x0000820000047ab9 */ /* 0x000fe40000000a00 */
[----:B------:R-:W2:Y:S02]  /*2bee0*/  LDG.E.U8 R16, desc[UR4][R10.64+0xe0] ;  /* 0x0000e0040a107981 */ /* 0x000ea4000c1e1100 */
[----:B--2---:R-:W-:-:S05]  /*2bef0*/  PRMT R5, R16, 0x8880, RZ ;  /* 0x0000888010057816 */ /* 0x004fca00000000ff */
[----:B------:R-:W-:-:S07]  /*2bf00*/  IMAD R4, R5, R18, RZ ;  /* 0x0000001205047224 */ /* 0x000fce00078e02ff */
.L_x_723:
[----:B------:R-:W-:Y:S05]  /*2bf10*/  BSYNC B1 ;  /* 0x0000000000017941 */ /* 0x000fea0003800000 */
.L_x_722:
[----:B------:R-:W-:Y:S01]  /*2bf20*/  @!P3 IMAD R5, R34, R17, R4 ;  /* 0x000000112205b224 */ /* 0x000fe200078e0204 */
[----:B------:R-:W-:Y:S01]  /*2bf30*/  LOP3.LUT P6, RZ, R19, 0x2, RZ, 0xc0, !PT ;  /* 0x0000000213ff7812 */ /* 0x000fe200078cc0ff */
[----:B------:R-:W-:Y:S01]  /*2bf40*/  ULDC.64 UR4, c[0x0][0x208] ;  /* 0x0000820000047ab9 */ /* 0x000fe20000000a00 */
[----:B------:R-:W-:Y:S01]  /*2bf50*/  BSSY B1, `(.L_x_724) ;  /* 0x000000b000017945 */ /* 0x000fe20003800000 */
[C---:B------:R-:W-:Y:S01]  /*2bf60*/  ISETP.LT.OR P2, PT, R0.reuse, 0xe9, !P5 ;  /* 0x000000e90000780c */ /* 0x040fe20006f41670 */
[----:B------:R2:W-:Y:S01]  /*2bf70*/  @!P3 STG.E.U8 desc[UR4][R48.64+0xe0], R5 ;  /* 0x0000e0053000b986 */ /* 0x0005e2000c101104 */
[C---:B------:R-:W-:Y:S02]  /*2bf80*/  ISETP.LT.OR P3, PT, R0.reuse, 0xea, !P5 ;  /* 0x000000ea0000780c */ /* 0x040fe40006f61670 */
[C---:B------:R-:W-:Y:S02]  /*2bf90*/  ISETP.LT.OR P5, PT, R0.reuse, 0xe9, !P6 ;  /* 0x000000e90000780c */ /* 0x040fe400077a1670 */
[----:B------:R-:W-:Y:S01]  /*2bfa0*/  ISETP.LT.OR P6, PT, R0, 0xea, !P6 ;  /* 0x000000ea0000780c */ /* 0x000fe200077c1670 */
[----:B------:R-:W-:-:S12]  /*2bfb0*/  @P4 BRA `(.L_x_725) ;  /* 0x0000000000104947 */ /* 0x000fd80003800000 */
[----:B------:R-:W-:Y:S02]  /*2bfc0*/  ULDC.64 UR4, c[0x0][0x208] ;  /* 0x0000820000047ab9 */ /* 0x000fe40000000a00 */
[----:B------:R-:W2:Y:S02]  /*2bfd0*/  LDG.E.U8 R16, desc[UR4][R10.64+0xe1] ;  /* 0x0000e1040a107981 */ /* 0x000ea4000c1e1100 */
[----:B--2---:R-:W-:-:S05]  /*2bfe0*/  PRMT R5, R16, 0x8880, RZ ;  /* 0x0000888010057816 */ /* 0x004fca00000000ff */
[----:B------:R-:W-:-:S07]  /*2bff0*/  IMAD R4, R5, R18, RZ ;  /* 0x0000001205047224 */ /* 0x000fce00078e02ff */
.L_x_725:
[----:B------:R-:W-:Y:S05]  /*2c000*/  BSYNC B1 ;  /* 0x0000000000017941 */ /* 0x000fea0003800000 */
.L_x_724:
        /* <DEDUP_REMOVED lines=9> */
.L_x_727:
[----:B------:R-:W-:Y:S05]  /*2c0a0*/  BSYNC B1 ;  /* 0x0000000000017941 */ /* 0x000fea0003800000 */
.L_x_726:
[----:B--2---:R-:W-:Y:S01]  /*2c0b0*/  @!P2 IMAD R5, R36, R17, R4 ;  /* 0x000000112405a224 */ /* 0x004fe200078e0204 */
        /* <DEDUP_REMOVED lines=8> */
.L_x_729:
[----:B------:R-:W-:Y:S05]  /*2c140*/  BSYNC B1 ;  /* 0x0000000000017941 */ /* 0x000fea0003800000 */
.L_x_728:
[----:B------:R-:W-:Y:S01]  /*2c150*/  R2UR UR6, R22 ;  /* 0x00000000160672ca */ /* 0x000fe200000e0000 */
[----:B--2---:R-:W-:Y:S01]  /*2c160*/  IMAD.U32 R5, RZ, RZ, UR61 ;  /* 0x0000003dff057e24 */ /* 0x004fe2000f8e00ff */
[----:B------:R-:W-:Y:S01]  /*2c170*/  R2UR UR4, R236 ;  /* 0x00000000ec0472ca */ /* 0x000fe200000e0000 */
[----:B------:R-:W-:Y:S01]  /*2c180*/  @!P3 IMAD R37, R37, R17, R4 ;  /* 0x000000112525b224 */ /* 0x000fe200078e0204 */
[----:B------:R-:W-:Y:S01]  /*2c190*/  R2UR UR5, R23 ;  /* 0x00000000170572ca */ /* 0x000fe200000e0000 */
[----:B------:R-:W-:Y:S01]  /*2c1a0*/  ULDC.64 UR10, c[0x0][0x208] ;  /* 0x00008200000a7ab9 */ /* 0x000fe20000000a00 */
[----:B------:R-:W-:Y:S02]  /*2c1b0*/  BSSY B1, `(.L_x_730) ;  /* 0x000000d000017945 */ /* 0x000fe40003800000 */
[----:B------:R2:W-:Y:S01]  /*2c1c0*/  @!P3 STG.E.U8 desc[UR10][R234.64+0xe9], R37 ;  /* 0x0000e925ea00b986 */ /* 0x0005e2000c10110a */
[----:B------:R-:W-:-:S04]  /*2c1d0*/  ISETP.LT.OR P3, PT, R0, 0xe1, !P0 ;  /* 0x000000e10000780c */ /* 0x000fc80004761670 */
[----:B------:R-:W-:Y:S02]  /*2c1e0*/  IMAD.U32 R13, RZ, RZ, UR6 ;  /* 0x00000006ff0d7e24 */ /* 0x000fe4000f8e00ff */
[----:B------:R-:W-:-:S03]  /*2c1f0*/  IMAD.U32 R15, RZ, RZ, UR6 ;  /* 0x00000006ff0f7e24 */ /* 0x000fc6000f8e00ff */
[----:B------:R-:W-:-:S04]  /*2c200*/  @!P5 IADD3 R12, P2, P4, R13, UR4, R2 ;  /* 0x000000040d0cdc10 */ /* 0x000fc8000fc5e002 */
[----:B------:R-:W-:Y:S02]  /*2c210*/  @!P5 IADD3.X R13, R5, UR5, R3, P2, P4 ;  /* 0x00000005050ddc10 */ /* 0x000fe400097e8403 */
[----:B------:R-:W-:Y:S01]  /*2c220*/  @!P6 IADD3 R14, P2, P4, R15, UR4, R2 ;  /* 0x000000040f0eec10 */ /* 0x000fe2000fc5e002 */
[----:B--2---:R-:W-:-:S12]  /*2c230*/  @P5 BRA `(.L_x_731) ;  /* 0x0000000000105947 */ /* 0x004fd80003800000 */
[----:B------:R-:W-:Y:S02]  /*2c240*/  ULDC.64 UR4, c[0x0][0x208] ;  /* 0x0000820000047ab9 */ /* 0x000fe40000000a00 */
[----:B------:R-:W2:Y:S02]  /*2c250*/  LDG.E.U8 R16, desc[UR4][R10.64+0xe8] ;  /* 0x0000e8040a107981 */ /* 0x000ea4000c1e1100 */
[----:B--2---:R-:W-:-:S05]  /*2c260*/  PRMT R5, R16, 0x8880, RZ ;  /* 0x0000888010057816 */ /* 0x004fca00000000ff */
[----:B------:R-:W-:-:S07]  /*2c270*/  IMAD R4, R5, R18, RZ ;  /* 0x0000001205047224 */ /* 0x000fce00078e02ff */
.L_x_731:
[----:B------:R-:W-:Y:S05]  /*2c280*/  BSYNC B1 ;  /* 0x0000000000017941 */ /* 0x000fea0003800000 */
.L_x_730:
[----:B------:R-:W-:Y:S01]  /*2c290*/  @!P5 IMAD R5, R38, R17, R4 ;  /* 0x000000112605d224 */ /* 0x000fe200078e0204 */
[----:B------:R-:W-:Y:S01]  /*2c2a0*/  ULDC.64 UR4, c[0x0][0x208] ;  /* 0x0000820000047ab9 */ /* 0x000fe20000000a00 */
[----:B------:R-:W-:Y:S01]  /*2c2b0*/  BSSY B1, `(.L_x_732) ;  /* 0x0000008000017945 */ /* 0x000fe20003800000 */
[----:B0-----:R-:W-:Y:S02]  /*2c2c0*/  IMAD.U32 R33, RZ, RZ, UR61 ;  /* 0x0000003dff217e24 */ /* 0x001fe4000f8e00ff */
[----:B------:R0:W-:Y:S01]  /*2c2d0*/  @!P5 STG.E.U8 desc[UR4][R12.64+0xe8], R5 ;  /* 0x0000e8050c00d986 */ /* 0x0001e2000c101104 */
[----:B------:R-:W-:Y:S05]  /*2c2e0*/  @P6 BRA `(.L_x_733) ;  /* 0x0000000000106947 */ /* 0x000fea0003800000 */
[----:B------:R-:W-:Y:S02]  /*2c2f0*/  ULDC.64 UR4, c[0x0][0x208] ;  /* 0x0000820000047ab9 */ /* 0x000fe40000000a00 */
[----:B------:R-:W0:Y:S02]  /*2c300*/  LDG.E.U8 R16, desc[UR4][R10.64+0xe9] ;  /* 0x0000e9040a107981 */ /* 0x000e24000c1e1100 */
[----:B0-----:R-:W-:-:S05]  /*2c310*/  PRMT R5, R16, 0x8880, RZ ;  /* 0x0000888010057816 */ /* 0x001fca00000000ff */
[----:B------:R-:W-:-:S07]  /*2c320*/  IMAD R4, R5, R18, RZ ;  /* 0x0000001205047224 */ /* 0x000fce00078e02ff */
.L_x_733:
[----:B------:R-:W-:Y:S05]  /*2c330*/  BSYNC B1 ;  /* 0x0000000000017941 */ /* 0x000fea0003800000 */
.L_x_732:
[----:B------:R-:W-:Y:S01]  /*2c340*/  R2UR UR6, R23 ;  /* 0x00000000170672ca */ /* 0x000fe200000e0000 */
[----:B------:R-:W-:Y:S01]  /*2c350*/  @!P6 IMAD R39, R39, R17, R4 ;  /* 0x000000112727e224 */ /* 0x000fe200078e0204 */
[----:B------:R-:W-:Y:S01]  /*2c360*/  R2UR UR10, R22 ;  /* 0x00000000160a72ca */ /* 0x000fe200000e0000 */
[----:B0-----:R-:W-:Y:S01]  /*2c370*/  IMAD.U32 R5, RZ, RZ, UR61 ;  /* 0x0000003dff057e24 */ /* 0x001fe2000f8e00ff */
[----:B------:R-:W-:Y:S01]  /*2c380*/  R2UR UR5, R226 ;  /* 0x00000000e20572ca */ /* 0x000fe200000e0000 */
[----:B------:R-:W-:Y:S01]  /*2c390*/  BSSY B1, `(.L_x_734) ;  /* 0x0000011000017945 */ /* 0x000fe20003800000 */
[----:B------:R-:W-:Y:S02]  /*2c3a0*/  R2UR UR4, R237 ;  /* 0x00000000ed0472ca */ /* 0x000fe400000e0000 */
[----:B------:R-:W-:-:S05]  /*2c3b0*/  ISETP.LT.OR P5, PT, R0, 0xe2, !P1 ;  /* 0x000000e20000780c */ /* 0x000fca0004fa1670 */
[----:B------:R-:W-:Y:S02]  /*2c3c0*/  @!P6 IADD3.X R15, R33, UR6, R3, P2, P4 ;  /* 0x00000006210fec10 */ /* 0x000fe400097e8403 */
[----:B------:R-:W-:Y:S01]  /*2c3d0*/  IMAD.U32 R11, RZ, RZ, UR10 ;  /* 0x0000000aff0b7e24 */ /* 0x000fe2000f8e00ff */
[----:B------:R-:W-:Y:S02]  /*2c3e0*/  ULDC.64 UR10, c[0x0][0x208] ;  /* 0x00008200000a7ab9 */ /* 0x000fe40000000a00 */
[----:B------:R0:W-:Y:S01]  /*2c3f0*/  @!P6 STG.E.U8 desc[UR10][R14.64+0xe9], R39 ;  /* 0x0000e9270e00e986 */ /* 0x0001e2000c10110a */
[----:B------:R-:W-:Y:S02]  /*2c400*/  ISETP.LT.OR P6, PT, R0, 0xe1, !P1 ;  /* 0x000000e10000780c */ /* 0x000fe40004fc1670 */
[----:B------:R-:W-:-:S04]  /*2c410*/  @!P3 IADD3 R10, P2, P4, R11, UR5, R2 ;  /* 0x000000050b0abc10 */ /* 0x000fc8000fc5e002 */
[----:B------:R-:W-:Y:S02]  /*2c420*/  @!P3 IADD3.X R11, R5, UR4, R3, P2, P4 ;  /* 0x00000004050bbc10 */ /* 0x000fe400097e8403 */
[C---:B------:R-:W-:Y:S02]  /*2c430*/  ISETP.LT.OR P4, PT, R0.reuse, 0xe2, !P0 ;  /* 0x000000e20000780c */ /* 0x040fe40004781670 */
[----:B------:R-:W-:-:S03]  /*2c440*/  ISETP.LT.OR P2, PT, R0, 0xe9, !P0 ;  /* 0x000000e90000780c */ /* 0x000fc60004741670 */
[----:B0-----:R-:W-:Y:S10]  /*2c450*/  @P6 BRA `(.L_x_735) ;  /* 0x0000000000106947 */ /* 0x001ff40003800000 */
[----:B------:R-:W-:Y:S02]  /*2c460*/  ULDC.64 UR4, c[0x0][0x208] ;  /* 0x0000820000047ab9 */ /* 0x000fe40000000a00 */
[----:B------:R-:W2:Y:S02]  /*2c470*/  LDG.E.U8 R16, desc[UR4][R8.64+0xe0] ;  /* 0x0000e00408107981 */ /* 0x000ea4000c1e1100 */
[----:B--2---:R-:W-:-:S05]  /*2c480*/  PRMT R5, R16, 0x8880, RZ ;  /* 0x0000888010057816 */ /* 0x004fca00000000ff */
[----:B------:R-:W-:-:S07]  /*2c490*/  IMAD R4, R5, R18, RZ ;  /* 0x0000001205047224 */ /* 0x000fce00078e02ff */
.L_x_735:
[----:B------:R-:W-:Y:S05]  /*2c4a0*/  BSYNC B1 ;  /* 0x0000000000017941 */ /* 0x000fea0003800000 */
.L_x_734:
[----:B------:R-:W-:Y:S01]  /*2c4b0*/  @!P6 IMAD R5, R24, R17, R4 ;  /* 0x000000111805e224 */ /* 0x000fe200078e0204 */
[----:B------:R-:W-:Y:S01]  /*2c4c0*/  ULDC.64 UR4, c[0x0][0x208] ;  /* 0x0000820000047ab9 */ /* 0x000fe20000000a00 */
[----:B------:R-:W-:Y:S03]  /*2c4d0*/  BSSY B1, `(.L_x_736) ;  /* 0x0000007000017945 */ /* 0x000fe60003800000 */
[----:B------:R0:W-:Y:S01]  /*2c4e0*/  @!P6 STG.E.U8 desc[UR4][R20.64+0xe0], R5 ;  /* 0x0000e0051400e986 */ /* 0x0001e2000c101104 */
[----:B------:R-:W-:Y:S05]  /*2c4f0*/  @P5 BRA `(.L_x_737) ;  /* 0x0000000000105947 */ /* 0x000fea0003800000 */
[----:B------:R-:W-:Y:S02]  /*2c500*/  ULDC.64 UR4, c[0x0][0x208] ;  /* 0x0000820000047ab9 */ /* 0x000fe40000000a00 */
[----:B------:R-:W0:Y:S02]  /*2c510*/  LDG.E.U8 R16, desc[UR4][R8.64+0xe1] ;  /* 0x0000e10408107981 */ /* 0x000e24000c1e1100 */
[----:B0-----:R-:W-:-:S05]  /*2c520*/  PRMT R5, R16, 0x8880, RZ ;  /* 0x0000888010057816 */ /* 0x001fca00000000ff */
[----:B------:R-:W-:-:S07]  /*2c530*/  IMAD R4, R5, R18, RZ ;  /* 0x0000001205047224 */ /* 0x000fce00078e02ff */
.L_x_737:
[----:B------:R-:W-:Y:S05]  /*2c540*/  BSYNC B1 ;  /* 0x0000000000017941 */ /* 0x000fea0003800000 */
.L_x_736:
[----:B------:R-:W-:Y:S01]  /*2c550*/  @!P5 IMAD R25, R25, R17, R4 ;  /* 0x000000111919d224 */ /* 0x000fe200078e0204 */
[----:B------:R-:W-:Y:S01]  /*2c560*/  ULDC.64 UR4, c[0x0][0x208] ;  /* 0x0000820000047ab9 */ /* 0x000fe20000000a00 */
[----:B------:R-:W-:Y:S03]  /*2c570*/  BSSY B1, `(.L_x_738) ;  /* 0x0000007000017945 */ /* 0x000fe60003800000 */
[----:B------:R2:W-:Y:S01]  /*2c580*/  @!P5 STG.E.U8 desc[UR4][R20.64+0xe1], R25 ;  /* 0x0000e1191400d986 */ /* 0x0005e2000c101104 */
[----:B------:R-:W-:Y:S05]  /*2c590*/  @P3 BRA `(.L_x_739) ;  /* 0x0000000000103947 */ /* 0x000fea0003800000 */
[----:B------:R-:W-:Y:S02]  /*2c5a0*/  ULDC.64 UR4, c[0x0][0x208] ;  /* 0x0000820000047ab9 */ /* 0x000fe40000000a00 */
[----:B-----5:R-:W0:Y:S02]  /*2c5b0*/  LDG.E.U8 R16, desc[UR4][R6.64+0xe0] ;  /* 0x0000e00406107981 */ /* 0x020e24000c1e1100 */
[----:B0-----:R-:W-:-:S05]  /*2c5c0*/  PRMT R5, R16, 0x8880, RZ ;  /* 0x0000888010057816 */ /* 0x001fca00000000ff */
[----:B------:R-:W-:-:S07]  /*2c5d0*/  IMAD R4, R5, R18, RZ ;  /* 0x0000001205047224 */ /* 0x000fce00078e02ff */
.L_x_739:
[----:B------:R-:W-:Y:S05]  /*2c5e0*/  BSYNC B1 ;  /* 0x0000000000017941 */ /* 0x000fea0003800000 */
.L_x_738:
[----:B------:R-:W-:Y:S01]  /*2c5f0*/  R2UR UR6, R22 ;  /* 0x00000000160672ca */ /* 0x000fe200000e0000 */
[----:B------:R-:W-:Y:S01]  /*2c600*/  IMAD.U32 R15, RZ, RZ, UR61 ;  /* 0x0000003dff0f7e24 */ /* 0x000fe2000f8e00ff */
[----:B------:R-:W-:Y:S01]  /*2c610*/  R2UR UR4, R226 ;  /* 0x00000000e20472ca */ /* 0x000fe200000e0000 */
[----:B0-----:R-:W-:Y:S01]  /*2c620*/  @!P3 IMAD R5, R26, R17, R4 ;  /* 0x000000111a05b224 */ /* 0x001fe200078e0204 */
[----:B------:R-:W-:Y:S01]  /*2c630*/  R2UR UR5, R237 ;  /* 0x00000000ed0572ca */ /* 0x000fe200000e0000 */
[----:B------:R-:W-:Y:S01]  /*2c640*/  ULDC.64 UR10, c[0x0][0x208] ;  /* 0x00008200000a7ab9 */ /* 0x000fe20000000a00 */
[----:B------:R-:W-:Y:S02]  /*2c650*/  BSSY B1, `(.L_x_740) ;  /* 0x000000e000017945 */ /* 0x000fe40003800000 */
[----:B------:R0:W-:Y:S01]  /*2c660*/  @!P3 STG.E.U8 desc[UR10][R10.64+0xe0], R5 ;  /* 0x0000e0050a00b986 */ /* 0x0001e2000c10110a */
[C---:B------:R-:W-:Y:S02]  /*2c670*/  ISETP.LT.OR P3, PT, R0.reuse, 0xe9, !P1 ;  /* 0x000000e90000780c */ /* 0x040fe40004f61670 */
[----:B------:R-:W-:-:S02]  /*2c680*/  ISETP.LT.OR P1, PT, R0, 0xea, !P1 ;  /* 0x000000ea0000780c */ /* 0x000fc40004f21670 */
[----:B------:R-:W-:Y:S02]  /*2c690*/  IMAD.U32 R13, RZ, RZ, UR6 ;  /* 0x00000006ff0d7e24 */ /* 0x000fe4000f8e00ff */
[----:B--2---:R-:W-:-:S03]  /*2c6a0*/  IMAD.U32 R25, RZ, RZ, UR6 ;  /* 0x00000006ff197e24 */ /* 0x004fc6000f8e00ff */
[----:B------:R-:W-:-:S04]  /*2c6b0*/  @!P4 IADD3 R12, P5, P6, R13, UR4, R2 ;  /* 0x000000040d0ccc10 */ /* 0x000fc8000febe002 */
[----:B------:R-:W-:Y:S02]  /*2c6c0*/  @!P4 IADD3.X R13, R15, UR5, R3, P5, P6 ;  /* 0x000000050f0dcc10 */ /* 0x000fe4000afec403 */
[----:B------:R-:W-:Y:S01]  /*2c6d0*/  @!P2 IADD3 R14, P5, P6, R25, UR4, R2 ;  /* 0x00000004190eac10 */ /* 0x000fe2000febe002 */
[----:B0-----:R-:W-:-:S12]  /*2c6e0*/  @P4 BRA `(.L_x_741) ;  /* 0x0000000000104947 */ /* 0x001fd80003800000 */
[----:B------:R-:W-:Y:S02]  /*2c6f0*/  ULDC.64 UR4, c[0x0][0x208] ;  /* 0x0000820000047ab9 */ /* 0x000fe40000000a00 */
[----:B-----5:R-:W2:Y:S02]  /*2c700*/  LDG.E.U8 R16, desc[UR4][R6.64+0xe1] ;  /* 0x0000e10406107981 */ /* 0x020ea4000c1e1100 */
[----:B--2---:R-:W-:-:S05]  /*2c710*/  PRMT R5, R16, 0x8880, RZ ;  /* 0x0000888010057816 */ /* 0x004fca00000000ff */
[----:B------:R-:W-:-:S07]  /*2c720*/  IMAD R4, R5, R18, RZ ;  /* 0x0000001205047224 */ /* 0x000fce00078e02ff */
.L_x_741:
[----:B------:R-:W-:Y:S05]  /*2c730*/  BSYNC B1 ;  /* 0x0000000000017941 */ /* 0x000fea0003800000 */
.L_x_740:
        /* <DEDUP_REMOVED lines=9> */
.L_x_743:
[----:B------:R-:W-:Y:S05]  /*2c7d0*/  BSYNC B1 ;  /* 0x0000000000017941 */ /* 0x000fea0003800000 */
.L_x_742:
[----:B------:R-:W-:Y:S01]  /*2c7e0*/  @!P3 IMAD R5, R28, R17, R4 ;  /* 0x000000111c05b224 */ /* 0x000fe200078e0204 */
[----:B------:R-:W-:Y:S01]  /*2c7f0*/  ULDC.64 UR4, c[0x0][0x208] ;  /* 0x0000820000047ab9 */ /* 0x000fe20000000a00 */
[----:B------:R-:W-:Y:S01]  /*2c800*/  BSSY B1, `(.L_x_744) ;  /* 0x0000008000017945 */ /* 0x000fe20003800000 */
[----:B------:R-:W-:Y:S02]  /*2c810*/  IMAD.U32 R11, RZ, RZ, UR61 ;  /* 0x0000003dff0b7e24 */ /* 0x000fe4000f8e00ff */
[----:B------:R2:W-:Y:S01]  /*2c820*/  @!P3 STG.E.U8 desc[UR4][R20.64+0xe8], R5 ;  /* 0x0000e8051400b986 */ /* 0x0005e2000c101104 */
[----:B------:R-:W-:Y:S05]  /*2c830*/  @P1 BRA `(.L_x_745) ;  /* 0x0000000000101947 */ /* 0x000fea0003800000 */
[----:B------:R-:W-:Y:S02]  /*2c840*/  ULDC.64 UR4, c[0x0][0x208] ;  /* 0x0000820000047ab9 */ /* 0x000fe40000000a00 */
[----:B------:R-:W2:Y:S02]  /*2c850*/  LDG.E.U8 R16, desc[UR4][R8.64+0xe9] ;  /* 0x0000e90408107981 */ /* 0x000ea4000c1e1100 */
[----:B--2---:R-:W-:-:S05]  /*2c860*/  PRMT R5, R16, 0x8880, RZ ;  /* 0x0000888010057816 */ /* 0x004fca00000000ff */
[----:B------:R-:W-:-:S07]  /*2c870*/  IMAD R4, R5, R18, RZ ;  /* 0x0000001205047224 */ /* 0x000fce00078e02ff */
.L_x_745:
[----:B------:R-:W-:Y:S05]  /*2c880*/  BSYNC B1 ;  /* 0x0000000000017941 */ /* 0x000fea0003800000 */
.L_x_744:
[----:B------:R-:W-:Y:S01]  /*2c890*/  R2UR UR6, R237 ;  /* 0x00000000ed0672ca */ /* 0x000fe200000e0000 */
[----:B------:R-:W-:Y:S01]  /*2c8a0*/  @!P1 IMAD R29, R29, R17, R4 ;  /* 0x000000111d1d9224 */ /* 0x000fe200078e0204 */
[----:B------:R-:W-:Y:S01]  /*2c8b0*/  ULDC.64 UR4, c[0x0][0x208] ;  /* 0x0000820000047ab9 */ /* 0x000fe20000000a00 */
[----:B------:R-:W-:Y:S03]  /*2c8c0*/  BSSY B1, `(.L_x_746) ;  /* 0x0000008000017945 */ /* 0x000fe60003800000 */
[----:B------:R0:W-:Y:S07]  /*2c8d0*/  @!P1 STG.E.U8 desc[UR4][R20.64+0xe9], R29 ;  /* 0x0000e91d14009986 */ /* 0x0001ee000c101104 */
[----:B------:R-:W-:Y:S01]  /*2c8e0*/  @!P2 IADD3.X R15, R11, UR6, R3, P5, P6 ;  /* 0x000000060b0fac10 */ /* 0x000fe2000afec403 */
[----:B------:R-:W-:Y:S06]  /*2c8f0*/  @P2 BRA `(.L_x_747) ;  /* 0x0000000000102947 */ /* 0x000fec0003800000 */
[----:B------:R-:W-:Y:S02]  /*2c900*/  ULDC.64 UR4, c[0x0][0x208] ;  /* 0x0000820000047ab9 */ /* 0x000fe40000000a00 */
[----:B-----5:R-:W2:Y:S02]  /*2c910*/  LDG.E.U8 R16, desc[UR4][R6.64+0xe8] ;  /* 0x0000e80406107981 */ /* 0x020ea4000c1e1100 */
[----:B--2---:R-:W-:-:S05]  /*2c920*/  PRMT R5, R16, 0x8880, RZ ;  /* 0x0000888010057816 */ /* 0x004fca00000000ff */
[----:B------:R-:W-:-:S07]  /*2c930*/  IMAD R4, R5, R18, RZ ;  /* 0x0000001205047224 */ /* 0x000fce00078e02ff */
.L_x_747:
[----:B------:R-:W-:Y:S05]  /*2c940*/  BSYNC B1 ;  /* 0x0000000000017941 */ /* 0x000fea0003800000 */
.L_x_746:
[----:B------:R-:W-:Y:S01]  /*2c950*/  ISETP.LT.OR P0, PT, R0, 0xea, !P0 ;  /* 0x000000ea0000780c */ /* 0x000fe20004701670 */
[----:B--2---:R-:W-:Y:S01]  /*2c960*/  @!P2 IMAD R5, R30, R17, R4 ;  /* 0x000000111e05a224 */ /* 0x004fe200078e0204 */
[----:B------:R-:W-:Y:S01]  /*2c970*/  ULDC.64 UR4, c[0x0][0x208] ;  /* 0x0000820000047ab9 */ /* 0x000fe20000000a00 */
[----:B------:R-:W-:Y:S03]  /*2c980*/  BSSY B1, `(.L_x_748) ;  /* 0x0000007000017945 */ /* 0x000fe60003800000 */
[----:B------:R2:W-:Y:S07]  /*2c990*/  @!P2 STG.E.U8 desc[UR4][R14.64+0xe8], R5 ;  /* 0x0000e8050e00a986 */ /* 0x0005ee000c101104 */
[----:B------:R-:W-:Y:S05]  /*2c9a0*/  @P0 BRA `(.L_x_749) ;  /* 0x0000000000100947 */ /* 0x000fea0003800000 */
[----:B------:R-:W-:Y:S02]  /*2c9b0*/  ULDC.64 UR4, c[0x0][0x208] ;  /* 0x0000820000047ab9 */ /* 0x000fe40000000a00 */
[----:B-----5:R-:W2:Y:S02]  /*2c9c0*/  LDG.E.U8 R16, desc[UR4][R6.64+0xe9] ;  /* 0x0000e90406107981 */ /* 0x020ea4000c1e1100 */
[----:B--2---:R-:W-:-:S05]  /*2c9d0*/  PRMT R5, R16, 0x8880, RZ ;  /* 0x0000888010057816 */ /* 0x004fca00000000ff */
[----:B------:R-:W-:-:S07]  /*2c9e0*/  IMAD R4, R5, R18, RZ ;  /* 0x0000001205047224 */ /* 0x000fce00078e02ff */
.L_x_749:
[----:B------:R-:W-:Y:S05]  /*2c9f0*/  BSYNC B1 ;  /* 0x0000000000017941 */ /* 0x000fea0003800000 */
.L_x_748:
[----:B------:R-:W-:Y:S01]  /*2ca00*/  IMAD R31, R31, R17, R4 ;  /* 0x000000111f1f7224 */ /* 0x000fe200078e0204 */
[----:B------:R-:W-:Y:S06]  /*2ca10*/  @P0 BRA `(.L_x_750) ;  /* 0x0000007400580947 */ /* 0x000fec0003800000 */
[----:B------:R-:W-:Y:S01]  /*2ca20*/  R2UR UR4, R22 ;  /* 0x00000000160472ca */ /* 0x000fe200000e0000 */
[----:B-----5:R-:W-:Y:S01]  /*2ca30*/  IMAD.U32 R7, RZ, RZ, UR61 ;  /* 0x0000003dff077e24 */ /* 0x020fe2000f8e00ff */
[----:B------:R-:W-:Y:S02]  /*2ca40*/  R2UR UR10, R226 ;  /* 0x00000000e20a72ca */ /* 0x000fe400000e0000 */
[----:B------:R-:W-:-:S09]  /*2ca50*/  R2UR UR6, R237 ;  /* 0x00000000ed0672ca */ /* 0x000fd200000e0000 */
[----:B--2---:R-:W-:Y:S01]  /*2ca60*/  IMAD.U32 R5, RZ, RZ, UR4 ;  /* 0x00000004ff057e24 */ /* 0x004fe2000f8e00ff */
[----:B------:R-:W-:-:S04]  /*2ca70*/  ULDC.64 UR4, c[0x0][0x208] ;  /* 0x0000820000047ab9 */ /* 0x000fc80000000a00 */
[----:B------:R-:W-:-:S04]  /*2ca80*/  IADD3 R2, P0, P1, R5, UR10, R2 ;  /* 0x0000000a05027c10 */ /* 0x000fc8000f91e002 */
[----:B------:R-:W-:-:S05]  /*2ca90*/  IADD3.X R3, R7, UR6, R3, P0, P1 ;  /* 0x0000000607037c10 */ /* 0x000fca00087e2403 */
[----:B------:R2:W-:Y:S01]  /*2caa0*/  STG.E.U8 desc[UR4][R2.64+0xe9], R31 ;  /* 0x0000e91f02007986 */ /* 0x0005e2000c101104 */
[----:B------:R-:W-:Y:S05]  /*2cab0*/  BRA `(.L_x_750) ;  /* 0x0000007400307947 */ /* 0x000fea0003800000 */
.L_x_29:
[----:B------:R-:W2:Y:S01]  /*2cac0*/  LDL.LU R6, [R1+0x240] ;  /* 0x0002400001067983 */ /* 0x000ea20000300800 */
[----:B------:R-:W-:Y:S01]  /*2cad0*/  ISETP.GE.AND P4, PT, R5, 0x1, PT ;  /* 0x000000010500780c */ /* 0x000fe20003f86270 */
[----:B------:R-:W-:Y:S02]  /*2cae0*/  ULDC.64 UR4, c[0x0][0x5c0] ;  /* 0x0001700000047ab9 */ /* 0x000fe40000000a00 */
[----:B------:R-:W3:Y:S04]  /*2caf0*/  LDL.LU R7, [R1+0x244] ;  /* 0x0002440001077983 */ /* 0x000ee80000300800 */
[----:B------:R-:W4:Y:S04]  /*2cb00*/  LDL.LU R233, [R1+0x248] ;  /* 0x0002480001e97983 */ /* 0x000f280000300800 */
[----:B------:R-:W5:Y:S04]  /*2cb10*/  LDL.LU R232, [R1+0x24c] ;  /* 0x00024c0001e87983 */ /* 0x000f680000300800 */
[----:B------:R-:W5:Y:S04]  /*2cb20*/  LDL.LU R21, [R1+0x250] ;  /* 0x0002500001157983 */ /* 0x000f680000300800 */
[----:B------:R-:W5:Y:S04]  /*2cb30*/  LDL.LU R20, [R1+0x254] ;  /* 0x0002540001147983 */ /* 0x000f680000300800 */
[----:B------:R-:W5:Y:S04]  /*2cb40*/  LDL.LU R15, [R1+0x258] ;  /* 0x00025800010f7983 */ /* 0x000f680000300800 */
[----:B------:R-:W5:Y:S04]  /*2cb50*/  LDL.LU R14, [R1+0x25c] ;  /* 0x00025c00010e7983 */ /* 0x000f680000300800 */
[----:B------:R-:W5:Y:S04]  /*2cb60*/  LDL.LU R13, [R1+0x224] ;  /* 0x00022400010d7983 */ /* 0x000f680000300800 */
[----:B------:R0:W-:Y:S04]  /*2cb70*/  STL.64 [R1+0x3f0], R106 ;  /* 0x0003f06a01007387 */ /* 0x0001e80000100a00 */
[----:B0-----:R-:W5:Y:S01]  /*2cb80*/  LDL.LU R106, [R1+0x220] ;  /* 0x00022000016a7983 */ /* 0x001f620000300800 */
[----:B------:R-:W-:Y:S01]  /*2cb90*/  ISETP.LT.OR P0, PT, R0, 0x1, !P4 ;  /* 0x000000010000780c */ /* 0x000fe20006701670 */
[----:B------:R-:W-:Y:S01]  /*2cba0*/  ULDC.64 UR10, c[0x0][0x208] ;  /* 0x00008200000a7ab9 */ /* 0x000fe20000000a00 */
[----:B------:R-:W-:Y:S01]  /*2cbb0*/  IADD3 R8, P1, R10, UR4, RZ ;  /* 0x000000040a087c10 */ /* 0x000fe2000ff3e0ff */
[----:B------:R-:W-:Y:S01]  /*2cbc0*/  STL.64 [R1+0x3e8], R108 ;  /* 0x0003e86c01007387 */ /* 0x000fe20000100a00 */
[----:B------:R-:W-:-:S02]  /*2cbd0*/  R2UR UR6, R22 ;  /* 0x00000000160672ca */ /* 0x000fc400000e0000 */
[----:B------:R-:W-:Y:S01]  /*2cbe0*/  IADD3.X R9, R12, UR5, RZ, P1, !PT ;  /* 0x000000050c097c10 */ /* 0x000fe20008ffe4ff */
[----:B------:R-:W-:Y:S01]  /*2cbf0*/  STL.64 [R1+0x3e0], R110 ;  /* 0x0003e06e01007387 */ /* 0x000fe20000100a00 */
[----:B------:R-:W-:Y:S02]  /*2cc00*/  ISETP.GE.AND P3, PT, R5, 0x9, PT ;  /* 0x000000090500780c */ /* 0x000fe40003f66270 */
[----:B------:R-:W-:Y:S01]  /*2cc10*/  LOP3.LUT R4, R4, 0x7fffffff, RZ, 0xc0, !PT ;  /* 0x7fffffff04047812 */ /* 0x000fe200078ec0ff */
[----:B------:R-:W-:Y:S01]  /*2cc20*/  STL.64 [R1+0x3d8], R96 ;  /* 0x0003d86001007387 */ /* 0x000fe20000100a00 */
[C---:B------:R-:W-:Y:S02]  /*2cc30*/  ISETP.LT.OR P1, PT, R0.reuse, 0x1, !P3 ;  /* 0x000000010000780c */ /* 0x040fe40005f21670 */
[C---:B------:R-:W-:Y:S01]  /*2cc40*/  ISETP.LT.OR P5, PT, R0.reuse, 0x9, !P3 ;  /* 0x000000090000780c */ /* 0x040fe20005fa1670 */
[----:B------:R-:W-:Y:S01]  /*2cc50*/  STL.64 [R1+0x3d0], R98 ;  /* 0x0003d06201007387 */ /* 0x000fe20000100a00 */
[----:B------:R-:W-:-:S02]  /*2cc60*/  ISETP.LT.OR P6, PT, R0, 0xa, !P3 ;  /* 0x0000000a0000780c */ /* 0x000fc40005fc1670 */
[----:B------:R-:W-:Y:S01]  /*2cc70*/  IADD3 R10, P2, R8, UR6, RZ ;  /* 0x00000006080a7c10 */ /* 0x000fe2000ff5e0ff */
[----:B------:R-:W-:Y:S01]  /*2cc80*/  STL.64 [R1+0x3c8], R100 ;  /* 0x0003c86401007387 */ /* 0x000fe20000100a00 */
[----:B------:R-:W-:Y:S02]  /*2cc90*/  @P4 LOP3.LUT R4, R4, 0x80000000, RZ, 0xfc, !PT ;  /* 0x8000000004044812 */ /* 0x000fe400078efcff */
[----:B------:R-:W-:Y:S01]  /*2cca0*/  IADD3.X R11, R9, UR61, RZ, P2, !PT ;  /* 0x0000003d090b7c10 */ /* 0x000fe200097fe4ff */
[----:B------:R-:W-:Y:S01]  /*2ccb0*/  STL.64 [R1+0x3c0], R102 ;  /* 0x0003c06601007387 */ /* 0x000fe20000100a00 */
[----:B------:R-:W-:Y:S02]  /*2ccc0*/  ISETP.LT.OR P2, PT, R0, 0x2, !P3 ;  /* 0x000000020000780c */ /* 0x000fe40005f41670 */
[----:B------:R-:W-:Y:S01]  /*2ccd0*/  R2UR UR14, R236 ;  /* 0x00000000ec0e72ca */ /* 0x000fe200000e0000 */
[----:B------:R-:W-:Y:S01]  /*2cce0*/  STL.64 [R1+0x3b8], R88 ;  /* 0x0003b85801007387 */ /* 0x000fe20000100a00 */
[----:B------:R-:W-:-:S03]  /*2ccf0*/  R2UR UR13, R23 ;  /* 0x00000000170d72ca */ /* 0x000fc600000e0000 */
        /* <DEDUP_REMOVED lines=35> */
[----:B------:R-:W5:Y:S04]  /*2cf30*/  LDL.LU R107, [R1+0x228] ;  /* 0x00022800016b7983 */ /* 0x000f680000300800 */
[----:B------:R-:W5:Y:S04]  /*2cf40*/  LDL.LU R235, [R1+0x22c] ;  /* 0x00022c0001eb7983 */ /* 0x000f680000300800 */
[----:B------:R-:W5:Y:S01]  /*2cf50*/  LDL.LU R234, [R1+0x230] ;  /* 0x0002300001ea7983 */ /* 0x000f620000300800 */
[----:B--2---:R-:W-:-:S05]  /*2cf60*/  @!P0 IMAD R6, R6, R17, RZ ;  /* 0x0000001106068224 */ /* 0x004fca00078e02ff */
[----:B------:R4:W-:Y:S01]  /*2cf70*/  @!P0 STG.E.U8 desc[UR10][R8.64], R6 ;  /* 0x0000000608008986 */ /* 0x0009e2000c10110a */
[----:B------:R-:W-:Y:S01]  /*2cf80*/  ISETP.LT.OR P0, PT, R0, 0x2, !P4 ;  /* 0x000000020000780c */ /* 0x000fe20006701670 */
[----:B----4-:R-:W-:-:S12]  /*2cf90*/  @!P1 IMAD R6, R233, R17, RZ ;  /* 0x00000011e9069224 */ /* 0x010fd800078e02ff */
[----:B---3--:R-:W-:Y:S01]  /*2cfa0*/  @!P0 IMAD R7, R7, R17, RZ ;  /* 0x0000001107078224 */ /* 0x008fe200078e02ff */
[----:B------:R-:W2:Y:S04]  /*2cfb0*/  LDL.LU R233, [R1+0x234] ;  /* 0x0002340001e97983 */ /* 0x000ea80000300800 */
[----:B------:R5:W-:Y:S01]  /*2cfc0*/  @!P0 STG.E.U8 desc[UR10][R8.64+0x1], R7 ;  /* 0x0000010708008986 */ /* 0x000be2000c10110a */
[----:B------:R-:W-:-:S03]  /*2cfd0*/  ISETP.LT.OR P0, PT, R0, 0x9, !P4 ;  /* 0x000000090000780c */ /* 0x000fc60006701670 */
[----:B------:R0:W-:Y:S01]  /*2cfe0*/  @!P1 STG.E.U8 desc[UR10][R10.64], R6 ;  /* 0x000000060a009986 */ /* 0x0001e2000c10110a */
[----:B------:R-:W-:Y:S01]  /*2cff0*/  ISETP.LT.OR P1, PT, R0, 0xa, !P4 ;  /* 0x0000000a0000780c */ /* 0x000fe20006721670 */
[-C--:B-----5:R-:W-:Y:S02]  /*2d000*/  @!P5 IMAD R7, R15, R17.reuse, RZ ;  /* 0x000000110f07d224 */ /* 0x0a0fe400078e02ff */
[----:B0-----:R-:W-:-:S10]  /*2d010*/  @!P2 IMAD R6, R232, R17, RZ ;  /* 0x00000011e806a224 */ /* 0x001fd400078e02ff */
[----:B------:R-:W-:Y:S02]  /*2d020*/  @!P1 IMAD R12, R20, R17, RZ ;  /* 0x00000011140c9224 */ /* 0x000fe400078e02ff */
[----:B------:R-:W3:Y:S04]  /*2d030*/  LDL.LU R20, [R1+0x238] ;  /* 0x0002380001147983 */ /* 0x000ee80000300800 */
[----:B------:R-:W4:Y:S04]  /*2d040*/  LDL.LU R15, [R1+0x23c] ;  /* 0x00023c00010f7983 */ /* 0x000f280000300800 */
[----:B------:R0:W-:Y:S01]  /*2d050*/  @!P2 STG.E.U8 desc[UR10][R10.64+0x1], R6 ;  /* 0x000001060a00a986 */ /* 0x0001e2000c10110a */
[----:B------:R-:W-:-:S03]  /*2d060*/  ISETP.GE.AND P2, PT, R5, 0x81, PT ;  /* 0x000000810500780c */ /* 0x000fc60003f46270 */
[----:B------:R-:W5:Y:S01]  /*2d070*/  LDL.LU R232, [R1+0x200] ;  /* 0x0002000001e87983 */ /* 0x000f620000300800 */
[----:B0-----:R-:W-:-:S03]  /*2d080*/  @!P0 IMAD R6, R21, R17, RZ ;  /* 0x0000001115068224 */ /* 0x001fc600078e02ff */
[----:B------:R-:W-:Y:S04]  /*2d090*/  @!P1 STG.E.U8 desc[UR10][R8.64+0x9], R12 ;  /* 0x0000090c08009986 */ /* 0x000fe8000c10110a */
[----:B------:R0:W-:Y:S01]  /*2d0a0*/  @!P0 STG.E.U8 desc[UR10][R8.64+0x8], R6 ;  /* 0x0000080608008986 */ /* 0x0001e2000c10110a */
[----:B------:R-:W-:-:S03]  /*2d0b0*/  ISETP.LT.OR P0, PT, R0, 0x1, !P2 ;  /* 0x000000010000780c */ /* 0x000fc60005701670 */
[----:B------:R-:W-:Y:S04]  /*2d0c0*/  @!P5 STG.E.U8 desc[UR10][R10.64+0x8], R7 ;  /* 0x000008070a00d986 */ /* 0x000fe8000c10110a */
[----:B------:R-:W5:Y:S01]  /*2d0d0*/  LDL.LU R21, [R1+0x204] ;  /* 0x0002040001157983 */ /* 0x000f620000300800 */
[----:B0-----:R-:W-:Y:S02]  /*2d0e0*/  @!P6 IMAD R6, R14, R17, RZ ;  /* 0x000000110e06e224 */ /* 0x001fe400078e02ff */
[----:B------:R-:W-:-:S03]  /*2d0f0*/  IMAD R14, R3, 0x78, RZ ;  /* 0x00000078030e7824 */ /* 0x000fc600078e02ff */
[----:B------:R0:W-:Y:S01]  /*2d100*/  @!P6 STG.E.U8 desc[UR10][R10.64+0x9], R6 ;  /* 0x000009060a00e986 */ /* 0x0001e2000c10110a */
[----:B------:R-:W-:Y:S02]  /*2d110*/  @!P0 IMAD R3, R106, R17, RZ ;  /* 0x000000116a038224 */ /* 0x000fe400078e02ff */
[----:B0-----:R-:W-:-:S04]  /*2d120*/  IMAD.WIDE.U32 R6, R2, 0x78, R10 ;  /* 0x0000007802067825 */ /* 0x001fc800078e000a */
[----:B------:R-:W-:-:S05]  /*2d130*/  IMAD.IADD R7, R7, 0x1, R14 ;  /* 0x0000000107077824 */ /* 0x000fca00078e020e */
[----:B------:R0:W-:Y:S01]  /*2d140*/  @!P0 STG.E.U8 desc[UR10][R6.64], R3 ;  /* 0x0000000306008986 */ /* 0x0001e2000c10110a */
[----:B------:R-:W-:Y:S02]  /*2d150*/  ISETP.LT.OR P0, PT, R0, 0x2, !P2 ;  /* 0x000000020000780c */ /* 0x000fe40005701670 */
[----:B------:R-:W-:-:S04]  /*2d160*/  ISETP.GE.AND P5, PT, R5, 0x109, PT ;  /* 0x000001090500780c */ /* 0x000fc80003fa6270 */
[----:B------:R-:W-:-:S07]  /*2d170*/  ISETP.LT.OR P4, PT, R0, 0xa, !P5 ;  /* 0x0000000a0000780c */ /* 0x000fce0006f81670 */
[----:B0-----:R-:W-:-:S05]  /*2d180*/  @!P0 IMAD R3, R13, R17, RZ ;  /* 0x000000110d038224 */ /* 0x001fca00078e02ff */
[----:B------:R0:W-:Y:S02]  /*2d190*/  @!P0 STG.E.U8 desc[UR10][R6.64+0x1], R3 ;  /* 0x0000010306008986 */ /* 0x0001e4000c10110a */
[----:B0-----:R-:W-:-:S05]  /*2d1a0*/  IMAD.U32 R3, RZ, RZ, UR6 ;  /* 0x00000006ff037e24 */ /* 0x001fca000f8e00ff */
[----:B------:R-:W-:Y:S01]  /*2d1b0*/  @!P4 IADD3 R32, P0, P1, R3, UR14, R6 ;  /* 0x0000000e0320cc10 */ /* 0x000fe2000f91e006 */
[----:B------:R-:W-:-:S05]  /*2d1c0*/  IMAD.U32 R3, RZ, RZ, UR61 ;  /* 0x0000003dff037e24 */ /* 0x000fca000f8e00ff */
[----:B------:R-:W-:Y:S02]  /*2d1d0*/  @!P4 IADD3.X R33, R3, UR13, R7, P0, P1 ;  /* 0x0000000d0321cc10 */ /* 0x000fe400087e2407 */
[----:B------:R-:W-:-:S04]  /*2d1e0*/  ISETP.GE.AND P0, PT, R5, 0x89, PT ;  /* 0x000000890500780c */ /* 0x000fc80003f06270 */
[C---:B------:R-:W-:Y:S02]  /*2d1f0*/  ISETP.LT.OR P1, PT, R0.reuse, 0x1, !P0 ;  /* 0x000000010000780c */ /* 0x040fe40004721670 */
[----:B------:R-:W-:-:S11]  /*2d200*/  ISETP.LT.OR P4, PT, R0, 0x12, !P5 ;  /* 0x000000120000780c */ /* 0x000fd60006f81670 */
[----:B------:R-:W-:-:S04]  /*2d210*/  @!P1 IADD3 R12, P6, R6, UR6, RZ ;  /* 0x00000006060c9c10 */ /* 0x000fc8000ffde0ff */
[----:B------:R-:W-:Y:S01]  /*2d220*/  @!P1 IADD3.X R13, R7, UR61, RZ, P6, !PT ;  /* 0x0000003d070d9c10 */ /* 0x000fe2000b7fe4ff */
[----:B------:R-:W-:-:S05]  /*2d230*/  @!P1 IMAD R3, R107, R17, RZ ;  /* 0x000000116b039224 */ /* 0x000fca00078e02ff */
[----:B------:R0:W-:Y:S02]  /*2d240*/  @!P1 STG.E.U8 desc[UR10][R12.64], R3 ;  /* 0x000000030c009986 */ /* 0x0001e4000c10110a */
[----:B0-----:R-:W-:-:S04]  /*2d250*/  IMAD.WIDE.U32 R2, R2, 0x78, R10 ;  /* 0x0000007802027825 */ /* 0x001fc800078e000a */
[----:B------:R-:W-:Y:S02]  /*2d260*/  IMAD.U32 R12, RZ, RZ, UR6 ;  /* 0x00000006ff0c7e24 */ /* 0x000fe4000f8e00ff */
[----:B------:R-:W-:Y:S02]  /*2d270*/  IMAD.IADD R3, R14, 0x1, R3 ;  /* 0x000000010e037824 */ /* 0x000fe400078e0203 */
[----:B------:R-:W-:Y:S01]  /*2d280*/  IMAD.U32 R13, RZ, RZ, UR61 ;  /* 0x0000003dff0d7e24 */ /* 0x000fe2000f8e00ff */
[----:B------:R-:W-:-:S04]  /*2d290*/  @!P4 IADD3 R28, P1, P6, R12, UR14, R2 ;  /* 0x0000000e0c1ccc10 */ /* 0x000fc8000fe3e002 */
[----:B------:R-:W-:Y:S02]  /*2d2a0*/  @!P4 IADD3.X R29, R13, UR13, R3, P1, P6 ;  /* 0x0000000d0d1dcc10 */ /* 0x000fe40008fec403 */
[----:B------:R-:W-:-:S13]  /*2d2b0*/  ISETP.LT.OR P1, PT, R0, 0x2, !P0 ;  /* 0x000000020000780c */ /* 0x000fda0004721670 */
[----:B------:R-:W-:Y:S01]  /*2d2c0*/  @!P1 IADD3 R12, P6, R6, UR6, RZ ;  /* 0x00000006060c9c10 */ /* 0x000fe2000ffde0ff */
[----:B------:R-:W-:-:S03]  /*2d2d0*/  @!P1 IMAD R14, R235, R17, RZ ;  /* 0x00000011eb0e9224 */ /* 0x000fc600078e02ff */
[----:B------:R-:W-:-:S05]  /*2d2e0*/  @!P1 IADD3.X R13, R7, UR61, RZ, P6, !PT ;  /* 0x0000003d070d9c10 */ /* 0x000fca000b7fe4ff */
[----:B------:R0:W-:Y:S01]  /*2d2f0*/  @!P1 STG.E.U8 desc[UR10][R12.64+0x1], R14 ;  /* 0x0000010e0c009986 */ /* 0x0001e2000c10110a */
[C---:B------:R-:W-:Y:S02]  /*2d300*/  ISETP.LT.OR P1, PT, R0.reuse, 0x9, !P2 ;  /* 0x000000090000780c */ /* 0x040fe40005721670 */
[----:B------:R-:W-:-:S11]  /*2d310*/  ISETP.LT.OR P4, PT, R0, 0x19, !P5 ;  /* 0x000000190000780c */ /* 0x000fd60006f81670 */
[----:B0-----:R-:W-:-:S05]  /*2d320*/  @!P1 IMAD R12, R234, R17, RZ ;  /* 0x00000011ea0c9224 */ /* 0x001fca00078e02ff */
[----:B------:R0:W-:Y:S01]  /*2d330*/  @!P1 STG.E.U8 desc[UR10][R6.64+0x8], R12 ;  /* 0x0000080c06009986 */ /* 0x0001e2000c10110a */
[----:B------:R-:W-:Y:S02]  /*2d340*/  IMAD.U32 R13, RZ, RZ, UR61 ;  /* 0x0000003dff0d7e24 */ /* 0x000fe4000f8e00ff */
[----:B0-----:R-:W-:-:S05]  /*2d350*/  IMAD.U32 R12, RZ, RZ, UR6 ;  /* 0x00000006ff0c7e24 */ /* 0x001fca000f8e00ff */
[----:B------:R-:W-:-:S04]  /*2d360*/  @!P4 IADD3 R26, P1, P6, R12, UR14, R2 ;  /* 0x0000000e0c1acc10 */ /* 0x000fc8000fe3e002 */
[----:B------:R-:W-:Y:S02]  /*2d370*/  @!P4 IADD3.X R27, R13, UR13, R3, P1, P6 ;  /* 0x0000000d0d1bcc10 */ /* 0x000fe40008fec403 */
[----:B------:R-:W-:-:S13]  /*2d380*/  ISETP.LT.OR P1, PT, R0, 0xa, !P2 ;  /* 0x0000000a0000780c */ /* 0x000fda0005721670 */
[----:B--2---:R-:W-:-:S05]  /*2d390*/  @!P1 IMAD R12, R233, R17, RZ ;  /* 0x00000011e90c9224 */ /* 0x004fca00078e02ff */
[----:B------:R0:W-:Y:S01]  /*2d3a0*/  @!P1 STG.E.U8 desc[UR10][R6.64+0x9], R12 ;  /* 0x0000090c06009986 */ /* 0x0001e2000c10110a */
[----:B------:R-:W-:-:S13]  /*2d3b0*/  ISETP.LT.OR P1, PT, R0, 0x9, !P0 ;  /* 0x000000090000780c */ /* 0x000fda0004721670 */
[----:B---3--:R-:W-:Y:S02]  /*2d3c0*/  @!P1 IMAD R14, R20, R17, RZ ;  /* 0x00000011140e9224 */ /* 0x008fe400078e02ff */
[----:B------:R-:W2:Y:S01]  /*2d3d0*/  LDL.LU R20, [R1+0x208] ;  /* 0x0002080001147983 */ /* 0x000ea20000300800 */
[----:B------:R-:W-:Y:S02]  /*2d3e0*/  ISETP.LT.OR P4, PT, R0, 0x1a, !P5 ;  /* 0x0000001a0000780c */ /* 0x000fe40006f81670 */
[----:B0-----:R-:W-:Y:S01]  /*2d3f0*/  @!P1 IADD3 R12, P6, R6, UR6, RZ ;  /* 0x00000006060c9c10 */ /* 0x001fe2000ffde0ff */
[----:B------:R-:W-:Y:S01]  /*2d400*/  IMAD.U32 R234, RZ, RZ, UR6 ;  /* 0x00000006ffea7e24 */ /* 0x000fe2000f8e00ff */
[----:B------:R-:W3:Y:S02]  /*2d410*/  LDL.LU R109, [R1+0x20c] ;  /* 0x00020c00016d7983 */ /* 0x000ee40000300800 */
[----:B------:R-:W-:-:S05]  /*2d420*/  @!P1 IADD3.X R13, R7, UR61, RZ, P6, !PT ;  /* 0x0000003d070d9c10 */ /* 0x000fca000b7fe4ff */
[----:B------:R0:W-:Y:S02]  /*2d430*/  @!P1 STG.E.U8 desc[UR10][R12.64+0x8], R14 ;  /* 0x0000080e0c009986 */ /* 0x0001e4000c10110a */
[----:B------:R-:W-:Y:S01]  /*2d440*/  @!P4 IADD3 R234, P1, P6, R234, UR14, R2 ;  /* 0x0000000eeaeacc10 */ /* 0x000fe2000fe3e002 */
[----:B0-----:R-:W-:-:S05]  /*2d450*/  IMAD.U32 R12, RZ, RZ, UR61 ;  /* 0x0000003dff0c7e24 */ /* 0x001fca000f8e00ff */
[----:B------:R-:W-:Y:S02]  /*2d460*/  @!P4 IADD3.X R235, R12, UR13, R3, P1, P6 ;  /* 0x0000000d0cebcc10 */ /* 0x000fe40008fec403 */
[----:B------:R-:W-:-:S13]  /*2d470*/  ISETP.LT.OR P1, PT, R0, 0xa, !P0 ;  /* 0x0000000a0000780c */ /* 0x000fda0004721670 */
[----:B----4-:R-:W-:Y:S02]  /*2d480*/  @!P1 IMAD R14, R15, R17, RZ ;  /* 0x000000110f0e9224 */ /* 0x010fe400078e02ff */
[----:B------:R-:W4:Y:S04]  /*2d490*/  LDL.LU R15, [R1+0x210] ;  /* 0x00021000010f7983 */ /* 0x000f280000300800 */
[----:B------:R-:W4:Y:S04]  /*2d4a0*/  LDL.LU R106, [R1+0x214] ;  /* 0x00021400016a7983 */ /* 0x000f280000300800 */
[----:B------:R-:W4:Y:S04]  /*2d4b0*/  LDL.LU R107, [R1+0x218] ;  /* 0x00021800016b7983 */ /* 0x000f280000300800 */
[----:B------:R-:W4:Y:S04]  /*2d4c0*/  LDL.LU R111, [R1+0x21c] ;  /* 0x00021c00016f7983 */ /* 0x000f280000300800 */
[----:B------:R-:W4:Y:S04]  /*2d4d0*/  LDL.LU R97, [R1+0x1e0] ;  /* 0x0001e00001617983 */ /* 0x000f280000300800 */
[----:B------:R-:W4:Y:S01]  /*2d4e0*/  LDL.LU R98, [R1+0x1e4] ;  /* 0x0001e40001627983 */ /* 0x000f220000300800 */
[----:B------:R-:W-:-:S02]  /*2d4f0*/  LOP3.LUT R4, R4, 0xdfffffff, RZ, 0xc0, !PT ;  /* 0xdfffffff04047812 */ /* 0x000fc400078ec0ff */
[----:B------:R-:W-:Y:S01]  /*2d500*/  @!P1 IADD3 R12, P6, R6, UR6, RZ ;  /* 0x00000006060c9c10 */ /* 0x000fe2000ffde0ff */
[----:B------:R-:W4:Y:S01]  /*2d510*/  LDL.LU R99, [R1+0x1e8] ;  /* 0x0001e80001637983 */ /* 0x000f220000300800 */
[----:B------:R-:W-:Y:S02]  /*2d520*/  @P2 LOP3.LUT R4, R4, 0x20000000, RZ, 0xfc, !PT ;  /* 0x2000000004042812 */ /* 0x000fe400078efcff */
[----:B------:R-:W-:Y:S01]  /*2d530*/  ISETP.LT.OR P2, PT, R0, 0x21, !P5 ;  /* 0x000000210000780c */ /* 0x000fe20006f41670 */
[----:B------:R-:W4:Y:S01]  /*2d540*/  LDL.LU R100, [R1+0x1ec] ;  /* 0x0001ec0001647983 */ /* 0x000f220000300800 */
[----:B------:R-:W-:Y:S02]  /*2d550*/  @!P1 IADD3.X R13, R7, UR61, RZ, P6, !PT ;  /* 0x0000003d070d9c10 */ /* 0x000fe4000b7fe4ff */
[----:B------:R-:W-:Y:S01]  /*2d560*/  LOP3.LUT R4, R4, 0xbfffffff, RZ, 0xc0, !PT ;  /* 0xbfffffff04047812 */ /* 0x000fe200078ec0ff */
[----:B------:R-:W4:Y:S04]  /*2d570*/  LDL.LU R101, [R1+0x1f0] ;  /* 0x0001f00001657983 */ /* 0x000f280000300800 */
[----:B------:R0:W-:Y:S01]  /*2d580*/  @!P1 STG.E.U8 desc[UR10][R12.64+0x9], R14 ;  /* 0x0000090e0c009986 */ /* 0x0001e2000c10110a */
[----:B------:R-:W-:-:S03]  /*2d590*/  @P0 LOP3.LUT R4, R4, 0x40000000, RZ, 0xfc, !PT ;  /* 0x4000000004040812 */ /* 0x000fc600078efcff */
[----:B------:R-:W4:Y:S04]  /*2d5a0*/  LDL.LU R90, [R1+0x1f4] ;  /* 0x0001f400015a7983 */ /* 0x000f280000300800 */
[----:B------:R-:W4:Y:S01]  /*2d5b0*/  LDL.LU R91, [R1+0x1f8] ;  /* 0x0001f800015b7983 */ /* 0x000f220000300800 */
[----:B0-----:R-:W-:Y:S01]  /*2d5c0*/  IMAD.U32 R12, RZ, RZ, UR6 ;  /* 0x00000006ff0c7e24 */ /* 0x001fe2000f8e00ff */
[----:B------:R-:W-:Y:S01]  /*2d5d0*/  ISETP.LT.OR P4, PT, R0, 0x39, !P5 ;  /* 0x000000390000780c */ /* 0x000fe20006f81670 */
[----:B------:R-:W-:Y:S01]  /*2d5e0*/  IMAD.U32 R13, RZ, RZ, UR61 ;  /* 0x0000003dff0d7e24 */ /* 0x000fe2000f8e00ff */
[----:B------:R-:W-:Y:S01]  /*2d5f0*/  LOP3.LUT R19, R19, 0xfffffffd, RZ, 0xc0, !PT ;  /* 0xfffffffd13137812 */ /* 0x000fe200078ec0ff */
[----:B------:R-:W-:Y:S01]  /*2d600*/  IMAD.U32 R14, RZ, RZ, UR6 ;  /* 0x00000006ff0e7e24 */ /* 0x000fe2000f8e00ff */
[----:B------:R-:W-:Y:S01]  /*2d610*/  @!P2 IADD3 R24, P1, P6, R12, UR14, R2 ;  /* 0x0000000e0c18ac10 */ /* 0x000fe2000fe3e002 */
[----:B------:R-:W4:Y:S03]  /*2d620*/  LDL.LU R102, [R1+0x1fc] ;  /* 0x0001fc0001667983 */ /* 0x000f260000300800 */
[----:B------:R-:W-:Y:S01]  /*2d630*/  @!P2 IADD3.X R25, R13, UR13, R3, P1, P6 ;  /* 0x0000000d0d19ac10 */ /* 0x000fe20008fec403 */
[----:B------:R-:W4:Y:S01]  /*2d640*/  LDL.LU R103, [R1+0x1c0] ;  /* 0x0001c00001677983 */ /* 0x000f220000300800 */
[----:B------:R-:W-:-:S02]  /*2d650*/  IADD3 R6, P1, R6, UR14, RZ ;  /* 0x0000000e06067c10 */ /* 0x000fc4000ff3e0ff */
[C---:B------:R-:W-:Y:S01]  /*2d660*/  ISETP.LT.OR P2, PT, R0.reuse, 0x22, !P5 ;  /* 0x000000220000780c */ /* 0x040fe20006f41670 */
[----:B------:R-:W4:Y:S01]  /*2d670*/  LDL.LU R88, [R1+0x1c4] ;  /* 0x0001c40001587983 */ /* 0x000f220000300800 */
[----:B------:R-:W-:Y:S02]  /*2d680*/  IADD3.X R7, R7, UR13, RZ, P1, !PT ;  /* 0x0000000d07077c10 */ /* 0x000fe40008ffe4ff */
[----:B------:R-:W-:Y:S01]  /*2d690*/  ISETP.GE.AND P1, PT, R5, 0x101, PT ;  /* 0x000001010500780c */ /* 0x000fe20003f26270 */
[----:B------:R-:W4:Y:S03]  /*2d6a0*/  LDL.LU R89, [R1+0x1c8] ;  /* 0x0001c80001597983 */ /* 0x000f260000300800 */
[----:B------:R-:W-:-:S13]  /*2d6b0*/  ISETP.LT.OR P6, PT, R0, 0x1, !P1 ;  /* 0x000000010000780c */ /* 0x000fda0004fc1670 */
[----:B-----5:R-:W-:Y:S02]  /*2d6c0*/  @!P6 IMAD R5, R232, R17, RZ ;  /* 0x00000011e805e224 */ /* 0x020fe400078e02ff */
[----:B------:R-:W-:-:S03]  /*2d6d0*/  IMAD.U32 R232, RZ, RZ, UR6 ;  /* 0x00000006ffe87e24 */ /* 0x000fc6000f8e00ff */
[----:B------:R0:W-:Y:S02]  /*2d6e0*/  @!P6 STG.E.U8 desc[UR10][R6.64], R5 ;  /* 0x000000050600e986 */ /* 0x0001e4000c10110a */
[----:B------:R-:W-:Y:S01]  /*2d6f0*/  @!P2 IADD3 R232, P0, P6, R232, UR14, R2 ;  /* 0x0000000ee8e8ac10 */ /* 0x000fe2000fe1e002 */
[----:B0-----:R-:W-:-:S05]  /*2d700*/  IMAD.U32 R5, RZ, RZ, UR61 ;  /* 0x0000003dff057e24 */ /* 0x001fca000f8e00ff */
[----:B------:R-:W-:Y:S02]  /*2d710*/  @!P2 IADD3.X R233, R5, UR13, R3, P0, P6 ;  /* 0x0000000d05e9ac10 */ /* 0x000fe400087ec403 */
[----:B------:R-:W-:-:S13]  /*2d720*/  ISETP.LT.OR P6, PT, R0, 0x2, !P1 ;  /* 0x000000020000780c */ /* 0x000fda0004fc1670 */
[----:B------:R-:W-:-:S05]  /*2d730*/  @!P6 IMAD R5, R21, R17, RZ ;  /* 0x000000111505e224 */ /* 0x000fca00078e02ff */
[----:B------:R2:W-:Y:S01]  /*2d740*/  @!P6 STG.E.U8 desc[UR10][R6.64+0x1], R5 ;  /* 0x000001050600e986 */ /* 0x0005e2000c10110a */
[C---:B------:R-:W-:Y:S02]  /*2d750*/  ISETP.LT.OR P6, PT, R0.reuse, 0x1, !P5 ;  /* 0x000000010000780c */ /* 0x040fe40006fc1670 */
[----:B------:R-:W-:-:S11]  /*2d760*/  ISETP.LT.OR P2, PT, R0, 0x29, !P5 ;  /* 0x000000290000780c */ /* 0x000fd60006f41670 */
[----:B------:R-:W-:-:S04]  /*2d770*/  @!P6 IADD3 R12, P0, R6, UR6, RZ ;  /* 0x00000006060cec10 */ /* 0x000fc8000ff1e0ff */
[----:B------:R-:W-:Y:S01]  /*2d780*/  @!P6 IADD3.X R13, R7, UR61, RZ, P0, !PT ;  /* 0x0000003d070dec10 */ /* 0x000fe200087fe4ff */
[----:B--2---:R-:W-:Y:S02]  /*2d790*/  @!P6 IMAD R5, R20, R17, RZ ;  /* 0x000000111405e224 */ /* 0x004fe400078e02ff */
[----:B------:R-:W-:-:S03]  /*2d7a0*/  IMAD.U32 R20, RZ, RZ, UR6 ;  /* 0x00000006ff147e24 */ /* 0x000fc6000f8e00ff */
[----:B------:R0:W-:Y:S02]  /*2d7b0*/  @!P6 STG.E.U8 desc[UR10][R12.64], R5 ;  /* 0x000000050c00e986 */ /* 0x0001e4000c10110a */
[----:B------:R-:W-:Y:S01]  /*2d7c0*/  @!P2 IADD3 R20, P0, P6, R20, UR14, R2 ;  /* 0x0000000e1414ac10 */ /* 0x000fe2000fe1e002 */
[----:B0-----:R-:W-:-:S05]  /*2d7d0*/  IMAD.U32 R5, RZ, RZ, UR61 ;  /* 0x0000003dff057e24 */ /* 0x001fca000f8e00ff */
[----:B------:R-:W-:Y:S02]  /*2d7e0*/  @!P2 IADD3.X R21, R5, UR13, R3, P0, P6 ;  /* 0x0000000d0515ac10 */ /* 0x000fe400087ec403 */
[----:B------:R-:W-:-:S13]  /*2d7f0*/  ISETP.LT.OR P6, PT, R0, 0x2, !P5 ;  /* 0x000000020000780c */ /* 0x000fda0006fc1670 */
[----:B------:R-:W-:Y:S01]  /*2d800*/  @!P6 IADD3 R12, P0, R6, UR6, RZ ;  /* 0x00000006060cec10 */ /* 0x000fe2000ff1e0ff */
[----:B---3--:R-:W-:-:S03]  /*2d810*/  @!P6 IMAD R5, R109, R17, RZ ;  /* 0x000000116d05e224 */ /* 0x008fc600078e02ff */
[----:B------:R-:W-:-:S05]  /*2d820*/  @!P6 IADD3.X R13, R7, UR61, RZ, P0, !PT ;  /* 0x0000003d070dec10 */ /* 0x000fca00087fe4ff */
[----:B------:R4:W-:Y:S01]  /*2d830*/  @!P6 STG.E.U8 desc[UR10][R12.64+0x1], R5 ;  /* 0x000001050c00e986 */ /* 0x0009e2000c10110a */
[C---:B------:R-:W-:Y:S02]  /*2d840*/  ISETP.LT.OR P6, PT, R0.reuse, 0x9, !P1 ;  /* 0x000000090000780c */ /* 0x040fe40004fc1670 */
[----:B------:R-:W-:-:S11]  /*2d850*/  ISETP.LT.OR P2, PT, R0, 0x2a, !P5 ;  /* 0x0000002a0000780c */ /* 0x000fd60006f41670 */
[----:B----4-:R-:W-:-:S05]  /*2d860*/  @!P6 IMAD R5, R15, R17, RZ ;  /* 0x000000110f05e224 */ /* 0x010fca00078e02ff */
[----:B------:R0:W-:Y:S01]  /*2d870*/  @!P6 STG.E.U8 desc[UR10][R6.64+0x8], R5 ;  /* 0x000008050600e986 */ /* 0x0001e2000c10110a */
[----:B------:R-:W-:Y:S01]  /*2d880*/  @!P2 IADD3 R14, P0, P6, R14, UR14, R2 ;  /* 0x0000000e0e0eac10 */ /* 0x000fe2000fe1e002 */
[----:B0-----:R-:W-:-:S05]  /*2d890*/  IMAD.U32 R5, RZ, RZ, UR61 ;  /* 0x0000003dff057e24 */ /* 0x001fca000f8e00ff */
[----:B------:R-:W-:Y:S02]  /*2d8a0*/  @!P2 IADD3.X R15, R5, UR13, R3, P0, P6 ;  /* 0x0000000d050fac10 */ /* 0x000fe400087ec403 */
[C---:B------:R-:W-:Y:S02]  /*2d8b0*/  ISETP.LT.OR P6, PT, R0.reuse, 0xa, !P1 ;  /* 0x0000000a0000780c */ /* 0x040fe40004fc1670 */
[----:B------:R-:W-:Y:S01]  /*2d8c0*/  ISETP.LT.OR P2, PT, R0, 0x31, !P5 ;  /* 0x000000310000780c */ /* 0x000fe20006f41670 */
[----:B------:R-:W-:-:S10]  /*2d8d0*/  IMAD.U32 R12, RZ, RZ, UR61 ;  /* 0x0000003dff0c7e24 */ /* 0x000fd4000f8e00ff */
[----:B------:R-:W-:-:S05]  /*2d8e0*/  @!P6 IMAD R5, R106, R17, RZ ;  /* 0x000000116a05e224 */ /* 0x000fca00078e02ff */
[----:B------:R0:W-:Y:S02]  /*2d8f0*/  @!P6 STG.E.U8 desc[UR10][R6.64+0x9], R5 ;  /* 0x000009050600e986 */ /* 0x0001e4000c10110a */
[----:B0-----:R-:W-:-:S05]  /*2d900*/  IMAD.U32 R5, RZ, RZ, UR6 ;  /* 0x00000006ff057e24 */ /* 0x001fca000f8e00ff */
[----:B------:R-:W-:-:S04]  /*2d910*/  @!P2 IADD3 R30, P0, P6, R5, UR14, R2 ;  /* 0x0000000e051eac10 */ /* 0x000fc8000fe1e002 */
[----:B------:R-:W-:Y:S02]  /*2d920*/  @!P2 IADD3.X R31, R12, UR13, R3, P0, P6 ;  /* 0x0000000d0c1fac10 */ /* 0x000fe400087ec403 */
[C---:B------:R-:W-:Y:S02]  /*2d930*/  ISETP.LT.OR P6, PT, R0.reuse, 0x9, !P5 ;  /* 0x000000090000780c */ /* 0x040fe40006fc1670 */
[----:B------:R-:W-:-:S11]  /*2d940*/  ISETP.LT.OR P2, PT, R0, 0x32, !P5 ;  /* 0x000000320000780c */ /* 0x000fd60006f41670 */
[----:B------:R-:W-:Y:S01]  /*2d950*/  @!P6 IADD3 R6, P0, R6, UR6, RZ ;  /* 0x000000060606ec10 */ /* 0x000fe2000ff1e0ff */
[----:B------:R-:W-:-:S03]  /*2d960*/  @!P6 IMAD R5, R107, R17, RZ ;  /* 0x000000116b05e224 */ /* 0x000fc600078e02ff */
[----:B------:R-:W-:-:S05]  /*2d970*/  @!P6 IADD3.X R7, R7, UR61, RZ, P0, !PT ;  /* 0x0000003d0707ec10 */ /* 0x000fca00087fe4ff */
[----:B------:R0:W-:Y:S02]  /*2d980*/  @!P6 STG.E.U8 desc[UR10][R6.64+0x8], R5 ;  /* 0x000008050600e986 */ /* 0x0001e4000c10110a */
[----:B0-----:R-:W-:Y:S02]  /*2d990*/  IMAD.U32 R5, RZ, RZ, UR6 ;  /* 0x00000006ff057e24 */ /* 0x001fe4000f8e00ff */
[----:B------:R-:W-:-:S03]  /*2d9a0*/  IMAD.U32 R6, RZ, RZ, UR61 ;  /* 0x0000003dff067e24 */ /* 0x000fc6000f8e00ff */
[----:B------:R-:W-:-:S04]  /*2d9b0*/  @!P2 IADD3 R106, P0, P6, R5, UR14, R2 ;  /* 0x0000000e056aac10 */ /* 0x000fc8000fe1e002 */
[----:B------:R-:W-:Y:S02]  /*2d9c0*/  @!P2 IADD3.X R107, R6, UR13, R3, P0, P6 ;  /* 0x0000000d066bac10 */ /* 0x000fe400087ec403 */
[----:B------:R-:W-:Y:S02]  /*2d9d0*/  ISETP.LT.OR P2, PT, R0, 0xa, !P5 ;  /* 0x0000000a0000780c */ /* 0x000fe40006f41670 */
[----:B------:R-:W-:-:S11]  /*2d9e0*/  @!P4 IADD3 R108, P0, P6, R5, UR14, R2 ;  /* 0x0000000e056ccc10 */ /* 0x000fd6000fe1e002 */
[----:B------:R-:W-:-:S05]  /*2d9f0*/  @!P2 IMAD R5, R111, R17, RZ ;  /* 0x000000116f05a224 */ /* 0x000fca00078e02ff */
[----:B------:R0:W-:Y:S01]  /*2da00*/  @!P2 STG.E.U8 desc[UR10][R32.64+0x9], R5 ;  /* 0x000009052000a986 */ /* 0x0001e2000c10110a */
[----:B------:R-:W-:Y:S02]  /*2da10*/  ISETP.LT.OR P2, PT, R0, 0x3a, !P5 ;  /* 0x0000003a0000780c */ /* 0x000fe40006f41670 */
[----:B------:R-:W-:Y:S02]  /*2da20*/  @!P4 IADD3.X R109, R6, UR13, R3, P0, P6 ;  /* 0x0000000d066dcc10 */ /* 0x000fe400087ec403 */
[----:B------:R-:W-:Y:S01]  /*2da30*/  LOP3.LUT P4, RZ, R4, 0x80000000, RZ, 0xc0, !PT ;  /* 0x8000000004ff7812 */ /* 0x000fe2000788c0ff */
[----:B0-----:R-:W-:-:S08]  /*2da40*/  IMAD.U32 R5, RZ, RZ, UR6 ;  /* 0x00000006ff057e24 */ /* 0x001fd0000f8e00ff */
[----:B------:R-:W-:-:S04]  /*2da50*/  @!P2 IADD3 R110, P0, P6, R5, UR14, R2 ;  /* 0x0000000e056eac10 */ /* 0x000fc8000fe1e002 */
[----:B------:R-:W-:Y:S02]  /*2da60*/  @!P2 IADD3.X R111, R6, UR13, R3, P0, P6 ;  /* 0x0000000d066fac10 */ /* 0x000fe400087ec403 */
[C---:B------:R-:W-:Y:S02]  /*2da70*/  ISETP.LT.OR P6, PT, R0.reuse, 0x11, !P4 ;  /* 0x000000110000780c */ /* 0x040fe400067c1670 */
[----:B------:R-:W-:Y:S02]  /*2da80*/  @P2 LOP3.LUT R19, R19, 0x2, RZ, 0xfc, !PT ;  /* 0x0000000213132812 */ /* 0x000fe400078efcff */
[----:B------:R-:W-:-:S09]  /*2da90*/  ISETP.LT.OR P2, PT, R0, 0x41, !P5 ;  /* 0x000000410000780c */ /* 0x000fd20006f41670 */
[----:B------:R-:W-:-:S05]  /*2daa0*/  @!P6 IMAD R5, R97, R17, RZ ;  /* 0x000000116105e224 */ /* 0x000fca00078e02ff */
[----:B------:R0:W-:Y:S02]  /*2dab0*/  @!P6 STG.E.U8 desc[UR10][R8.64+0x10], R5 ;  /* 0x000010050800e986 */ /* 0x0001e4000c10110a */
[----:B0-----:R-:W-:-:S05]  /*2dac0*/  IMAD.U32 R5, RZ, RZ, UR6 ;  /* 0x00000006ff057e24 */ /* 0x001fca000f8e00ff */
[----:B------:R-:W-:-:S04]  /*2dad0*/  @!P2 IADD3 R96, P0, P6, R5, UR14, R2 ;  /* 0x0000000e0560ac10 */ /* 0x000fc8000fe1e002 */
[----:B------:R-:W-:Y:S02]  /*2dae0*/  @!P2 IADD3.X R97, R6, UR13, R3, P0, P6 ;  /* 0x0000000d0661ac10 */ /* 0x000fe400087ec403 */
[----:B------:R-:W-:-:S13]  /*2daf0*/  ISETP.LT.OR P6, PT, R0, 0x12, !P4 ;  /* 0x000000120000780c */ /* 0x000fda00067c1670 */
[----:B------:R-:W-:-:S05]  /*2db00*/  @!P6 IMAD R5, R98, R17, RZ ;  /* 0x000000116205e224 */ /* 0x000fca00078e02ff */
[----:B------:R0:W-:Y:S01]  /*2db10*/  @!P6 STG.E.U8 desc[UR10][R8.64+0x11], R5 ;  /* 0x000011050800e986 */ /* 0x0001e2000c10110a */
[----:B------:R-:W-:Y:S02]  /*2db20*/  ISETP.LT.OR P6, PT, R0, 0x11, !P3 ;  /* 0x000000110000780c */ /* 0x000fe40005fc1670 */
[----:B------:R-:W-:-:S04]  /*2db30*/  LOP3.LUT R19, R19, 0xfffbffff, RZ, 0xc0, !PT ;  /* 0xfffbffff13137812 */ /* 0x000fc800078ec0ff */
[----:B------:R-:W-:Y:S02]  /*2db40*/  @P2 LOP3.LUT R19, R19, 0x40000, RZ, 0xfc, !PT ;  /* 0x0004000013132812 */ /* 0x000fe400078efcff */
[----:B------:R-:W-:-:S05]  /*2db50*/  ISETP.LT.OR P2, PT, R0, 0x42, !P5 ;  /* 0x000000420000780c */ /* 0x000fca0006f41670 */
[----:B0-----:R-:W-:-:S05]  /*2db60*/  @!P6 IMAD R5, R99, R17, RZ ;  /* 0x000000116305e224 */ /* 0x001fca00078e02ff */
[----:B------:R0:W-:Y:S02]  /*2db70*/  @!P6 STG.E.U8 desc[UR10][R10.64+0x10], R5 ;  /* 0x000010050a00e986 */ /* 0x0001e4000c10110a */
[----:B0-----:R-:W-:-:S05]  /*2db80*/  IMAD.U32 R5, RZ, RZ, UR6 ;  /* 0x00000006ff057e24 */ /* 0x001fca000f8e00ff */
[----:B------:R-:W-:-:S04]  /*2db90*/  @!P2 IADD3 R98, P0, P6, R5, UR14, R2 ;  /* 0x0000000e0562ac10 */ /* 0x000fc8000fe1e002 */
[----:B------:R-:W-:Y:S02]  /*2dba0*/  @!P2 IADD3.X R99, R6, UR13, R3, P0, P6 ;  /* 0x0000000d0663ac10 */ /* 0x000fe400087ec403 */
[----:B------:R-:W-:-:S13]  /*2dbb0*/  ISETP.LT.OR P6, PT, R0, 0x12, !P3 ;  /* 0x000000120000780c */ /* 0x000fda0005fc1670 */
[----:B------:R-:W-:-:S05]  /*2dbc0*/  @!P6 IMAD R5, R100, R17, RZ ;  /* 0x000000116405e224 */ /* 0x000fca00078e02ff */
[----:B------:R0:W-:Y:S01]  /*2dbd0*/  @!P6 STG.E.U8 desc[UR10][R10.64+0x11], R5 ;  /* 0x000011050a00e986 */ /* 0x0001e2000c10110a */
[C---:B------:R-:W-:Y:S02]  /*2dbe0*/  ISETP.LT.OR P6, PT, R0.reuse, 0x19, !P4 ;  /* 0x000000190000780c */ /* 0x040fe400067c1670 */
[----:B------:R-:W-:Y:S02]  /*2dbf0*/  ISETP.LT.OR P0, PT, R0, 0x49, !P5 ;  /* 0x000000490000780c */ /* 0x000fe40006f01670 */
[----:B------:R-:W-:-:S09]  /*2dc00*/  LOP3.LUT R19, R19, 0xfffeffff, RZ, 0xc0, !PT ;  /* 0xfffeffff13137812 */ /* 0x000fd200078ec0ff */
[----:B0-----:R-:W-:-:S05]  /*2dc10*/  @!P6 IMAD R5, R101, R17, RZ ;  /* 0x000000116505e224 */ /* 0x001fca00078e02ff */
[----:B------:R0:W-:Y:S01]  /*2dc20*/  @!P6 STG.E.U8 desc[UR10][R8.64+0x18], R5 ;  /* 0x000018050800e986 */ /* 0x0001e2000c10110a */
[----:B------:R-:W-:Y:S01]  /*2dc30*/  @P2 LOP3.LUT R19, R19, 0x10000, RZ, 0xfc, !PT ;  /* 0x0001000013132812 */ /* 0x000fe200078efcff */
[----:B0-----:R-:W-:-:S05]  /*2dc40*/  IMAD.U32 R5, RZ, RZ, UR6 ;  /* 0x00000006ff057e24 */ /* 0x001fca000f8e00ff */
[----:B------:R-:W-:-:S04]  /*2dc50*/  @!P0 IADD3 R100, P2, P6, R5, UR14, R2 ;  /* 0x0000000e05648c10 */ /* 0x000fc8000fe5e002 */
[----:B------:R-:W-:Y:S02]  /*2dc60*/  @!P0 IADD3.X R101, R6, UR13, R3, P2, P6 ;  /* 0x0000000d06658c10 */ /* 0x000fe400097ec403 */
[----:B------:R-:W-:-:S13]  /*2dc70*/  ISETP.LT.OR P6, PT, R0, 0x1a, !P4 ;  /* 0x0000001a0000780c */ /* 0x000fda00067c1670 */
[----:B------:R-:W-:Y:S02]  /*2dc80*/  @!P6 IMAD R5, R90, R17, RZ ;  /* 0x000000115a05e224 */ /* 0x000fe400078e02ff */
[----:B------:R-:W2:Y:S04]  /*2dc90*/  LDL.LU R90, [R1+0x1cc] ;  /* 0x0001cc00015a7983 */ /* 0x000ea80000300800 */
[----:B------:R0:W-:Y:S01]  /*2dca0*/  @!P6 STG.E.U8 desc[UR10][R8.64+0x19], R5 ;  /* 0x000019050800e986 */ /* 0x0001e2000c10110a */
[----:B------:R-:W-:-:S13]  /*2dcb0*/  ISETP.LT.OR P6, PT, R0, 0x19, !P3 ;  /* 0x000000190000780c */ /* 0x000fda0005fc1670 */
[----:B0-----:R-:W-:Y:S02]  /*2dcc0*/  @!P6 IMAD R5, R91, R17, RZ ;  /* 0x000000115b05e224 */ /* 0x001fe400078e02ff */
[----:B------:R-:W3:Y:S04]  /*2dcd0*/  LDL.LU R91, [R1+0x1d0] ;  /* 0x0001d000015b7983 */ /* 0x000ee80000300800 */
[----:B------:R-:W4:Y:S04]  /*2dce0*/  LDL.LU R80, [R1+0x1d4] ;  /* 0x0001d40001507983 */ /* 0x000f280000300800 */
[----:B------:R-:W5:Y:S04]  /*2dcf0*/  LDL.LU R81, [R1+0x1d8] ;  /* 0x0001d80001517983 */ /* 0x000f680000300800 */
[----:B------:R-:W5:Y:S04]  /*2dd00*/  LDL.LU R92, [R1+0x1dc] ;  /* 0x0001dc00015c7983 */ /* 0x000f680000300800 */
[----:B------:R-:W5:Y:S04]  /*2dd10*/  LDL.LU R93, [R1+0x1a0] ;  /* 0x0001a000015d7983 */ /* 0x000f680000300800 */
[----:B------:R-:W5:Y:S04]  /*2dd20*/  LDL.LU R94, [R1+0x1a4] ;  /* 0x0001a400015e7983 */ /* 0x000f680000300800 */
[----:B------:R-:W5:Y:S04]  /*2dd30*/  LDL.LU R95, [R1+0x1a8] ;  /* 0x0001a800015f7983 */ /* 0x000f680000300800 */
[----:B------:R0:W-:Y:S01]  /*2dd40*/  @!P6 STG.E.U8 desc[UR10][R10.64+0x18], R5 ;  /* 0x000018050a00e986 */ /* 0x0001e2000c10110a */
[----:B------:R-:W-:-:S02]  /*2dd50*/  ISETP.LT.OR P6, PT, R0, 0x1a, !P3 ;  /* 0x0000001a0000780c */ /* 0x000fc40005fc1670 */
[----:B------:R-:W-:Y:S01]  /*2dd60*/  LOP3.LUT P2, RZ, R4, 0x20000000, RZ, 0xc0, !PT ;  /* 0x2000000004ff7812 */ /* 0x000fe2000784c0ff */
[----:B------:R-:W5:Y:S01]  /*2dd70*/  LDL.LU R83, [R1+0x1ac] ;  /* 0x0001ac0001537983 */ /* 0x000f620000300800 */
[----:B------:R-:W-:-:S03]  /*2dd80*/  LOP3.LUT R19, R19, 0xffff7fff, RZ, 0xc0, !PT ;  /* 0xffff7fff13137812 */ /* 0x000fc600078ec0ff */
[----:B------:R-:W5:Y:S06]  /*2dd90*/  LDL.LU R85, [R1+0x1b0] ;  /* 0x0001b00001557983 */ /* 0x000f6c0000300800 */
[----:B0-----:R-:W-:Y:S01]  /*2dda0*/  @!P6 IMAD R5, R102, R17, RZ ;  /* 0x000000116605e224 */ /* 0x001fe200078e02ff */
[----:B------:R-:W-:Y:S01]  /*2ddb0*/  @P0 LOP3.LUT R19, R19, 0x8000, RZ, 0xfc, !PT ;  /* 0x0000800013130812 */ /* 0x000fe200078efcff */
[----:B------:R-:W5:Y:S04]  /*2ddc0*/  LDL.LU R86, [R1+0x1b4] ;  /* 0x0001b40001567983 */ /* 0x000f680000300800 */
[----:B------:R0:W-:Y:S01]  /*2ddd0*/  @!P6 STG.E.U8 desc[UR10][R10.64+0x19], R5 ;  /* 0x000019050a00e986 */ /* 0x0001e2000c10110a */
[----:B------:R-:W-:-:S02]  /*2dde0*/  ISETP.LT.OR P6, PT, R0, 0x11, !P2 ;  /* 0x000000110000780c */ /* 0x000fc400057c1670 */
[C---:B------:R-:W-:Y:S01]  /*2ddf0*/  LOP3.LUT P0, RZ, R4.reuse, 0x40000000, RZ, 0xc0, !PT ;  /* 0x4000000004ff7812 */ /* 0x040fe2000780c0ff */
[----:B------:R-:W5:Y:S01]  /*2de00*/  LDL.LU R87, [R1+0x1b8] ;  /* 0x0001b80001577983 */ /* 0x000f620000300800 */
[----:B------:R-:W-:Y:S02]  /*2de10*/  LOP3.LUT R4, R4, 0xf7ffffff, RZ, 0xc0, !PT ;  /* 0xf7ffffff04047812 */ /* 0x000fe400078ec0ff */
[----:B------:R-:W-:Y:S01]  /*2de20*/  LOP3.LUT R19, R19, 0xffffdfff, RZ, 0xc0, !PT ;  /* 0xffffdfff13137812 */ /* 0x000fe200078ec0ff */
[----:B------:R-:W5:Y:S01]  /*2de30*/  LDL.LU R75, [R1+0x1bc] ;  /* 0x0001bc00014b7983 */ /* 0x000f620000300800 */
[----:B------:R-:W-:Y:S02]  /*2de40*/  @P4 LOP3.LUT R4, R4, 0x8000000, RZ, 0xfc, !PT ;  /* 0x0800000004044812 */ /* 0x000fe400078efcff */
[----:B------:R-:W-:Y:S01]  /*2de50*/  ISETP.LT.OR P4, PT, R0, 0x4a, !P5 ;  /* 0x0000004a0000780c */ /* 0x000fe20006f81670 */
[----:B------:R-:W5:Y:S02]  /*2de60*/  LDL.LU R77, [R1+0x180] ;  /* 0x00018000014d7983 */ /* 0x000f640000300800 */
[----:B0-----:R-:W-:Y:S01]  /*2de70*/  @!P6 IMAD R5, R103, R17, RZ ;  /* 0x000000116705e224 */ /* 0x001fe200078e02ff */
[----:B------:R-:W-:Y:S01]  /*2de80*/  LOP3.LUT R4, R4, 0xefffffff, RZ, 0xc0, !PT ;  /* 0xefffffff04047812 */ /* 0x000fe200078ec0ff */
[----:B------:R-:W5:Y:S04]  /*2de90*/  LDL.LU R78, [R1+0x184] ;  /* 0x00018400014e7983 */ /* 0x000f680000300800 */
[----:B------:R0:W-:Y:S01]  /*2dea0*/  @!P6 STG.E.U8 desc[UR10][R2.64+0x10], R5 ;  /* 0x000010050200e986 */ /* 0x0001e2000c10110a */
[----:B------:R-:W-:-:S03]  /*2deb0*/  @P3 LOP3.LUT R4, R4, 0x10000000, RZ, 0xfc, !PT ;  /* 0x1000000004043812 */ /* 0x000fc600078efcff */
[----:B------:R-:W-:Y:S01]  /*2dec0*/  @P4 LOP3.LUT R19, R19, 0x2000, RZ, 0xfc, !PT ;  /* 0x0000200013134812 */ /* 0x000fe200078efcff */
[----:B------:R-:W5:Y:S01]  /*2ded0*/  LDL.LU R79, [R1+0x188] ;  /* 0x00018800014f7983 */ /* 0x000f620000300800 */
[----:B0-----:R-:W-:Y:S02]  /*2dee0*/  IMAD.U32 R5, RZ, RZ, UR6 ;  /* 0x00000006ff057e24 */ /* 0x001fe4000f8e00ff */
[----:B------:R-:W-:Y:S01]  /*2def0*/  LOP3.LUT R19, R19, 0xffdfffff, RZ, 0xc0, !PT ;  /* 0xffdfffff13137812 */ /* 0x000fe200078ec0ff */
[----:B------:R-:W5:Y:S02]  /*2df00*/  LDL.LU R64, [R1+0x18c] ;  /* 0x00018c0001407983 */ /* 0x000f640000300800 */
[----:B------:R-:W-:Y:S02]  /*2df10*/  @!P4 IADD3 R102, P3, P6, R5, UR14, R2 ;  /* 0x0000000e0566cc10 */ /* 0x000fe4000fe7e002 */
[----:B------:R-:W5:Y:S02]  /*2df20*/  LDL.LU R65, [R1+0x190] ;  /* 0x0001900001417983 */ /* 0x000f640000300800 */
[----:B------:R-:W-:-:S02]  /*2df30*/  @!P4 IADD3.X R103, R6, UR13, R3, P3, P6 ;  /* 0x0000000d0667cc10 */ /* 0x000fc40009fec403 */
[----:B------:R-:W5:Y:S01]  /*2df40*/  LDL.LU R70, [R1+0x194] ;  /* 0x0001940001467983 */ /* 0x000f620000300800 */
[C---:B------:R-:W-:Y:S02]  /*2df50*/  ISETP.LT.OR P6, PT, R0.reuse, 0x12, !P2 ;  /* 0x000000120000780c */ /* 0x040fe400057c1670 */
[----:B------:R-:W-:Y:S01]  /*2df60*/  ISETP.LT.OR P4, PT, R0, 0x51, !P5 ;  /* 0x000000510000780c */ /* 0x000fe20006f81670 */
[----:B------:R-:W5:Y:S01]  /*2df70*/  LDL.LU R71, [R1+0x198] ;  /* 0x0001980001477983 */ /* 0x000f620000300800 */
[----:B------:R-:W-:-:S03]  /*2df80*/  LOP3.LUT R4, R4, 0xfbffffff, RZ, 0xc0, !PT ;  /* 0xfbffffff04047812 */ /* 0x000fc600078ec0ff */
[----:B------:R-:W5:Y:S06]  /*2df90*/  LDL.LU R66, [R1+0x19c] ;  /* 0x00019c0001427983 */ /* 0x000f6c0000300800 */
[----:B------:R-:W-:Y:S02]  /*2dfa0*/  @!P6 IMAD R5, R88, R17, RZ ;  /* 0x000000115805e224 */ /* 0x000fe400078e02ff */
[----:B------:R-:W-:Y:S01]  /*2dfb0*/  @P4 LOP3.LUT R19, R19, 0x200000, RZ, 0xfc, !PT ;  /* 0x0020000013134812 */ /* 0x000fe200078efcff */
[----:B------:R-:W5:Y:S04]  /*2dfc0*/  LDL.LU R67, [R1+0x160] ;  /* 0x0001600001437983 */ /* 0x000f680000300800 */
[----:B------:R0:W-:Y:S01]  /*2dfd0*/  @!P6 STG.E.U8 desc[UR10][R2.64+0x11], R5 ;  /* 0x000011050200e986 */ /* 0x0001e2000c10110a */
[----:B------:R-:W-:-:S02]  /*2dfe0*/  ISETP.LT.OR P6, PT, R0, 0x11, !P0 ;  /* 0x000000110000780c */ /* 0x000fc400047c1670 */
[----:B------:R-:W-:Y:S01]  /*2dff0*/  @P2 LOP3.LUT R4, R4, 0x4000000, RZ, 0xfc, !PT ;  /* 0x0400000004042812 */ /* 0x000fe200078efcff */
[----:B------:R-:W5:Y:S01]  /*2e000*/  LDL.LU R68, [R1+0x164] ;  /* 0x0001640001447983 */ /* 0x000f620000300800 */
[----:B------:R-:W-:-:S03]  /*2e010*/  LOP3.LUT R19, R19, 0xfffdffff, RZ, 0xc0, !PT ;  /* 0xfffdffff13137812 */ /* 0x000fc600078ec0ff */
[----:B------:R-:W5:Y:S06]  /*2e020*/  LDL.LU R69, [R1+0x168] ;  /* 0x0001680001457983 */ /* 0x000f6c0000300800 */
[----:B------:R-:W-:Y:S01]  /*2e030*/  @!P6 IADD3 R6, P3, R2, UR6, RZ ;  /* 0x000000060206ec10 */ /* 0x000fe2000ff7e0ff */
[----:B0-----:R-:W-:-:S03]  /*2e040*/  @!P6 IMAD R5, R89, R17, RZ ;  /* 0x000000115905e224 */ /* 0x001fc600078e02ff */
[----:B------:R-:W-:-:S05]  /*2e050*/  @!P6 IADD3.X R7, R3, UR61, RZ, P3, !PT ;  /* 0x0000003d0307ec10 */ /* 0x000fca0009ffe4ff */
[----:B------:R0:W-:Y:S02]  /*2e060*/  @!P6 STG.E.U8 desc[UR10][R6.64+0x10], R5 ;  /* 0x000010050600e986 */ /* 0x0001e4000c10110a */
[----:B0-----:R-:W-:Y:S02]  /*2e070*/  IMAD.U32 R5, RZ, RZ, UR6 ;  /* 0x00000006ff057e24 */ /* 0x001fe4000f8e00ff */
[----:B------:R-:W-:-:S03]  /*2e080*/  IMAD.U32 R6, RZ, RZ, UR61 ;  /* 0x0000003dff067e24 */ /* 0x000fc6000f8e00ff */
[----:B------:R-:W-:-:S04]  /*2e090*/  @!P4 IADD3 R88, P3, P6, R5, UR14, R2 ;  /* 0x0000000e0558cc10 */ /* 0x000fc8000fe7e002 */
[----:B------:R-:W-:Y:S02]  /*2e0a0*/  @!P4 IADD3.X R89, R6, UR13, R3, P3, P6 ;  /* 0x0000000d0659cc10 */ /* 0x000fe40009fec403 */
[----:B------:R-:W-:-:S13]  /*2e0b0*/  ISETP.LT.OR P6, PT, R0, 0x12, !P0 ;  /* 0x000000120000780c */ /* 0x000fda00047c1670 */
[----:B------:R-:W-:-:S04]  /*2e0c0*/  @!P6 IADD3 R6, P3, R2, UR6, RZ ;  /* 0x000000060206ec10 */ /* 0x000fc8000ff7e0ff */
[----:B------:R-:W-:Y:S02]  /*2e0d0*/  @!P6 IADD3.X R7, R3, UR61, RZ, P3, !PT ;  /* 0x0000003d0307ec10 */ /* 0x000fe40009ffe4ff */
[----:B------:R-:W-:Y:S01]  /*2e0e0*/  ISETP.LT.OR P4, PT, R0, 0x52, !P5 ;  /* 0x000000520000780c */ /* 0x000fe20006f81670 */
[----:B--2---:R-:W-:-:S05]  /*2e0f0*/  @!P6 IMAD R5, R90, R17, RZ ;  /* 0x000000115a05e224 */ /* 0x004fca00078e02ff */
[----:B------:R3:W-:Y:S01]  /*2e100*/  @!P6 STG.E.U8 desc[UR10][R6.64+0x11], R5 ;  /* 0x000011050600e986 */ /* 0x0007e2000c10110a */
[----:B------:R-:W-:-:S13]  /*2e110*/  ISETP.LT.OR P6, PT, R0, 0x19, !P2 ;  /* 0x000000190000780c */ /* 0x000fda00057c1670 */
[----:B---3--:R-:W-:-:S05]  /*2e120*/  @!P6 IMAD R5, R91, R17, RZ ;  /* 0x000000115b05e224 */ /* 0x008fca00078e02ff */
[----:B------:R0:W-:Y:S01]  /*2e130*/  @!P6 STG.E.U8 desc[UR10][R2.64+0x18], R5 ;  /* 0x000018050200e986 */ /* 0x0001e2000c10110a */
[----:B------:R-:W-:Y:S02]  /*2e140*/  IMAD.U32 R6, RZ, RZ, UR61 ;  /* 0x0000003dff067e24 */ /* 0x000fe4000f8e00ff */
[----:B0-----:R-:W-:-:S05]  /*2e150*/  IMAD.U32 R5, RZ, RZ, UR6 ;  /* 0x00000006ff057e24 */ /* 0x001fca000f8e00ff */
[----:B------:R-:W-:-:S04]  /*2e160*/  @!P4 IADD3 R90, P3, P6, R5, UR14, R2 ;  /* 0x0000000e055acc10 */ /* 0x000fc8000fe7e002 */
[----:B------:R-:W-:Y:S02]  /*2e170*/  @!P4 IADD3.X R91, R6, UR13, R3, P3, P6 ;  /* 0x0000000d065bcc10 */ /* 0x000fe40009fec403 */
[----:B------:R-:W-:-:S13]  /*2e180*/  ISETP.LT.OR P6, PT, R0, 0x1a, !P2 ;  /* 0x0000001a0000780c */ /* 0x000fda00057c1670 */
[----:B----4-:R-:W-:-:S05]  /*2e190*/  @!P6 IMAD R5, R80, R17, RZ ;  /* 0x000000115005e224 */ /* 0x010fca00078e02ff */
[----:B------:R5:W-:Y:S01]  /*2e1a0*/  @!P6 STG.E.U8 desc[UR10][R2.64+0x19], R5 ;  /* 0x000019050200e986 */ /* 0x000be2000c10110a */
[----:B------:R-:W-:-:S13]  /*2e1b0*/  ISETP.LT.OR P6, PT, R0, 0x19, !P0 ;  /* 0x000000190000780c */ /* 0x000fda00047c1670 */
[----:B------:R-:W-:Y:S01]  /*2e1c0*/  @!P6 IADD3 R6, P3, R2, UR6, RZ ;  /* 0x000000060206ec10 */ /* 0x000fe2000ff7e0ff */
[----:B-----5:R-:W-:-:S03]  /*2e1d0*/  @!P6 IMAD R5, R81, R17, RZ ;  /* 0x000000115105e224 */ /* 0x020fc600078e02ff */
[----:B------:R-:W-:-:S05]  /*2e1e0*/  @!P6 IADD3.X R7, R3, UR61, RZ, P3, !PT ;  /* 0x0000003d0307ec10 */ /* 0x000fca0009ffe4ff */
[----:B------:R0:W-:Y:S01]  /*2e1f0*/  @!P6 STG.E.U8 desc[UR10][R6.64+0x18], R5 ;  /* 0x000018050600e986 */ /* 0x0001e2000c10110a */
[----:B------:R-:W-:-:S13]  /*2e200*/  ISETP.LT.OR P6, PT, R0, 0x1a, !P0 ;  /* 0x0000001a0000780c */ /* 0x000fda00047c1670 */
[----:B0-----:R-:W-:Y:S01]  /*2e210*/  @!P6 IADD3 R6, P2, R2, UR6, RZ ;  /* 0x000000060206ec10 */ /* 0x001fe2000ff5e0ff */
[----:B------:R-:W-:-:S03]  /*2e220*/  @!P6 IMAD R5, R92, R17, RZ ;  /* 0x000000115c05e224 */ /* 0x000fc600078e02ff */
[----:B------:R-:W-:-:S05]  /*2e230*/  @!P6 IADD3.X R7, R3, UR61, RZ, P2, !PT ;  /* 0x0000003d0307ec10 */ /* 0x000fca00097fe4ff */
[----:B------:R0:W-:Y:S02]  /*2e240*/  @!P6 STG.E.U8 desc[UR10][R6.64+0x19], R5 ;  /* 0x000019050600e986 */ /* 0x0001e4000c10110a */
[----:B0-----:R-:W-:-:S04]  /*2e250*/  IADD3 R6, P6, R2, UR14, RZ ;  /* 0x0000000e02067c10 */ /* 0x001fc8000ffde0ff */
[----:B------:R-:W-:Y:S02]  /*2e260*/  IADD3.X R7, R3, UR13, RZ, P6, !PT ;  /* 0x0000000d03077c10 */ /* 0x000fe4000b7fe4ff */
[C---:B------:R-:W-:Y:S02]  /*2e270*/  ISETP.LT.OR P6, PT, R0.reuse, 0x11, !P1 ;  /* 0x000000110000780c */ /* 0x040fe40004fc1670 */
[----:B------:R-:W-:-:S11]  /*2e280*/  ISETP.LT.OR P3, PT, R0, 0x59, !P5 ;  /* 0x000000590000780c */ /* 0x000fd60006f61670 */
        /* <DEDUP_REMOVED lines=9> */
[----:B------:R-:W-:-:S04]  /*2e320*/  @P4 LOP3.LUT R19, R19, 0x20000, RZ, 0xfc, !PT ;  /* 0x0002000013134812 */ /* 0x000fc800078efcff */
[----:B------:R-:W-:-:S04]  /*2e330*/  LOP3.LUT R19, R19, 0xffffbfff, RZ, 0xc0, !PT ;  /* 0xffffbfff13137812 */ /* 0x000fc800078ec0ff */
[----:B------:R-:W-:-:S03]  /*2e340*/  @P3 LOP3.LUT R19, R19, 0x4000, RZ, 0xfc, !PT ;  /* 0x0000400013133812 */ /* 0x000fc600078efcff */
[----:B------:R-:W-:Y:S02]  /*2e350*/  @!P6 IADD3 R12, P2, R6, UR6, RZ ;  /* 0x00000006060cec10 */ /* 0x000fe4000ff5e0ff */
[----:B------:R-:W-:Y:S01]  /*2e360*/  ISETP.LT.OR P3, PT, R0, 0x5a, !P5 ;  /* 0x0000005a0000780c */ /* 0x000fe20006f61670 */
[----:B0-----:R-:W-:Y:S01]  /*2e370*/  @!P6 IMAD R5, R95, R17, RZ ;  /* 0x000000115f05e224 */ /* 0x001fe200078e02ff */
[----:B------:R-:W-:-:S05]  /*2e380*/  @!P6 IADD3.X R13, R7, UR61, RZ, P2, !PT ;  /* 0x0000003d070dec10 */ /* 0x000fca00097fe4ff */
[----:B------:R0:W-:Y:S01]  /*2e390*/  @!P6 STG.E.U8 desc[UR10][R12.64+0x10], R5 ;  /* 0x000010050c00e986 */ /* 0x0001e2000c10110a */
[----:B------:R-:W-:Y:S01]  /*2e3a0*/  LOP3.LUT R19, R19, 0xffffefff, RZ, 0xc0, !PT ;  /* 0xffffefff13137812 */ /* 0x000fe200078ec0ff */
[----:B0-----:R-:W-:Y:S02]  /*2e3b0*/  IMAD.U32 R5, RZ, RZ, UR6 ;  /* 0x00000006ff057e24 */ /* 0x001fe4000f8e00ff */
[----:B------:R-:W-:-:S03]  /*2e3c0*/  IMAD.U32 R12, RZ, RZ, UR61 ;  /* 0x0000003dff0c7e24 */ /* 0x000fc6000f8e00ff */
[----:B------:R-:W-:Y:S02]  /*2e3d0*/  @!P3 IADD3 R94, P2, P6, R5, UR14, R2 ;  /* 0x0000000e055ebc10 */ /* 0x000fe4000fe5e002 */
[----:B------:R-:W-:Y:S02]  /*2e3e0*/  @P3 LOP3.LUT R19, R19, 0x1000, RZ, 0xfc, !PT ;  /* 0x0000100013133812 */ /* 0x000fe400078efcff */
[----:B------:R-:W-:Y:S02]  /*2e3f0*/  @!P3 IADD3.X R95, R12, UR13, R3, P2, P6 ;  /* 0x0000000d0c5fbc10 */ /* 0x000fe400097ec403 */
[C---:B------:R-:W-:Y:S02]  /*2e400*/  ISETP.LT.OR P3, PT, R0.reuse, 0x61, !P5 ;  /* 0x000000610000780c */ /* 0x040fe40006f61670 */
[----:B------:R-:W-:-:S11]  /*2e410*/  ISETP.LT.OR P4, PT, R0, 0x12, !P5 ;  /* 0x000000120000780c */ /* 0x000fd60006f81670 */
[----:B------:R-:W-:Y:S02]  /*2e420*/  @!P3 IADD3 R80, P2, P6, R5, UR14, R2 ;  /* 0x0000000e0550bc10 */ /* 0x000fe4000fe5e002 */
[----:B------:R-:W-:-:S05]  /*2e430*/  @!P4 IMAD R5, R83, R17, RZ ;  /* 0x000000115305c224 */ /* 0x000fca00078e02ff */
[----:B------:R0:W-:Y:S01]  /*2e440*/  @!P4 STG.E.U8 desc[UR10][R28.64+0x11], R5 ;  /* 0x000011051c00c986 */ /* 0x0001e2000c10110a */
[----:B------:R-:W-:Y:S02]  /*2e450*/  ISETP.LT.OR P4, PT, R0, 0x62, !P5 ;  /* 0x000000620000780c */ /* 0x000fe40006f81670 */
[----:B------:R-:W-:Y:S01]  /*2e460*/  @!P3 IADD3.X R81, R12, UR13, R3, P2, P6 ;  /* 0x0000000d0c51bc10 */ /* 0x000fe200097ec403 */
[----:B0-----:R-:W-:Y:S01]  /*2e470*/  IMAD.U32 R5, RZ, RZ, UR6 ;  /* 0x00000006ff057e24 */ /* 0x001fe2000f8e00ff */
[----:B------:R-:W-:-:S09]  /*2e480*/  LOP3.LUT R19, R19, 0xffbfffff, RZ, 0xc0, !PT ;  /* 0xffbfffff13137812 */ /* 0x000fd200078ec0ff */
[----:B------:R-:W-:-:S04]  /*2e490*/  @!P4 IADD3 R82, P2, P6, R5, UR14, R2 ;  /* 0x0000000e0552cc10 */ /* 0x000fc8000fe5e002 */
[----:B------:R-:W-:Y:S02]  /*2e4a0*/  @!P4 IADD3.X R83, R12, UR13, R3, P2, P6 ;  /* 0x0000000d0c53cc10 */ /* 0x000fe400097ec403 */
[----:B------:R-:W-:Y:S02]  /*2e4b0*/  ISETP.LT.OR P6, PT, R0, 0x19, !P1 ;  /* 0x000000190000780c */ /* 0x000fe40004fc1670 */
[----:B------:R-:W-:-:S04]  /*2e4c0*/  @P3 LOP3.LUT R19, R19, 0x400000, RZ, 0xfc, !PT ;  /* 0x0040000013133812 */ /* 0x000fc800078efcff */
[----:B------:R-:W-:-:S04]  /*2e4d0*/  LOP3.LUT R19, R19, 0xffefffff, RZ, 0xc0, !PT ;  /* 0xffefffff13137812 */ /* 0x000fc800078ec0ff */
[----:B------:R-:W-:Y:S02]  /*2e4e0*/  @P4 LOP3.LUT R19, R19, 0x100000, RZ, 0xfc, !PT ;  /* 0x0010000013134812 */ /* 0x000fe400078efcff */
[----:B------:R-:W-:Y:S01]  /*2e4f0*/  ISETP.LT.OR P4, PT, R0, 0x69, !P5 ;  /* 0x000000690000780c */ /* 0x000fe20006f81670 */
[----:B------:R-:W-:-:S05]  /*2e500*/  @!P6 IMAD R5, R85, R17, RZ ;  /* 0x000000115505e224 */ /* 0x000fca00078e02ff */
[----:B------:R0:W-:Y:S01]  /*2e510*/  @!P6 STG.E.U8 desc[UR10][R6.64+0x18], R5 ;  /* 0x000018050600e986 */ /* 0x0001e2000c10110a */
[----:B------:R-:W-:Y:S01]  /*2e520*/  LOP3.LUT R19, R19, 0xfff7ffff, RZ, 0xc0, !PT ;  /* 0xfff7ffff13137812 */ /* 0x000fe200078ec0ff */
[----:B0-----:R-:W-:-:S05]  /*2e530*/  IMAD.U32 R5, RZ, RZ, UR6 ;  /* 0x00000006ff057e24 */ /* 0x001fca000f8e00ff */
[----:B------:R-:W-:-:S04]  /*2e540*/  @!P4 IADD3 R84, P2, P6, R5, UR14, R2 ;  /* 0x0000000e0554cc10 */ /* 0x000fc8000fe5e002 */
[----:B------:R-:W-:Y:S02]  /*2e550*/  @!P4 IADD3.X R85, R12, UR13, R3, P2, P6 ;  /* 0x0000000d0c55cc10 */ /* 0x000fe400097ec403 */
[C---:B------:R-:W-:Y:S02]  /*2e560*/  ISETP.LT.OR P6, PT, R0.reuse, 0x1a, !P1 ;  /* 0x0000001a0000780c */ /* 0x040fe40004fc1670 */
[----:B------:R-:W-:Y:S02]  /*2e570*/  @P4 LOP3.LUT R19, R19, 0x80000, RZ, 0xfc, !PT ;  /* 0x0008000013134812 */ /* 0x000fe400078efcff */
[C---:B------:R-:W-:Y:S02]  /*2e580*/  ISETP.LT.OR P4, PT, R0.reuse, 0x19, !P5 ;  /* 0x000000190000780c */ /* 0x040fe40006f81670 */
[----:B------:R-:W-:-:S07]  /*2e590*/  ISETP.LT.OR P2, PT, R0, 0x6a, !P5 ;  /* 0x0000006a0000780c */ /* 0x000fce0006f41670 */
[----:B------:R-:W-:-:S05]  /*2e5a0*/  @!P6 IMAD R5, R86, R17, RZ ;  /* 0x000000115605e224 */ /* 0x000fca00078e02ff */
[----:B------:R0:W-:Y:S01]  /*2e5b0*/  @!P6 STG.E.U8 desc[UR10][R6.64+0x19], R5 ;  /* 0x000019050600e986 */ /* 0x0001e2000c10110a */
[C---:B------:R-:W-:Y:S02]  /*2e5c0*/  LOP3.LUT P3, RZ, R4.reuse, 0x10000000, RZ, 0xc0, !PT ;  /* 0x1000000004ff7812 */ /* 0x040fe4000786c0ff */
[----:B------:R-:W-:Y:S01]  /*2e5d0*/  LOP3.LUT R4, R4, 0xfdffffff, RZ, 0xc0, !PT ;  /* 0xfdffffff04047812 */ /* 0x000fe200078ec0ff */
[----:B0-----:R-:W-:-:S05]  /*2e5e0*/  @!P4 IMAD R5, R87, R17, RZ ;  /* 0x000000115705c224 */ /* 0x001fca00078e02ff */
[----:B------:R0:W-:Y:S01]  /*2e5f0*/  @!P4 STG.E.U8 desc[UR10][R26.64+0x18], R5 ;  /* 0x000018051a00c986 */ /* 0x0001e2000c10110a */
[----:B------:R-:W-:Y:S02]  /*2e600*/  @P1 LOP3.LUT R4, R4, 0x2000000, RZ, 0xfc, !PT ;  /* 0x0200000004041812 */ /* 0x000fe400078efcff */
[----:B------:R-:W-:Y:S01]  /*2e610*/  LOP3.LUT R19, R19, 0xfffffff7, RZ, 0xc0, !PT ;  /* 0xfffffff713137812 */ /* 0x000fe200078ec0ff */
[----:B0-----:R-:W-:-:S03]  /*2e620*/  IMAD.U32 R5, RZ, RZ, UR6 ;  /* 0x00000006ff057e24 */ /* 0x001fc6000f8e00ff */
[----:B------:R-:W-:Y:S02]  /*2e630*/  @P2 LOP3.LUT R19, R19, 0x8, RZ, 0xfc, !PT ;  /* 0x0000000813132812 */ /* 0x000fe400078efcff */
[----:B------:R-:W-:Y:S02]  /*2e640*/  @!P2 IADD3 R86, P1, P6, R5, UR14, R2 ;  /* 0x0000000e0556ac10 */ /* 0x000fe4000fe3e002 */
[----:B------:R-:W-:Y:S02]  /*2e650*/  ISETP.LT.OR P4, PT, R0, 0x71, !P5 ;  /* 0x000000710000780c */ /* 0x000fe40006f81670 */
[----:B------:R-:W-:Y:S02]  /*2e660*/  @!P2 IADD3.X R87, R12, UR13, R3, P1, P6 ;  /* 0x0000000d0c57ac10 */ /* 0x000fe40008fec403 */
[----:B------:R-:W-:-:S09]  /*2e670*/  ISETP.LT.OR P2, PT, R0, 0x1a, !P5 ;  /* 0x0000001a0000780c */ /* 0x000fd20006f41670 */
[----:B------:R-:W-:-:S04]  /*2e680*/  @!P4 IADD3 R72, P1, P6, R5, UR14, R2 ;  /* 0x0000000e0548cc10 */ /* 0x000fc8000fe3e002 */
[----:B------:R-:W-:-:S05]  /*2e690*/  @!P2 IMAD R5, R75, R17, RZ ;  /* 0x000000114b05a224 */ /* 0x000fca00078e02ff */
[----:B------:R0:W-:Y:S01]  /*2e6a0*/  @!P2 STG.E.U8 desc[UR10][R234.64+0x19], R5 ;  /* 0x00001905ea00a986 */ /* 0x0001e2000c10110a */
[----:B------:R-:W-:Y:S02]  /*2e6b0*/  ISETP.LT.OR P2, PT, R0, 0x72, !P5 ;  /* 0x000000720000780c */ /* 0x000fe40006f41670 */
[----:B------:R-:W-:Y:S02]  /*2e6c0*/  LOP3.LUT R19, R19, 0xfdffffff, RZ, 0xc0, !PT ;  /* 0xfdffffff13137812 */ /* 0x000fe400078ec0ff */
[----:B------:R-:W-:Y:S02]  /*2e6d0*/  @!P4 IADD3.X R73, R12, UR13, R3, P1, P6 ;  /* 0x0000000d0c49cc10 */ /* 0x000fe40008fec403 */
[----:B------:R-:W-:Y:S01]  /*2e6e0*/  @P4 LOP3.LUT R19, R19, 0x2000000, RZ, 0xfc, !PT ;  /* 0x0200000013134812 */ /* 0x000fe200078efcff */
[----:B0-----:R-:W-:Y:S01]  /*2e6f0*/  IMAD.U32 R5, RZ, RZ, UR6 ;  /* 0x00000006ff057e24 */ /* 0x001fe2000f8e00ff */
[----:B------:R-:W-:-:S05]  /*2e700*/  LOP3.LUT P4, RZ, R4, 0x8000000, RZ, 0xc0, !PT ;  /* 0x0800000004ff7812 */ /* 0x000fca000788c0ff */
[----:B------:R-:W-:-:S04]  /*2e710*/  @!P2 IADD3 R74, P1, P6, R5, UR14, R2 ;  /* 0x0000000e054aac10 */ /* 0x000fc8000fe3e002 */
[----:B------:R-:W-:Y:S02]  /*2e720*/  @!P2 IADD3.X R75, R12, UR13, R3, P1, P6 ;  /* 0x0000000d0c4bac10 */ /* 0x000fe40008fec403 */
[----:B------:R-:W-:Y:S02]  /*2e730*/  ISETP.LT.OR P6, PT, R0, 0x21, !P4 ;  /* 0x000000210000780c */ /* 0x000fe400067c1670 */
[----:B------:R-:W-:-:S04]  /*2e740*/  LOP3.LUT R19, R19, 0xfeffffff, RZ, 0xc0, !PT ;  /* 0xfeffffff13137812 */ /* 0x000fc800078ec0ff */
[----:B------:R-:W-:Y:S02]  /*2e750*/  @P2 LOP3.LUT R19, R19, 0x1000000, RZ, 0xfc, !PT ;  /* 0x0100000013132812 */ /* 0x000fe400078efcff */
[----:B------:R-:W-:-:S05]  /*2e760*/  ISETP.LT.OR P2, PT, R0, 0x79, !P5 ;  /* 0x000000790000780c */ /* 0x000fca0006f41670 */
        /* <DEDUP_REMOVED lines=44> */
[----:B------:R-:W-:Y:S01]  /*2ea30*/  LOP3.LUT R19, R19, 0xbfffffff, RZ, 0xc0, !PT ;  /* 0xbfffffff13137812 */ /* 0x000fe200078ec0ff */
[----:B------:R-:W5:Y:S03]  /*2ea40*/  LDL.LU R51, [R1+0x14c] ;  /* 0x00014c0001337983 */ /* 0x000f660000300800 */
[----:B------:R-:W-:Y:S01]  /*2ea50*/  @P2 LOP3.LUT R19, R19, 0x40000000, RZ, 0xfc, !PT ;  /* 0x4000000013132812 */ /* 0x000fe200078efcff */
[----:B------:R-:W5:Y:S01]  /*2ea60*/  LDL.LU R53, [R1+0x150] ;  /* 0x0001500001357983 */ /* 0x000f620000300800 */
[----:B------:R-:W-:-:S05]  /*2ea70*/  LOP3.LUT P2, RZ, R4, 0x4000000, RZ, 0xc0, !PT ;  /* 0x0400000004ff7812 */ /* 0x000fca000784c0ff */
[----:B0-----:R-:W-:Y:S01]  /*2ea80*/  @!P6 IMAD R5, R66, R17, RZ ;  /* 0x000000114205e224 */ /* 0x001fe200078e02ff */
[----:B------:R-:W-:Y:S01]  /*2ea90*/  LOP3.LUT R19, R19, 0xf7ffffff, RZ, 0xc0, !PT ;  /* 0xf7ffffff13137812 */ /* 0x000fe200078ec0ff */
[----:B------:R-:W5:Y:S04]  /*2eaa0*/  LDL.LU R54, [R1+0x154] ;  /* 0x0001540001367983 */ /* 0x000f680000300800 */
[----:B------:R0:W-:Y:S01]  /*2eab0*/  @!P6 STG.E.U8 desc[UR10][R10.64+0x29], R5 ;  /* 0x000029050a00e986 */ /* 0x0001e2000c10110a */
[----:B------:R-:W-:Y:S02]  /*2eac0*/  ISETP.LT.OR P6, PT, R0, 0x21, !P2 ;  /* 0x000000210000780c */ /* 0x000fe400057c1670 */
[----:B------:R-:W-:Y:S01]  /*2ead0*/  LOP3.LUT R4, R4, 0xfeffffff, RZ, 0xc0, !PT ;  /* 0xfeffffff04047812 */ /* 0x000fe200078ec0ff */
[----:B------:R-:W5:Y:S03]  /*2eae0*/  LDL.LU R55, [R1+0x158] ;  /* 0x0001580001377983 */ /* 0x000f660000300800 */
[----:B------:R-:W-:Y:S01]  /*2eaf0*/  @P4 LOP3.LUT R4, R4, 0x1000000, RZ, 0xfc, !PT ;  /* 0x0100000004044812 */ /* 0x000fe200078efcff */
[----:B------:R-:W5:Y:S01]  /*2eb00*/  LDL.LU R43, [R1+0x15c] ;  /* 0x00015c00012b7983 */ /* 0x000f620000300800 */
[----:B------:R-:W-:-:S03]  /*2eb10*/  ISETP.LT.OR P4, PT, R0, 0x82, !P5 ;  /* 0x000000820000780c */ /* 0x000fc60006f81670 */
[----:B------:R-:W5:Y:S02]  /*2eb20*/  LDL.LU R45, [R1+0x120] ;  /* 0x00012000012d7983 */ /* 0x000f640000300800 */
[----:B0-----:R-:W-:Y:S02]  /*2eb30*/  @!P6 IMAD R5, R67, R17, RZ ;  /* 0x000000114305e224 */ /* 0x001fe400078e02ff */
[----:B------:R-:W5:Y:S04]  /*2eb40*/  LDL.LU R46, [R1+0x124] ;  /* 0x00012400012e7983 */ /* 0x000f680000300800 */
[----:B------:R0:W-:Y:S02]  /*2eb50*/  @!P6 STG.E.U8 desc[UR10][R2.64+0x20], R5 ;  /* 0x000020050200e986 */ /* 0x0001e4000c10110a */
[----:B------:R-:W-:-:S02]  /*2eb60*/  @P4 LOP3.LUT R19, R19, 0x8000000, RZ, 0xfc, !PT ;  /* 0x0800000013134812 */ /* 0x000fc400078efcff */
[----:B------:R-:W5:Y:S01]  /*2eb70*/  LDL.LU R47, [R1+0x128] ;  /* 0x00012800012f7983 */ /* 0x000f620000300800 */
[----:B0-----:R-:W-:Y:S01]  /*2eb80*/  IMAD.U32 R5, RZ, RZ, UR6 ;  /* 0x00000006ff057e24 */ /* 0x001fe2000f8e00ff */
[----:B------:R-:W-:Y:S02]  /*2eb90*/  LOP3.LUT R19, R19, 0xfbffffff, RZ, 0xc0, !PT ;  /* 0xfbffffff13137812 */ /* 0x000fe400078ec0ff */
[----:B------:R-:W5:Y:S02]  /*2eba0*/  LDL.LU R32, [R1+0x12c] ;  /* 0x00012c0001207983 */ /* 0x000f640000300800 */
[----:B------:R-:W-:Y:S02]  /*2ebb0*/  @!P4 IADD3 R66, P1, P6, R5, UR14, R2 ;  /* 0x0000000e0542cc10 */ /* 0x000fe4000fe3e002 */
[----:B------:R-:W5:Y:S02]  /*2ebc0*/  LDL.LU R33, [R1+0x130] ;  /* 0x0001300001217983 */ /* 0x000f640000300800 */
[----:B------:R-:W-:-:S02]  /*2ebd0*/  @!P4 IADD3.X R67, R12, UR13, R3, P1, P6 ;  /* 0x0000000d0c43cc10 */ /* 0x000fc40008fec403 */
[----:B------:R-:W5:Y:S01]  /*2ebe0*/  LDL.LU R38, [R1+0x134] ;  /* 0x0001340001267983 */ /* 0x000f620000300800 */
[C---:B------:R-:W-:Y:S02]  /*2ebf0*/  ISETP.LT.OR P6, PT, R0.reuse, 0x22, !P2 ;  /* 0x000000220000780c */ /* 0x040fe400057c1670 */
[----:B------:R-:W-:Y:S01]  /*2ec00*/  ISETP.LT.OR P4, PT, R0, 0x89, !P5 ;  /* 0x000000890000780c */ /* 0x000fe20006f81670 */
[----:B------:R-:W5:Y:S04]  /*2ec10*/  LDL.LU R39, [R1+0x138] ;  /* 0x0001380001277983 */ /* 0x000f680000300800 */
[----:B------:R-:W5:Y:S04]  /*2ec20*/  LDL.LU R34, [R1+0x13c] ;  /* 0x00013c0001227983 */ /* 0x000f680000300800 */
[----:B------:R-:W5:Y:S02]  /*2ec30*/  LDL.LU R35, [R1+0x100] ;  /* 0x0001000001237983 */ /* 0x000f640000300800 */
[----:B------:R-:W-:-:S02]  /*2ec40*/  @!P6 IMAD R5, R68, R17, RZ ;  /* 0x000000114405e224 */ /* 0x000fc400078e02ff */
[----:B------:R-:W-:Y:S01]  /*2ec50*/  @P4 LOP3.LUT R19, R19, 0x4000000, RZ, 0xfc, !PT ;  /* 0x0400000013134812 */ /* 0x000fe200078efcff */
[----:B------:R-:W5:Y:S04]  /*2ec60*/  LDL.LU R36, [R1+0x104] ;  /* 0x0001040001247983 */ /* 0x000f680000300800 */
[----:B------:R0:W-:Y:S01]  /*2ec70*/  @!P6 STG.E.U8 desc[UR10][R2.64+0x21], R5 ;  /* 0x000021050200e986 */ /* 0x0001e2000c10110a */
[----:B------:R-:W-:Y:S02]  /*2ec80*/  ISETP.LT.OR P6, PT, R0, 0x21, !P0 ;  /* 0x000000210000780c */ /* 0x000fe400047c1670 */
[----:B------:R-:W-:Y:S01]  /*2ec90*/  LOP3.LUT R19, R19, 0xffffffef, RZ, 0xc0, !PT ;  /* 0xffffffef13137812 */ /* 0x000fe200078ec0ff */
[----:B------:R-:W5:Y:S10]  /*2eca0*/  LDL.LU R37, [R1+0x108] ;  /* 0x0001080001257983 */ /* 0x000f740000300800 */
        /* <DEDUP_REMOVED lines=11> */
[----:B------:R-:W-:-:S13]  /*2ed60*/  ISETP.LT.OR P1, PT, R0, 0x8a, !P5 ;  /* 0x0000008a0000780c */ /* 0x000fda0006f21670 */
[----:B------:R-:W-:Y:S01]  /*2ed70*/  @P1 LOP3.LUT R19, R19, 0x10, RZ, 0xfc, !PT ;  /* 0x0000001013131812 */ /* 0x000fe200078efcff */
        /* <DEDUP_REMOVED lines=15> */
[----:B------:R-:W-:Y:S02]  /*2ee70*/  @!P6 IADD3.X R13, R3, UR61, RZ, P4, !PT ;  /* 0x0000003d030dec10 */ /* 0x000fe4000a7fe4ff */
[----:B------:R-:W-:Y:S02]  /*2ee80*/  ISETP.LT.OR P4, PT, R0, 0x91, !P5 ;  /* 0x000000910000780c */ /* 0x000fe40006f81670 */
[C---:B------:R-:W-:Y:S01]  /*2ee90*/  LOP3.LUT P1, RZ, R4.reuse, 0x2000000, RZ, 0xc0, !PT ;  /* 0x0200000004ff7812 */ /* 0x040fe2000782c0ff */
[----:B------:R0:W-:Y:S01]  /*2eea0*/  @!P6 STG.E.U8 desc[UR10][R12.64+0x28], R5 ;  /* 0x000028050c00e986 */ /* 0x0001e2000c10110a */
[----:B------:R-:W-:-:S04]  /*2eeb0*/  LOP3.LUT R4, R4, 0xffbfffff, RZ, 0xc0, !PT ;  /* 0xffbfffff04047812 */ /* 0x000fc800078ec0ff */
[----:B------:R-:W-:Y:S01]  /*2eec0*/  @P2 LOP3.LUT R4, R4, 0x400000, RZ, 0xfc, !PT ;  /* 0x0040000004042812 */ /* 0x000fe200078efcff */
[----:B0-----:R-:W-:Y:S02]  /*2eed0*/  IMAD.U32 R5, RZ, RZ, UR6 ;  /* 0x00000006ff057e24 */ /* 0x001fe4000f8e00ff */
[----:B------:R-:W-:-:S03]  /*2eee0*/  IMAD.U32 R12, RZ, RZ, UR61 ;  /* 0x0000003dff0c7e24 */ /* 0x000fc6000f8e00ff */
[----:B------:R-:W-:-:S04]  /*2eef0*/  @!P4 IADD3 R56, P2, P6, R5, UR14, R2 ;  /* 0x0000000e0538cc10 */ /* 0x000fc8000fe5e002 */
[----:B------:R-:W-:Y:S02]  /*2ef00*/  @!P4 IADD3.X R57, R12, UR13, R3, P2, P6 ;  /* 0x0000000d0c39cc10 */ /* 0x000fe400097ec403 */
[----:B------:R-:W-:-:S13]  /*2ef10*/  ISETP.LT.OR P6, PT, R0, 0x2a, !P0 ;  /* 0x0000002a0000780c */ /* 0x000fda00047c1670 */
[----:B------:R-:W-:Y:S01]  /*2ef20*/  @!P6 IADD3 R12, P2, R2, UR6, RZ ;  /* 0x00000006020cec10 */ /* 0x000fe2000ff5e0ff */
[----:B------:R-:W-:-:S03]  /*2ef30*/  @!P6 IMAD R5, R59, R17, RZ ;  /* 0x000000113b05e224 */ /* 0x000fc600078e02ff */
[----:B------:R-:W-:Y:S02]  /*2ef40*/  @!P6 IADD3.X R13, R3, UR61, RZ, P2, !PT ;  /* 0x0000003d030dec10 */ /* 0x000fe400097fe4ff */
[----:B------:R-:W-:Y:S02]  /*2ef50*/  ISETP.LT.OR P2, PT, R0, 0x92, !P5 ;  /* 0x000000920000780c */ /* 0x000fe40006f41670 */
[----:B------:R-:W-:Y:S01]  /*2ef60*/  LOP3.LUT R4, R4, 0xff7fffff, RZ, 0xc0, !PT ;  /* 0xff7fffff04047812 */ /* 0x000fe200078ec0ff */
[----:B------:R0:W-:Y:S03]  /*2ef70*/  @!P6 STG.E.U8 desc[UR10][R12.64+0x29], R5 ;  /* 0x000029050c00e986 */ /* 0x0001e6000c10110a */
[----:B------:R-:W-:Y:S01]  /*2ef80*/  @P0 LOP3.LUT R4, R4, 0x800000, RZ, 0xfc, !PT ;  /* 0x0080000004040812 */ /* 0x000fe200078efcff */
[----:B0-----:R-:W-:Y:S02]  /*2ef90*/  IMAD.U32 R5, RZ, RZ, UR6 ;  /* 0x00000006ff057e24 */ /* 0x001fe4000f8e00ff */
[----:B------:R-:W-:-:S04]  /*2efa0*/  IMAD.U32 R12, RZ, RZ, UR61 ;  /* 0x0000003dff0c7e24 */ /* 0x000fc8000f8e00ff */
[----:B------:R-:W-:Y:S02]  /*2efb0*/  @!P2 IADD3 R58, P0, P6, R5, UR14, R2 ;  /* 0x0000000e053aac10 */ /* 0x000fe4000fe1e002 */
[----:B------:R-:W-:Y:S02]  /*2efc0*/  LOP3.LUT R19, R19, 0x7fffffff, RZ, 0xc0, !PT ;  /* 0x7fffffff13137812 */ /* 0x000fe400078ec0ff */
[----:B------:R-:W-:Y:S02]  /*2efd0*/  @!P2 IADD3.X R59, R12, UR13, R3, P0, P6 ;  /* 0x0000000d0c3bac10 */ /* 0x000fe400087ec403 */
[----:B------:R-:W-:Y:S02]  /*2efe0*/  ISETP.LT.OR P6, PT, R0, 0x21, !P1 ;  /* 0x000000210000780c */ /* 0x000fe40004fc1670 */
[----:B------:R-:W-:-:S04]  /*2eff0*/  @P4 LOP3.LUT R19, R19, 0x80000000, RZ, 0xfc, !PT ;  /* 0x8000000013134812 */ /* 0x000fc800078efcff */
[----:B------:R-:W-:-:S04]  /*2f000*/  LOP3.LUT R19, R19, 0xdfffffff, RZ, 0xc0, !PT ;  /* 0xdfffffff13137812 */ /* 0x000fc800078ec0ff */
[----:B------:R-:W-:Y:S02]  /*2f010*/  @P2 LOP3.LUT R19, R19, 0x20000000, RZ, 0xfc, !PT ;  /* 0x2000000013132812 */ /* 0x000fe400078efcff */
[----:B------:R-:W-:Y:S01]  /*2f020*/  ISETP.LT.OR P2, PT, R0, 0x99, !P5 ;  /* 0x000000990000780c */ /* 0x000fe20006f41670 */
[----:B------:R-:W-:-:S05]  /*2f030*/  @!P6 IMAD R5, R61, R17, RZ ;  /* 0x000000113d05e224 */ /* 0x000fca00078e02ff */
[----:B------:R0:W-:Y:S02]  /*2f040*/  @!P6 STG.E.U8 desc[UR10][R6.64+0x20], R5 ;  /* 0x000020050600e986 */ /* 0x0001e4000c10110a */
[----:B0-----:R-:W-:-:S05]  /*2f050*/  IMAD.U32 R5, RZ, RZ, UR6 ;  /* 0x00000006ff057e24 */ /* 0x001fca000f8e00ff */
[----:B------:R-:W-:-:S04]  /*2f060*/  @!P2 IADD3 R60, P0, P6, R5, UR14, R2 ;  /* 0x0000000e053cac10 */ /* 0x000fc8000fe1e002 */
[----:B------:R-:W-:Y:S02]  /*2f070*/  @!P2 IADD3.X R61, R12, UR13, R3, P0, P6 ;  /* 0x0000000d0c3dac10 */ /* 0x000fe400087ec403 */
[C---:B------:R-:W-:Y:S02]  /*2f080*/  ISETP.LT.OR P6, PT, R0.reuse, 0x22, !P1 ;  /* 0x000000220000780c */ /* 0x040fe40004fc1670 */
[----:B------:R-:W-:Y:S02]  /*2f090*/  ISETP.LT.OR P4, PT, R0, 0x21, !P5 ;  /* 0x000000210000780c */ /* 0x000fe40006f81670 */
[----:B------:R-:W-:-:S04]  /*2f0a0*/  LOP3.LUT R19, R19, 0xefffffff, RZ, 0xc0, !PT ;  /* 0xefffffff13137812 */ /* 0x000fc800078ec0ff */
[----:B------:R-:W-:-:S05]  /*2f0b0*/  @P2 LOP3.LUT R19, R19, 0x10000000, RZ, 0xfc, !PT ;  /* 0x1000000013132812 */ /* 0x000fca00078efcff */
[----:B------:R-:W-:Y:S01]  /*2f0c0*/  @!P6 IMAD R5, R62, R17, RZ ;  /* 0x000000113e05e224 */ /* 0x000fe200078e02ff */
[----:B------:R-:W-:-:S04]  /*2f0d0*/  ISETP.LT.OR P2, PT, R0, 0x9a, !P5 ;  /* 0x0000009a0000780c */ /* 0x000fc80006f41670 */
[----:B------:R0:W-:Y:S01]  /*2f0e0*/  @!P6 STG.E.U8 desc[UR10][R6.64+0x21], R5 ;  /* 0x000021050600e986 */ /* 0x0001e2000c10110a */
[----:B------:R-:W-:Y:S01]  /*2f0f0*/  LOP3.LUT R19, R19, 0xffffff7f, RZ, 0xc0, !PT ;  /* 0xffffff7f13137812 */ /* 0x000fe200078ec0ff */
[----:B0-----:R-:W-:-:S05]  /*2f100*/  @!P4 IMAD R5, R63, R17, RZ ;  /* 0x000000113f05c224 */ /* 0x001fca00078e02ff */
[----:B------:R0:W-:Y:S02]  /*2f110*/  @!P4 STG.E.U8 desc[UR10][R24.64+0x20], R5 ;  /* 0x000020051800c986 */ /* 0x0001e4000c10110a */
[----:B------:R-:W-:Y:S01]  /*2f120*/  @P2 LOP3.LUT R19, R19, 0x80, RZ, 0xfc, !PT ;  /* 0x0000008013132812 */ /* 0x000fe200078efcff */
[----:B0-----:R-:W-:-:S05]  /*2f130*/  IMAD.U32 R5, RZ, RZ, UR6 ;  /* 0x00000006ff057e24 */ /* 0x001fca000f8e00ff */
[----:B------:R-:W-:-:S04]  /*2f140*/  @!P2 IADD3 R62, P0, P6, R5, UR14, R2 ;  /* 0x0000000e053eac10 */ /* 0x000fc8000fe1e002 */
[----:B------:R-:W-:Y:S02]  /*2f150*/  @!P2 IADD3.X R63, R12, UR13, R3, P0, P6 ;  /* 0x0000000d0c3fac10 */ /* 0x000fe400087ec403 */
[C---:B------:R-:W-:Y:S02]  /*2f160*/  ISETP.LT.OR P2, PT, R0.reuse, 0xa1, !P5 ;  /* 0x000000a10000780c */ /* 0x040fe40006f41670 */
[----:B------:R-:W-:Y:S02]  /*2f170*/  ISETP.LT.OR P4, PT, R0, 0x22, !P5 ;  /* 0x000000220000780c */ /* 0x000fe40006f81670 */
[----:B------:R-:W-:-:S09]  /*2f180*/  LOP3.LUT R4, R4, 0xfffffffb, RZ, 0xc0, !PT ;  /* 0xfffffffb04047812 */ /* 0x000fd200078ec0ff */
[----:B------:R-:W-:Y:S02]  /*2f190*/  @!P2 IADD3 R48, P0, P6, R5, UR14, R2 ;  /* 0x0000000e0530ac10 */ /* 0x000fe4000fe1e002 */
[----:B------:R-:W-:Y:S02]  /*2f1a0*/  @P2 LOP3.LUT R4, R4, 0x4, RZ, 0xfc, !PT ;  /* 0x0000000404042812 */ /* 0x000fe400078efcff */
[----:B------:R-:W-:Y:S02]  /*2f1b0*/  @!P2 IADD3.X R49, R12, UR13, R3, P0, P6 ;  /* 0x0000000d0c31ac10 */ /* 0x000fe400087ec403 */
[----:B------:R-:W-:Y:S01]  /*2f1c0*/  ISETP.LT.OR P2, PT, R0, 0xa2, !P5 ;  /* 0x000000a20000780c */ /* 0x000fe20006f41670 */
[----:B------:R-:W-:-:S05]  /*2f1d0*/  @!P4 IMAD R5, R51, R17, RZ ;  /* 0x000000113305c224 */ /* 0x000fca00078e02ff */
[----:B------:R0:W-:Y:S02]  /*2f1e0*/  @!P4 STG.E.U8 desc[UR10][R232.64+0x21], R5 ;  /* 0x00002105e800c986 */ /* 0x0001e4000c10110a */
[----:B0-----:R-:W-:-:S05]  /*2f1f0*/  IMAD.U32 R5, RZ, RZ, UR6 ;  /* 0x00000006ff057e24 */ /* 0x001fca000f8e00ff */
        /* <DEDUP_REMOVED lines=21> */
[----:B------:R-:W-:Y:S02]  /*2f350*/  @P2 LOP3.LUT R19, R19, 0x40, RZ, 0xfc, !PT ;  /* 0x0000004013132812 */ /* 0x000fe400078efcff */
[----:B------:R-:W-:Y:S01]  /*2f360*/  ISETP.LT.OR P4, PT, R0, 0xb1, !P5 ;  /* 0x000000b10000780c */ /* 0x000fe20006f81670 */
[----:B0-----:R-:W-:-:S05]  /*2f370*/  IMAD.U32 R5, RZ, RZ, UR6 ;  /* 0x00000006ff057e24 */ /* 0x001fca000f8e00ff */
[----:B------:R-:W-:-:S04]  /*2f380*/  @!P2 IADD3 R54, P0, P6, R5, UR14, R2 ;  /* 0x0000000e0536ac10 */ /* 0x000fc8000fe1e002 */
[----:B------:R-:W-:Y:S02]  /*2f390*/  @!P2 IADD3.X R55, R12, UR13, R3, P0, P6 ;  /* 0x0000000d0c37ac10 */ /* 0x000fe400087ec403 */
[----:B------:R-:W-:Y:S02]  /*2f3a0*/  ISETP.LT.OR P2, PT, R0, 0x2a, !P5 ;  /* 0x0000002a0000780c */ /* 0x000fe40006f41670 */
[----:B------:R-:W-:-:S11]  /*2f3b0*/  @!P4 IADD3 R40, P0, P6, R5, UR14, R2 ;  /* 0x0000000e0528cc10 */ /* 0x000fd6000fe1e002 */
[----:B------:R-:W-:-:S05]  /*2f3c0*/  @!P2 IMAD R5, R43, R17, RZ ;  /* 0x000000112b05a224 */ /* 0x000fca00078e02ff */
[----:B------:R0:W-:Y:S01]  /*2f3d0*/  @!P2 STG.E.U8 desc[UR10][R14.64+0x29], R5 ;  /* 0x000029050e00a986 */ /* 0x0001e2000c10110a */
[----:B------:R-:W-:Y:S02]  /*2f3e0*/  ISETP.LT.OR P2, PT, R0, 0xb2, !P5 ;  /* 0x000000b20000780c */ /* 0x000fe40006f41670 */
[----:B------:R-:W-:Y:S02]  /*2f3f0*/  LOP3.LUT R4, R4, 0xffffffdf, RZ, 0xc0, !PT ;  /* 0xffffffdf04047812 */ /* 0x000fe400078ec0ff */
[----:B------:R-:W-:Y:S02]  /*2f400*/  @!P4 IADD3.X R41, R12, UR13, R3, P0, P6 ;  /* 0x0000000d0c29cc10 */ /* 0x000fe400087ec403 */
[----:B------:R-:W-:Y:S01]  /*2f410*/  @P4 LOP3.LUT R4, R4, 0x20, RZ, 0xfc, !PT ;  /* 0x0000002004044812 */ /* 0x000fe200078efcff */
[----:B0-----:R-:W-:-:S03]  /*2f420*/  IMAD.U32 R5, RZ, RZ, UR6 ;  /* 0x00000006ff057e24 */ /* 0x001fc6000f8e00ff */
[----:B------:R-:W-:-:S03]  /*2f430*/  LOP3.LUT P4, RZ, R4, 0x1000000, RZ, 0xc0, !PT ;  /* 0x0100000004ff7812 */ /* 0x000fc6000788c0ff */
        /* <DEDUP_REMOVED lines=53> */
[----:B------:R-:W5:Y:S03]  /*2f790*/  LDL.LU R21, [R1+0xf0] ;  /* 0x0000f00001157983 */ /* 0x000f660000300800 */
[----:B------:R-:W-:Y:S01]  /*2f7a0*/  LOP3.LUT P2, RZ, R4, 0x400000, RZ, 0xc0, !PT ;  /* 0x0040000004ff7812 */ /* 0x000fe2000784c0ff */
[----:B------:R-:W5:Y:S02]  /*2f7b0*/  LDL.LU R14, [R1+0xf4] ;  /* 0x0000f400010e7983 */ /* 0x000f640000300800 */
[----:B0-----:R-:W-:Y:S01]  /*2f7c0*/  @!P6 IMAD R5, R34, R17, RZ ;  /* 0x000000112205e224 */ /* 0x001fe200078e02ff */
[----:B------:R-:W-:Y:S01]  /*2f7d0*/  LOP3.LUT P0, RZ, R4, 0x800000, RZ, 0xc0, !PT ;  /* 0x0080000004ff7812 */ /* 0x000fe2000780c0ff */
[----:B------:R-:W5:Y:S04]  /*2f7e0*/  LDL.LU R15, [R1+0xf8] ;  /* 0x0000f800010f7983 */ /* 0x000f680000300800 */
[----:B------:R0:W-:Y:S01]  /*2f7f0*/  @!P6 STG.E.U8 desc[UR10][R10.64+0x39], R5 ;  /* 0x000039050a00e986 */ /* 0x0001e2000c10110a */
[----:B------:R-:W-:-:S02]  /*2f800*/  ISETP.LT.OR P6, PT, R0, 0x31, !P2 ;  /* 0x000000310000780c */ /* 0x000fc400057c1670 */
[----:B------:R-:W-:-:S04]  /*2f810*/  LOP3.LUT R4, R4, 0xfff7ffff, RZ, 0xc0, !PT ;  /* 0xfff7ffff04047812 */ /* 0x000fc800078ec0ff */
[----:B------:R-:W-:Y:S02]  /*2f820*/  @P4 LOP3.LUT R4, R4, 0x80000, RZ, 0xfc, !PT ;  /* 0x0008000004044812 */ /* 0x000fe400078efcff */
[----:B------:R-:W-:-:S05]  /*2f830*/  ISETP.LT.OR P4, PT, R0, 0xc2, !P5 ;  /* 0x000000c20000780c */ /* 0x000fca0006f81670 */
[----:B0-----:R-:W-:Y:S01]  /*2f840*/  @!P6 IMAD R5, R35, R17, RZ ;  /* 0x000000112305e224 */ /* 0x001fe200078e02ff */
[----:B------:R-:W-:-:S04]  /*2f850*/  LOP3.LUT R4, R4, 0xffefffff, RZ, 0xc0, !PT ;  /* 0xffefffff04047812 */ /* 0x000fc800078ec0ff */
[----:B------:R0:W-:Y:S01]  /*2f860*/  @!P6 STG.E.U8 desc[UR10][R2.64+0x30], R5 ;  /* 0x000030050200e986 */ /* 0x0001e2000c10110a */
[----:B------:R-:W-:Y:S01]  /*2f870*/  @P3 LOP3.LUT R4, R4, 0x100000, RZ, 0xfc, !PT ;  /* 0x0010000004043812 */ /* 0x000fe200078efcff */
        /* <DEDUP_REMOVED lines=21> */
[----:B------:R-:W-:-:S04]  /*2f9d0*/  LOP3.LUT R4, R4, 0xffffffbf, RZ, 0xc0, !PT ;  /* 0xffffffbf04047812 */ /* 0x000fc800078ec0ff */
[----:B------:R-:W-:Y:S02]  /*2f9e0*/  @P4 LOP3.LUT R4, R4, 0x40, RZ, 0xfc, !PT ;  /* 0x0000004004044812 */ /* 0x000fe400078efcff */
[----:B------:R-:W-:Y:S02]  /*2f9f0*/  ISETP.LT.OR P4, PT, R0, 0xca, !P5 ;  /* 0x000000ca0000780c */ /* 0x000fe40006f81670 */
[----:B------:R-:W-:-:S04]  /*2fa00*/  LOP3.LUT R4, R4, 0xffdfffff, RZ, 0xc0, !PT ;  /* 0xffdfffff04047812 */ /* 0x000fc800078ec0ff */
        /* <DEDUP_REMOVED lines=17> */
[----:B------:R-:W-:-:S03]  /*2fb20*/  ISETP.LT.OR P3, PT, R0, 0xd1, !P5 ;  /* 0x000000d10000780c */ /* 0x000fc60006f61670 */
[----:B------:R0:W-:Y:S02]  /*2fb30*/  @!P6 STG.E.U8 desc[UR10][R12.64+0x38], R5 ;  /* 0x000038050c00e986 */ /* 0x0001e4000c10110a */
[----:B0-----:R-:W-:Y:S02]  /*2fb40*/  IMAD.U32 R5, RZ, RZ, UR6 ;  /* 0x00000006ff057e24 */ /* 0x001fe4000f8e00ff */
[----:B------:R-:W-:-:S06]  /*2fb50*/  IMAD.U32 R12, RZ, RZ, UR61 ;  /* 0x0000003dff0c7e24 */ /* 0x000fcc000f8e00ff */
[----:B------:R-:W-:-:S04]  /*2fb60*/  @!P3 IADD3 R24, P2, P6, R5, UR14, R2 ;  /* 0x0000000e0518bc10 */ /* 0x000fc8000fe5e002 */
[----:B------:R-:W-:Y:S02]  /*2fb70*/  @!P3 IADD3.X R25, R12, UR13, R3, P2, P6 ;  /* 0x0000000d0c19bc10 */ /* 0x000fe400097ec403 */
[----:B------:R-:W-:Y:S02]  /*2fb80*/  ISETP.LT.OR P6, PT, R0, 0x3a, !P0 ;  /* 0x0000003a0000780c */ /* 0x000fe400047c1670 */
[----:B------:R-:W-:-:S04]  /*2fb90*/  LOP3.LUT R4, R4, 0xffffefff, RZ, 0xc0, !PT ;  /* 0xffffefff04047812 */ /* 0x000fc800078ec0ff */
[----:B------:R-:W-:Y:S02]  /*2fba0*/  @P3 LOP3.LUT R4, R4, 0x1000, RZ, 0xfc, !PT ;  /* 0x0000100004043812 */ /* 0x000fe400078efcff */
[----:B------:R-:W-:-:S05]  /*2fbb0*/  ISETP.LT.OR P3, PT, R0, 0xd2, !P5 ;  /* 0x000000d20000780c */ /* 0x000fca0006f61670 */
        /* <DEDUP_REMOVED lines=9> */
[----:B------:R-:W-:-:S04]  /*2fc50*/  LOP3.LUT R4, R4, 0xfffffdff, RZ, 0xc0, !PT ;  /* 0xfffffdff04047812 */ /* 0x000fc800078ec0ff */
[----:B------:R-:W-:Y:S02]  /*2fc60*/  @P3 LOP3.LUT R4, R4, 0x200, RZ, 0xfc, !PT ;  /* 0x0000020004043812 */ /* 0x000fe400078efcff */
[----:B------:R-:W-:-:S05]  /*2fc70*/  ISETP.LT.OR P3, PT, R0, 0xd9, !P5 ;  /* 0x000000d90000780c */ /* 0x000fca0006f61670 */
        /* <DEDUP_REMOVED lines=8> */
[----:B------:R-:W-:Y:S02]  /*2fd00*/  ISETP.LT.OR P4, PT, R0, 0x31, !P5 ;  /* 0x000000310000780c */ /* 0x000fe40006f81670 */
[----:B------:R-:W-:-:S04]  /*2fd10*/  LOP3.LUT R4, R4, 0xfffffeff, RZ, 0xc0, !PT ;  /* 0xfffffeff04047812 */ /* 0x000fc800078ec0ff */
[----:B------:R-:W-:-:S03]  /*2fd20*/  @P3 LOP3.LUT R4, R4, 0x100, RZ, 0xfc, !PT ;  /* 0x0000010004043812 */ /* 0x000fc600078efcff */
[----:B------:R-:W-:Y:S01]  /*2fd30*/  @!P6 IMAD R5, R234, R17, RZ ;  /* 0x00000011ea05e224 */ /* 0x000fe200078e02ff */
[----:B------:R-:W-:-:S04]  /*2fd40*/  ISETP.LT.OR P3, PT, R0, 0xda, !P5 ;  /* 0x000000da0000780c */ /* 0x000fc80006f61670 */
[----:B------:R0:W-:Y:S02]  /*2fd50*/  @!P6 STG.E.U8 desc[UR10][R6.64+0x31], R5 ;  /* 0x000031050600e986 */ /* 0x0001e4000c10110a */
[----:B0-----:R-:W-:-:S05]  /*2fd60*/  @!P4 IMAD R5, R235, R17, RZ ;  /* 0x00000011eb05c224 */ /* 0x001fca00078e02ff */
[----:B------:R0:W-:Y:S02]  /*2fd70*/  @!P4 STG.E.U8 desc[UR10][R30.64+0x30], R5 ;  /* 0x000030051e00c986 */ /* 0x0001e4000c10110a */
[----:B0-----:R-:W-:-:S05]  /*2fd80*/  IMAD.U32 R5, RZ, RZ, UR6 ;  /* 0x00000006ff057e24 */ /* 0x001fca000f8e00ff */
[----:B------:R-:W-:-:S04]  /*2fd90*/  @!P3 IADD3 R30, P2, P6, R5, UR14, R2 ;  /* 0x0000000e051ebc10 */ /* 0x000fc8000fe5e002 */
[----:B------:R-:W-:Y:S02]  /*2fda0*/  @!P3 IADD3.X R31, R12, UR13, R3, P2, P6 ;  /* 0x0000000d0c1fbc10 */ /* 0x000fe400097ec403 */
[C---:B------:R-:W-:Y:S02]  /*2fdb0*/  ISETP.LT.OR P2, PT, R0.reuse, 0xe1, !P5 ;  /* 0x000000e10000780c */ /* 0x040fe40006f41670 */
[----:B------:R-:W-:Y:S01]  /*2fdc0*/  ISETP.LT.OR P4, PT, R0, 0x32, !P5 ;  /* 0x000000320000780c */ /* 0x000fe20006f81670 */
[----:B------:R-:W-:Y:S01]  /*2fdd0*/  IMAD.U32 R234, RZ, RZ, UR6 ;  /* 0x00000006ffea7e24 */ /* 0x000fe2000f8e00ff */
[----:B------:R-:W-:Y:S01]  /*2fde0*/  LOP3.LUT R19, R19, 0xfffffbff, RZ, 0xc0, !PT ;  /* 0xfffffbff13137812 */ /* 0x000fe200078ec0ff */
[----:B------:R-:W-:-:S03]  /*2fdf0*/  IMAD.U32 R5, RZ, RZ, UR61 ;  /* 0x0000003dff057e24 */ /* 0x000fc6000f8e00ff */
[----:B------:R-:W-:-:S05]  /*2fe00*/  @P3 LOP3.LUT R19, R19, 0x400, RZ, 0xfc, !PT ;  /* 0x0000040013133812 */ /* 0x000fca00078efcff */
[----:B------:R-:W-:-:S04]  /*2fe10*/  @!P2 IADD3 R234, P3, P6, R234, UR14, R2 ;  /* 0x0000000eeaeaac10 */ /* 0x000fc8000fe7e002 */
[----:B------:R-:W-:Y:S01]  /*2fe20*/  @!P2 IADD3.X R235, R5, UR13, R3, P3, P6 ;  /* 0x0000000d05ebac10 */ /* 0x000fe20009fec403 */
[----:B------:R-:W-:-:S05]  /*2fe30*/  @!P4 IMAD R5, R233, R17, RZ ;  /* 0x00000011e905c224 */ /* 0x000fca00078e02ff */
[----:B------:R0:W-:Y:S04]  /*2fe40*/  @!P4 STG.E.U8 desc[UR10][R106.64+0x31], R5 ;  /* 0x000031056a00c986 */ /* 0x0001e8000c10110a */
[----:B0-----:R-:W2:Y:S04]  /*2fe50*/  LDL.LU.64 R106, [R1+0x3f0] ;  /* 0x0003f000016a7983 */ /* 0x001ea80000300a00 */
[----:B------:R-:W3:Y:S01]  /*2fe60*/  LDL.LU R13, [R1+0xfc] ;  /* 0x0000fc00010d7983 */ /* 0x000ee20000300800 */
[----:B------:R-:W-:Y:S01]  /*2fe70*/  ISETP.LT.OR P4, PT, R0, 0xe2, !P5 ;  /* 0x000000e20000780c */ /* 0x000fe20006f81670 */
[----:B------:R-:W-:-:S02]  /*2fe80*/  IMAD.U32 R232, RZ, RZ, UR6 ;  /* 0x00000006ffe87e24 */ /* 0x000fc4000f8e00ff */
[----:B------:R-:W-:-:S10]  /*2fe90*/  IMAD.U32 R5, RZ, RZ, UR61 ;  /* 0x0000003dff057e24 */ /* 0x000fd4000f8e00ff */
[----:B------:R-:W-:-:S04]  /*2fea0*/  @!P4 IADD3 R232, P3, P6, R232, UR14, R2 ;  /* 0x0000000ee8e8cc10 */ /* 0x000fc8000fe7e002 */
[----:B------:R-:W-:Y:S02]  /*2feb0*/  @!P4 IADD3.X R233, R5, UR13, R3, P3, P6 ;  /* 0x0000000d05e9cc10 */ /* 0x000fe40009fec403 */
[----:B------:R-:W-:Y:S02]  /*2fec0*/  ISETP.LT.OR P6, PT, R0, 0x39, !P1 ;  /* 0x000000390000780c */ /* 0x000fe40004fc1670 */
[----:B------:R-:W-:Y:S02]  /*2fed0*/  LOP3.LUT R4, R4, 0xffffdfff, RZ, 0xc0, !PT ;  /* 0xffffdfff04047812 */ /* 0x000fe400078ec0ff */
[----:B------:R-:W-:Y:S02]  /*2fee0*/  ISETP.LT.OR P3, PT, R0, 0xe9, !P5 ;  /* 0x000000e90000780c */ /* 0x000fe40006f61670 */
[----:B------:R-:W-:Y:S01]  /*2fef0*/  @P2 LOP3.LUT R4, R4, 0x2000, RZ, 0xfc, !PT ;  /* 0x0000200004042812 */ /* 0x000fe200078efcff */
[----:B------:R-:W-:-:S03]  /*2ff00*/  IMAD.U32 R20, RZ, RZ, UR6 ;  /* 0x00000006ff147e24 */ /* 0x000fc6000f8e00ff */
[----:B------:R-:W-:-:S03]  /*2ff10*/  LOP3.LUT P2, RZ, R4, 0x200000, RZ, 0xc0, !PT ;  /* 0x0020000004ff7812 */ /* 0x000fc6000784c0ff */
[----:B------:R-:W-:Y:S01]  /*2ff20*/  @!P6 IMAD R5, R21, R17, RZ ;  /* 0x000000111505e224 */ /* 0x000fe200078e02ff */
[----:B------:R-:W-:-:S04]  /*2ff30*/  LOP3.LUT R4, R4, 0xfffffbff, RZ, 0xc0, !PT ;  /* 0xfffffbff04047812 */ /* 0x000fc800078ec0ff */
[----:B------:R0:W-:Y:S01]  /*2ff40*/  @!P6 STG.E.U8 desc[UR10][R6.64+0x38], R5 ;  /* 0x000038050600e986 */ /* 0x0001e2000c10110a */
[----:B------:R-:W-:Y:S02]  /*2ff50*/  @P4 LOP3.LUT R4, R4, 0x400, RZ, 0xfc, !PT ;  /* 0x0000040004044812 */ /* 0x000fe400078efcff */
[----:B------:R-:W-:Y:S01]  /*2ff60*/  @!P3 IADD3 R20, P4, P6, R20, UR14, R2 ;  /* 0x0000000e1414bc10 */ /* 0x000fe2000fe9e002 */
[----:B0-----:R-:W-:-:S05]  /*2ff70*/  IMAD.U32 R5, RZ, RZ, UR61 ;  /* 0x0000003dff057e24 */ /* 0x001fca000f8e00ff */
[----:B------:R-:W-:Y:S02]  /*2ff80*/  @!P3 IADD3.X R21, R5, UR13, R3, P4, P6 ;  /* 0x0000000d0515bc10 */ /* 0x000fe4000a7ec403 */
[C---:B------:R-:W-:Y:S02]  /*2ff90*/  ISETP.LT.OR P6, PT, R0.reuse, 0x3a, !P1 ;  /* 0x0000003a0000780c */ /* 0x040fe40004fc1670 */
[----:B------:R-:W-:-:S11]  /*2ffa0*/  ISETP.LT.OR P4, PT, R0, 0x39, !P5 ;  /* 0x000000390000780c */ /* 0x000fd60006f81670 */
[----:B------:R-:W-:-:S05]  /*2ffb0*/  @!P6 IMAD R5, R14, R17, RZ ;  /* 0x000000110e05e224 */ /* 0x000fca00078e02ff */
[----:B------:R0:W-:Y:S01]  /*2ffc0*/  @!P6 STG.E.U8 desc[UR10][R6.64+0x39], R5 ;  /* 0x000039050600e986 */ /* 0x0001e2000c10110a */
[----:B------:R-:W-:Y:S01]  /*2ffd0*/  LOP3.LUT R19, R19, 0xfffffdff, RZ, 0xc0, !PT ;  /* 0xfffffdff13137812 */ /* 0x000fe200078ec0ff */
[----:B0-----:R-:W-:-:S05]  /*2ffe0*/  @!P4 IMAD R5, R15, R17, RZ ;  /* 0x000000110f05c224 */ /* 0x001fca00078e02ff */
[----:B------:R0:W-:Y:S01]  /*2fff0*/  @!P4 STG.E.U8 desc[UR10][R108.64+0x38], R5 ;  /* 0x000038056c00c986 */ /* 0x0001e2000c10110a */
[----:B------:R-:W-:Y:S02]  /*30000*/  ISETP.LT.OR P4, PT, R0, 0xea, !P5 ;  /* 0x000000ea0000780c */ /* 0x000fe40006f81670 */
[----:B------:R-:W-:Y:S01]  /*30010*/  @P3 LOP3.LUT R19, R19, 0x200, RZ, 0xfc, !PT ;  /* 0x0000020013133812 */ /* 0x000fe200078efcff */
[----:B------:R-:W-:-:S03]  /*30020*/  IMAD.U32 R14, RZ, RZ, UR6 ;  /* 0x00000006ff0e7e24 */ /* 0x000fc6000f8e00ff */
[----:B------:R-:W-:Y:S01]  /*30030*/  LOP3.LUT R19, R19, 0xfffffffe, RZ, 0xc0, !PT ;  /* 0xfffffffe13137812 */ /* 0x000fe200078ec0ff */
[----:B0-----:R-:W-:Y:S01]  /*30040*/  IMAD.U32 R5, RZ, RZ, UR61 ;  /* 0x0000003dff057e24 */ /* 0x001fe2000f8e00ff */
[----:B------:R-:W4:Y:S05]  /*30050*/  LDL.LU.64 R108, [R1+0x3e8] ;  /* 0x0003e800016c7983 */ /* 0x000f2a0000300a00 */
[----:B------:R-:W-:Y:S02]  /*30060*/  @!P4 IADD3 R14, P5, P6, R14, UR14, R2 ;  /* 0x0000000e0e0ecc10 */ /* 0x000fe4000febe002 */
[----:B------:R-:W-:Y:S01]  /*30070*/  @P4 LOP3.LUT R19, R19, 0x1, RZ, 0xfc, !PT ;  /* 0x0000000113134812 */ /* 0x000fe200078efcff */
[----:B------:R-:W5:Y:S01]  /*30080*/  LDL.LU R12, [R1+0xa0] ;  /* 0x0000a000010c7983 */ /* 0x000f620000300800 */
[----:B------:R-:W-:-:S02]  /*30090*/  @!P4 IADD3.X R15, R5, UR13, R3, P5, P6 ;  /* 0x0000000d050fcc10 */ /* 0x000fc4000afec403 */
[----:B------:R-:W-:-:S13]  /*300a0*/  LOP3.LUT P6, RZ, R19, 0x2, RZ, 0xc0, !PT ;  /* 0x0000000213ff7812 */ /* 0x000fda00078cc0ff */
[----:B---3--:R-:W-:-:S05]  /*300b0*/  @!P6 IMAD R5, R13, R17, RZ ;  /* 0x000000110d05e224 */ /* 0x008fca00078e02ff */
[----:B------:R0:W-:Y:S04]  /*300c0*/  @!P6 STG.E.U8 desc[UR10][R110.64+0x39], R5 ;  /* 0x000039056e00e986 */ /* 0x0001e8000c10110a */
[----:B0-----:R-:W3:Y:S04]  /*300d0*/  LDL.LU.64 R110, [R1+0x3e0] ;  /* 0x0003e000016e7983 */ /* 0x001ee80000300a00 */
[----:B------:R-:W2:Y:S01]  /*300e0*/  LDL.LU R5, [R1+0xc0] ;  /* 0x0000c00001057983 */ /* 0x000ea20000300800 */
[----:B------:R-:W-:-:S03]  /*300f0*/  LOP3.LUT P4, RZ, R4, 0x80000, RZ, 0xc0, !PT ;  /* 0x0008000004ff7812 */ /* 0x000fc6000788c0ff */
[----:B------:R-:W4:Y:S01]  /*30100*/  LDL.LU R13, [R1+0xa4] ;  /* 0x0000a400010d7983 */ /* 0x000f220000300800 */
[----:B------:R-:W-:-:S13]  /*30110*/  ISETP.LT.OR P5, PT, R0, 0x41, !P4 ;  /* 0x000000410000780c */ /* 0x000fda00067a1670 */
[----:B--2---:R-:W-:-:S05]  /*30120*/  @!P5 IMAD R5, R5, R17, RZ ;  /* 0x000000110505d224 */ /* 0x004fca00078e02ff */
[----:B------:R0:W-:Y:S04]  /*30130*/  @!P5 STG.E.U8 desc[UR10][R8.64+0x40], R5 ;  /* 0x000040050800d986 */ /* 0x0001e8000c10110a */
[----:B0-----:R-:W2:Y:S01]  /*30140*/  LDL.LU R5, [R1+0xc4] ;  /* 0x0000c40001057983 */ /* 0x001ea20000300800 */
[----:B------:R-:W-:Y:S02]  /*30150*/  ISETP.LT.OR P5, PT, R0, 0x42, !P4 ;  /* 0x000000420000780c */ /* 0x000fe400067a1670 */
[----:B------:R-:W-:-:S11]  /*30160*/  LOP3.LUT P3, RZ, R4, 0x100000, RZ, 0xc0, !PT ;  /* 0x0010000004ff7812 */ /* 0x000fd6000786c0ff */
[----:B--2---:R-:W-:-:S05]  /*30170*/  @!P5 IMAD R5, R5, R17, RZ ;  /* 0x000000110505d224 */ /* 0x004fca00078e02ff */
[----:B------:R0:W-:Y:S04]  /*30180*/  @!P5 STG.E.U8 desc[UR10][R8.64+0x41], R5 ;  /* 0x000041050800d986 */ /* 0x0001e8000c10110a */
[----:B0-----:R-:W2:Y:S01]  /*30190*/  LDL.LU R5, [R1+0xc8] ;  /* 0x0000c80001057983 */ /* 0x001ea20000300800 */
[----:B------:R-:W-:-:S13]  /*301a0*/  ISETP.LT.OR P5, PT, R0, 0x41, !P3 ;  /* 0x000000410000780c */ /* 0x000fda0005fa1670 */
        /* <DEDUP_REMOVED lines=21> */
[----:B------:R5:W-:Y:S01]  /*30300*/  @!P5 STG.E.U8 desc[UR10][R10.64+0x49], R5 ;  /* 0x000049050a00d986 */ /* 0x000be2000c10110a */
[----:B------:R-:W-:-:S13]  /*30310*/  ISETP.LT.OR P5, PT, R0, 0x41, !P2 ;  /* 0x000000410000780c */ /* 0x000fda00057a1670 */
[----:B-----5:R-:W-:-:S05]  /*30320*/  @!P5 IMAD R5, R12, R17, RZ ;  /* 0x000000110c05d224 */ /* 0x020fca00078e02ff */
[----:B------:R4:W-:Y:S01]  /*30330*/  @!P5 STG.E.U8 desc[UR10][R2.64+0x40], R5 ;  /* 0x000040050200d986 */ /* 0x0009e2000c10110a */
[----:B------:R-:W-:-:S13]  /*30340*/  ISETP.LT.OR P5, PT, R0, 0x42, !P2 ;  /* 0x000000420000780c */ /* 0x000fda00057a1670 */
[----:B----4-:R-:W-:-:S05]  /*30350*/  @!P5 IMAD R5, R13, R17, RZ ;  /* 0x000000110d05d224 */ /* 0x010fca00078e02ff */
[----:B------:R0:W-:Y:S04]  /*30360*/  @!P5 STG.E.U8 desc[UR10][R2.64+0x41], R5 ;  /* 0x000041050200d986 */ /* 0x0001e8000c10110a */
[----:B0-----:R-:W2:Y:S01]  /*30370*/  LDL.LU R5, [R1+0xa8] ;  /* 0x0000a80001057983 */ /* 0x001ea20000300800 */
[----:B------:R-:W-:-:S13]  /*30380*/  ISETP.LT.OR P5, PT, R0, 0x41, !P0 ;  /* 0x000000410000780c */ /* 0x000fda00047a1670 */
[----:B------:R-:W-:-:S04]  /*30390*/  @!P5 IADD3 R12, P6, R2, UR6, RZ ;  /* 0x00000006020cdc10 */ /* 0x000fc8000ffde0ff */
[----:B------:R-:W-:Y:S01]  /*303a0*/  @!P5 IADD3.X R13, R3, UR61, RZ, P6, !PT ;  /* 0x0000003d030ddc10 */ /* 0x000fe2000b7fe4ff */
[----:B--2---:R-:W-:-:S05]  /*303b0*/  @!P5 IMAD R5, R5, R17, RZ ;  /* 0x000000110505d224 */ /* 0x004fca00078e02ff */
[----:B------:R0:W-:Y:S04]  /*303c0*/  @!P5 STG.E.U8 desc[UR10][R12.64+0x40], R5 ;  /* 0x000040050c00d986 */ /* 0x0001e8000c10110a */
[----:B0-----:R-:W2:Y:S01]  /*303d0*/  LDL.LU R5, [R1+0xac] ;  /* 0x0000ac0001057983 */ /* 0x001ea20000300800 */
[----:B------:R-:W-:-:S13]  /*303e0*/  ISETP.LT.OR P5, PT, R0, 0x42, !P0 ;  /* 0x000000420000780c */ /* 0x000fda00047a1670 */
[----:B------:R-:W-:-:S04]  /*303f0*/  @!P5 IADD3 R12, P6, R2, UR6, RZ ;  /* 0x00000006020cdc10 */ /* 0x000fc8000ffde0ff */
[----:B------:R-:W-:Y:S01]  /*30400*/  @!P5 IADD3.X R13, R3, UR61, RZ, P6, !PT ;  /* 0x0000003d030ddc10 */ /* 0x000fe2000b7fe4ff */
[----:B--2---:R-:W-:-:S05]  /*30410*/  @!P5 IMAD R5, R5, R17, RZ ;  /* 0x000000110505d224 */ /* 0x004fca00078e02ff */
[----:B------:R0:W-:Y:S04]  /*30420*/  @!P5 STG.E.U8 desc[UR10][R12.64+0x41], R5 ;  /* 0x000041050c00d986 */ /* 0x0001e8000c10110a */
[----:B0-----:R-:W2:Y:S04]  /*30430*/  LDL.LU R12, [R1+0xb0] ;  /* 0x0000b000010c7983 */ /* 0x001ea80000300800 */
[----:B------:R-:W4:Y:S01]  /*30440*/  LDL.LU R13, [R1+0xb4] ;  /* 0x0000b400010d7983 */ /* 0x000f220000300800 */
[----:B------:R-:W-:-:S13]  /*30450*/  ISETP.LT.OR P5, PT, R0, 0x49, !P2 ;  /* 0x000000490000780c */ /* 0x000fda00057a1670 */
[----:B--2---:R-:W-:-:S05]  /*30460*/  @!P5 IMAD R5, R12, R17, RZ ;  /* 0x000000110c05d224 */ /* 0x004fca00078e02ff */
        /* <DEDUP_REMOVED lines=17> */
[----:B------:R-:W-:-:S03]  /*30580*/  ISETP.LT.OR P5, PT, R0, 0x41, !P1 ;  /* 0x000000410000780c */ /* 0x000fc60004fa1670 */
[----:B------:R-:W4:Y:S04]  /*30590*/  LDL.LU R12, [R1+0x98] ;  /* 0x00009800010c7983 */ /* 0x000f280000300800 */
[----:B------:R-:W5:Y:S06]  /*305a0*/  LDL.LU R13, [R1+0x9c] ;  /* 0x00009c00010d7983 */ /* 0x000f6c0000300800 */
[----:B--2---:R-:W-:-:S05]  /*305b0*/  @!P5 IMAD R5, R5, R17, RZ ;  /* 0x000000110505d224 */ /* 0x004fca00078e02ff */
[----:B------:R0:W-:Y:S04]  /*305c0*/  @!P5 STG.E.U8 desc[UR10][R6.64+0x40], R5 ;  /* 0x000040050600d986 */ /* 0x0001e8000c10110a */
[----:B0-----:R-:W2:Y:S01]  /*305d0*/  LDL.LU R5, [R1+0x84] ;  /* 0x0000840001057983 */ /* 0x001ea20000300800 */
[----:B------:R-:W-:Y:S02]  /*305e0*/  ISETP.LT.OR P5, PT, R0, 0x42, !P1 ;  /* 0x000000420000780c */ /* 0x000fe40004fa1670 */
[----:B------:R-:W-:-:S04]  /*305f0*/  LOP3.LUT R4, R4, 0xfffbffff, RZ, 0xc0, !PT ;  /* 0xfffbffff04047812 */ /* 0x000fc800078ec0ff */
[----:B------:R-:W-:-:S07]  /*30600*/  @P4 LOP3.LUT R4, R4, 0x40000, RZ, 0xfc, !PT ;  /* 0x0004000004044812 */ /* 0x000fce00078efcff */
[----:B--2---:R-:W-:-:S05]  /*30610*/  @!P5 IMAD R5, R5, R17, RZ ;  /* 0x000000110505d224 */ /* 0x004fca00078e02ff */
[----:B------:R0:W-:Y:S04]  /*30620*/  @!P5 STG.E.U8 desc[UR10][R6.64+0x41], R5 ;  /* 0x000041050600d986 */ /* 0x0001e8000c10110a */
[----:B0-----:R-:W2:Y:S01]  /*30630*/  LDL.LU R5, [R1+0x88] ;  /* 0x0000880001057983 */ /* 0x001ea20000300800 */
[C---:B------:R-:W-:Y:S02]  /*30640*/  LOP3.LUT P4, RZ, R19.reuse, 0x40000, RZ, 0xc0, !PT ;  /* 0x0004000013ff7812 */ /* 0x040fe4000788c0ff */
[----:B------:R-:W-:-:S11]  /*30650*/  LOP3.LUT P5, RZ, R19, 0x10000, RZ, 0xc0, !PT ;  /* 0x0001000013ff7812 */ /* 0x000fd600078ac0ff */
[----:B--2---:R-:W-:-:S05]  /*30660*/  @!P4 IMAD R5, R5, R17, RZ ;  /* 0x000000110505c224 */ /* 0x004fca00078e02ff */
[----:B------:R0:W-:Y:S04]  /*30670*/  @!P4 STG.E.U8 desc[UR10][R96.64+0x40], R5 ;  /* 0x000040056000c986 */ /* 0x0001e8000c10110a */
[----:B0-----:R-:W2:Y:S04]  /*30680*/  LDL.LU.64 R96, [R1+0x3d8] ;  /* 0x0003d80001607983 */ /* 0x001ea80000300a00 */
[----:B------:R-:W3:Y:S02]  /*30690*/  LDL.LU R5, [R1+0x8c] ;  /* 0x00008c0001057983 */ /* 0x000ee40000300800 */
[----:B---3--:R-:W-:-:S05]  /*306a0*/  @!P5 IMAD R5, R5, R17, RZ ;  /* 0x000000110505d224 */ /* 0x008fca00078e02ff */
[----:B------:R0:W-:Y:S04]  /*306b0*/  @!P5 STG.E.U8 desc[UR10][R98.64+0x41], R5 ;  /* 0x000041056200d986 */ /* 0x0001e8000c10110a */
[----:B0-----:R-:W3:Y:S04]  /*306c0*/  LDL.LU.64 R98, [R1+0x3d0] ;  /* 0x0003d00001627983 */ /* 0x001ee80000300a00 */
[----:B------:R-:W4:Y:S01]  /*306d0*/  LDL.LU R5, [R1+0x90] ;  /* 0x0000900001057983 */ /* 0x000f220000300800 */
[----:B------:R-:W-:-:S13]  /*306e0*/  ISETP.LT.OR P5, PT, R0, 0x49, !P1 ;  /* 0x000000490000780c */ /* 0x000fda0004fa1670 */
[----:B----4-:R-:W-:-:S05]  /*306f0*/  @!P5 IMAD R5, R5, R17, RZ ;  /* 0x000000110505d224 */ /* 0x010fca00078e02ff */
[----:B------:R0:W-:Y:S04]  /*30700*/  @!P5 STG.E.U8 desc[UR10][R6.64+0x48], R5 ;  /* 0x000048050600d986 */ /* 0x0001e8000c10110a */
[----:B0-----:R-:W4:Y:S01]  /*30710*/  LDL.LU R5, [R1+0x94] ;  /* 0x0000940001057983 */ /* 0x001f220000300800 */
[----:B------:R-:W-:Y:S02]  /*30720*/  ISETP.LT.OR P5, PT, R0, 0x4a, !P1 ;  /* 0x0000004a0000780c */ /* 0x000fe40004fa1670 */
[----:B------:R-:W-:-:S11]  /*30730*/  LOP3.LUT P6, RZ, R19, 0x2000, RZ, 0xc0, !PT ;  /* 0x0000200013ff7812 */ /* 0x000fd600078cc0ff */
[----:B----4-:R-:W-:-:S05]  /*30740*/  @!P5 IMAD R5, R5, R17, RZ ;  /* 0x000000110505d224 */ /* 0x010fca00078e02ff */
[----:B------:R0:W-:Y:S01]  /*30750*/  @!P5 STG.E.U8 desc[UR10][R6.64+0x49], R5 ;  /* 0x000049050600d986 */ /* 0x0001e2000c10110a */
[----:B------:R-:W-:-:S13]  /*30760*/  LOP3.LUT P5, RZ, R19, 0x8000, RZ, 0xc0, !PT ;  /* 0x0000800013ff7812 */ /* 0x000fda00078ac0ff */
[----:B0-----:R-:W-:-:S05]  /*30770*/  @!P5 IMAD R5, R12, R17, RZ ;  /* 0x000000110c05d224 */ /* 0x001fca00078e02ff */
[----:B------:R5:W-:Y:S02]  /*30780*/  @!P5 STG.E.U8 desc[UR10][R100.64+0x48], R5 ;  /* 0x000048056400d986 */ /* 0x000be4000c10110a */
[----:B-----5:R-:W-:Y:S02]  /*30790*/  @!P6 IMAD R5, R13, R17, RZ ;  /* 0x000000110d05e224 */ /* 0x020fe400078e02ff */
[----:B------:R-:W4:Y:S04]  /*307a0*/  LDL.LU.64 R100, [R1+0x3c8] ;  /* 0x0003c80001647983 */ /* 0x000f280000300a00 */
[----:B------:R-:W5:Y:S04]  /*307b0*/  LDL.LU R12, [R1+0x40] ;  /* 0x00004000010c7983 */ /* 0x000f680000300800 */
[----:B------:R0:W-:Y:S04]  /*307c0*/  @!P6 STG.E.U8 desc[UR10][R102.64+0x49], R5 ;  /* 0x000049056600e986 */ /* 0x0001e8000c10110a */
[----:B0-----:R-:W4:Y:S04]  /*307d0*/  LDL.LU.64 R102, [R1+0x3c0] ;  /* 0x0003c00001667983 */ /* 0x001f280000300a00 */
[----:B------:R-:W2:Y:S01]  /*307e0*/  LDL.LU R5, [R1+0x60] ;  /* 0x0000600001057983 */ /* 0x000ea20000300800 */
[----:B------:R-:W-:-:S03]  /*307f0*/  LOP3.LUT P4, RZ, R4, 0x40000, RZ, 0xc0, !PT ;  /* 0x0004000004ff7812 */ /* 0x000fc6000788c0ff */
[----:B------:R-:W3:Y:S01]  /*30800*/  LDL.LU R13, [R1+0x44] ;  /* 0x00004400010d7983 */ /* 0x000ee20000300800 */
        /* <DEDUP_REMOVED lines=35> */
[----:B---3--:R-:W-:-:S05]  /*30a40*/  @!P5 IMAD R5, R13, R17, RZ ;  /* 0x000000110d05d224 */ /* 0x008fca00078e02ff */
        /* <DEDUP_REMOVED lines=14> */
[----:B------:R-:W3:Y:S01]  /*30b30*/  LDL.LU R13, [R1+0x54] ;  /* 0x00005400010d7983 */ /* 0x000ee20000300800 */
[----:B------:R-:W-:-:S13]  /*30b40*/  ISETP.LT.OR P5, PT, R0, 0x59, !P2 ;  /* 0x000000590000780c */ /* 0x000fda00057a1670 */
[----:B--2---:R-:W-:-:S05]  /*30b50*/  @!P5 IMAD R5, R12, R17, RZ ;  /* 0x000000110c05d224 */ /* 0x004fca00078e02ff */
        /* <DEDUP_REMOVED lines=18> */
[----:B------:R-:W3:Y:S04]  /*30c80*/  LDL.LU R12, [R1+0x28] ;  /* 0x00002800010c7983 */ /* 0x000ee80000300800 */
[----:B------:R-:W5:Y:S06]  /*30c90*/  LDL.LU R13, [R1+0x2c] ;  /* 0x00002c00010d7983 */ /* 0x000f6c0000300800 */
[----:B--2---:R-:W-:-:S05]  /*30ca0*/  @!P5 IMAD R5, R5, R17, RZ ;  /* 0x000000110505d224 */ /* 0x004fca00078e02ff */
[----:B------:R0:W-:Y:S04]  /*30cb0*/  @!P5 STG.E.U8 desc[UR10][R6.64+0x50], R5 ;  /* 0x000050050600d986 */ /* 0x0001e8000c10110a */
[----:B0-----:R-:W2:Y:S01]  /*30cc0*/  LDL.LU R5, [R1+0x24] ;  /* 0x0000240001057983 */ /* 0x001ea20000300800 */
[----:B------:R-:W-:Y:S02]  /*30cd0*/  ISETP.LT.OR P5, PT, R0, 0x52, !P1 ;  /* 0x000000520000780c */ /* 0x000fe40004fa1670 */
[----:B------:R-:W-:-:S04]  /*30ce0*/  LOP3.LUT R4, R4, 0xfffdffff, RZ, 0xc0, !PT ;  /* 0xfffdffff04047812 */ /* 0x000fc800078ec0ff */
[----:B------:R-:W-:Y:S02]  /*30cf0*/  @P4 LOP3.LUT R4, R4, 0x20000, RZ, 0xfc, !PT ;  /* 0x0002000004044812 */ /* 0x000fe400078efcff */
[----:B------:R-:W-:-:S05]  /*30d00*/  LOP3.LUT P4, RZ, R19, 0x200000, RZ, 0xc0, !PT ;  /* 0x0020000013ff7812 */ /* 0x000fca000788c0ff */
[----:B--2---:R-:W-:-:S05]  /*30d10*/  @!P5 IMAD R5, R5, R17, RZ ;  /* 0x000000110505d224 */ /* 0x004fca00078e02ff */
[----:B------:R3:W-:Y:S01]  /*30d20*/  @!P5 STG.E.U8 desc[UR10][R6.64+0x51], R5 ;  /* 0x000051050600d986 */ /* 0x0007e2000c10110a */
[----:B------:R-:W-:Y:S02]  /*30d30*/  LOP3.LUT P5, RZ, R19, 0x20000, RZ, 0xc0, !PT ;  /* 0x0002000013ff7812 */ /* 0x000fe400078ac0ff */
[----:B---3--:R-:W-:-:S05]  /*30d40*/  @!P4 IMAD R5, R12, R17, RZ ;  /* 0x000000110c05c224 */ /* 0x008fca00078e02ff */
[----:B------:R5:W-:Y:S06]  /*30d50*/  @!P4 STG.E.U8 desc[UR10][R88.64+0x50], R5 ;  /* 0x000050055800c986 */ /* 0x000bec000c10110a */
[----:B-----5:R-:W-:Y:S01]  /*30d60*/  @!P5 IMAD R5, R13, R17, RZ ;  /* 0x000000110d05d224 */ /* 0x020fe200078e02ff */
[----:B------:R-:W2:Y:S04]  /*30d70*/  LDL.LU.64 R88, [R1+0x3b8] ;  /* 0x0003b80001587983 */ /* 0x000ea80000300a00 */
[----:B------:R0:W-:Y:S04]  /*30d80*/  @!P5 STG.E.U8 desc[UR10][R90.64+0x51], R5 ;  /* 0x000051055a00d986 */ /* 0x0001e8000c10110a */
[----:B0-----:R-:W3:Y:S04]  /*30d90*/  LDL.LU.64 R90, [R1+0x3b0] ;  /* 0x0003b000015a7983 */ /* 0x001ee80000300a00 */
[----:B------:R-:W5:Y:S01]  /*30da0*/  LDL.LU R5, [R1+0x30] ;  /* 0x0000300001057983 */ /* 0x000f620000300800 */
[----:B------:R-:W-:-:S03]  /*30db0*/  ISETP.LT.OR P5, PT, R0, 0x59, !P1 ;  /* 0x000000590000780c */ /* 0x000fc60004fa1670 */
[----:B------:R-:W4:Y:S04]  /*30dc0*/  LDL.LU R12, [R1+0x18] ;  /* 0x00001800010c7983 */ /* 0x000f280000300800 */
[----:B------:R-:W2:Y:S06]  /*30dd0*/  LDL.LU R13, [R1+0x1c] ;  /* 0x00001c00010d7983 */ /* 0x000eac0000300800 */
[----:B-----5:R-:W-:-:S05]  /*30de0*/  @!P5 IMAD R5, R5, R17, RZ ;  /* 0x000000110505d224 */ /* 0x020fca00078e02ff */
[----:B------:R0:W-:Y:S04]  /*30df0*/  @!P5 STG.E.U8 desc[UR10][R6.64+0x58], R5 ;  /* 0x000058050600d986 */ /* 0x0001e8000c10110a */
[----:B0-----:R-:W5:Y:S01]  /*30e00*/  LDL.LU R5, [R1+0x34] ;  /* 0x0000340001057983 */ /* 0x001f620000300800 */
[----:B------:R-:W-:-:S13]  /*30e10*/  ISETP.LT.OR P5, PT, R0, 0x5a, !P1 ;  /* 0x0000005a0000780c */ /* 0x000fda0004fa1670 */
[----:B-----5:R-:W-:-:S05]  /*30e20*/  @!P5 IMAD R5, R5, R17, RZ ;  /* 0x000000110505d224 */ /* 0x020fca00078e02ff */
[----:B------:R0:W-:Y:S04]  /*30e30*/  @!P5 STG.E.U8 desc[UR10][R6.64+0x59], R5 ;  /* 0x000059050600d986 */ /* 0x0001e8000c10110a */
[----:B0-----:R-:W5:Y:S01]  /*30e40*/  LDL.LU R5, [R1+0x38] ;  /* 0x0000380001057983 */ /* 0x001f620000300800 */
[C---:B------:R-:W-:Y:S02]  /*30e50*/  LOP3.LUT P5, RZ, R19.reuse, 0x4000, RZ, 0xc0, !PT ;  /* 0x0000400013ff7812 */ /* 0x040fe400078ac0ff */
[----:B------:R-:W-:-:S11]  /*30e60*/  LOP3.LUT P6, RZ, R19, 0x1000, RZ, 0xc0, !PT ;  /* 0x0000100013ff7812 */ /* 0x000fd600078cc0ff */
[----:B-----5:R-:W-:-:S05]  /*30e70*/  @!P5 IMAD R5, R5, R17, RZ ;  /* 0x000000110505d224 */ /* 0x020fca00078e02ff */
[----:B------:R0:W-:Y:S04]  /*30e80*/  @!P5 STG.E.U8 desc[UR10][R92.64+0x58], R5 ;  /* 0x000058055c00d986 */ /* 0x0001e8000c10110a */
[----:B0-----:R-:W5:Y:S04]  /*30e90*/  LDL.LU.64 R92, [R1+0x3a8] ;  /* 0x0003a800015c7983 */ /* 0x001f680000300a00 */
[----:B------:R-:W3:Y:S01]  /*30ea0*/  LDL.LU R5, [R1+0x3c] ;  /* 0x00003c0001057983 */ /* 0x000ee20000300800 */
[----:B------:R-:W-:-:S04]  /*30eb0*/  LOP3.LUT P4, RZ, R4, 0x20000, RZ, 0xc0, !PT ;  /* 0x0002000004ff7812 */ /* 0x000fc8000788c0ff */
[----:B------:R-:W-:Y:S01]  /*30ec0*/  ISETP.LT.OR P5, PT, R0, 0x61, !P4 ;  /* 0x000000610000780c */ /* 0x000fe200067a1670 */
[----:B---3--:R-:W-:-:S05]  /*30ed0*/  @!P6 IMAD R5, R5, R17, RZ ;  /* 0x000000110505e224 */ /* 0x008fca00078e02ff */
[----:B------:R0:W-:Y:S04]  /*30ee0*/  @!P6 STG.E.U8 desc[UR10][R94.64+0x59], R5 ;  /* 0x000059055e00e986 */ /* 0x0001e8000c10110a */
[----:B0-----:R-:W3:Y:S04]  /*30ef0*/  LDL.LU.64 R94, [R1+0x3a0] ;  /* 0x0003a000015e7983 */ /* 0x001ee80000300a00 */
[----:B------:R-:W4:Y:S02]  /*30f00*/  LDL.LU R5, [R1] ;  /* 0x0000000001057983 */ /* 0x000f240000300800 */
[----:B----4-:R-:W-:-:S05]  /*30f10*/  @!P5 IMAD R5, R5, R17, RZ ;  /* 0x000000110505d224 */ /* 0x010fca00078e02ff */
[----:B------:R0:W-:Y:S04]  /*30f20*/  @!P5 STG.E.U8 desc[UR10][R8.64+0x60], R5 ;  /* 0x000060050800d986 */ /* 0x0001e8000c10110a */
[----:B0-----:R-:W4:Y:S01]  /*30f30*/  LDL.LU R5, [R1+0x4] ;  /* 0x0000040001057983 */ /* 0x001f220000300800 */
[----:B------:R-:W-:-:S13]  /*30f40*/  ISETP.LT.OR P5, PT, R0, 0x62, !P4 ;  /* 0x000000620000780c */ /* 0x000fda00067a1670 */
        /* <DEDUP_REMOVED lines=15> */
[----:B------:R-:W-:Y:S02]  /*31040*/  ISETP.LT.OR P5, PT, R0, 0x6a, !P4 ;  /* 0x0000006a0000780c */ /* 0x000fe400067a1670 */
[----:B------:R-:W-:-:S04]  /*31050*/  LOP3.LUT R4, R4, 0xfffeffff, RZ, 0xc0, !PT ;  /* 0xfffeffff04047812 */ /* 0x000fc800078ec0ff */
[----:B------:R-:W-:Y:S02]  /*31060*/  @P4 LOP3.LUT R4, R4, 0x10000, RZ, 0xfc, !PT ;  /* 0x0001000004044812 */ /* 0x000fe400078efcff */
[----:B------:R-:W-:-:S13]  /*31070*/  LOP3.LUT P4, RZ, R19, 0x400000, RZ, 0xc0, !PT ;  /* 0x0040000013ff7812 */ /* 0x000fda000788c0ff */
[-C--:B------:R-:W-:Y:S02]  /*31080*/  @!P4 IMAD R218, R218, R17.reuse, RZ ;  /* 0x00000011dadac224 */ /* 0x080fe400078e02ff */
[----:B----4-:R-:W-:-:S05]  /*31090*/  @!P5 IMAD R5, R5, R17, RZ ;  /* 0x000000110505d224 */ /* 0x010fca00078e02ff */
[----:B------:R0:W-:Y:S01]  /*310a0*/  @!P5 STG.E.U8 desc[UR10][R8.64+0x69], R5 ;  /* 0x000069050800d986 */ /* 0x0001e2000c10110a */
[----:B------:R-:W-:-:S13]  /*310b0*/  ISETP.LT.OR P5, PT, R0, 0x69, !P3 ;  /* 0x000000690000780c */ /* 0x000fda0005fa1670 */
[----:B0-----:R-:W-:-:S05]  /*310c0*/  @!P5 IMAD R5, R12, R17, RZ ;  /* 0x000000110c05d224 */ /* 0x001fca00078e02ff */
[----:B------:R2:W-:Y:S01]  /*310d0*/  @!P5 STG.E.U8 desc[UR10][R10.64+0x68], R5 ;  /* 0x000068050a00d986 */ /* 0x0005e2000c10110a */
[----:B------:R-:W-:-:S13]  /*310e0*/  ISETP.LT.OR P5, PT, R0, 0x6a, !P3 ;  /* 0x0000006a0000780c */ /* 0x000fda0005fa1670 */
[----:B--2---:R-:W-:-:S05]  /*310f0*/  @!P5 IMAD R5, R13, R17, RZ ;  /* 0x000000110d05d224 */ /* 0x004fca00078e02ff */
[----:B------:R-:W-:Y:S01]  /*31100*/  @!P5 STG.E.U8 desc[UR10][R10.64+0x69], R5 ;  /* 0x000069050a00d986 */ /* 0x000fe2000c10110a */
[----:B------:R-:W-:-:S13]  /*31110*/  ISETP.LT.OR P5, PT, R0, 0x61, !P2 ;  /* 0x000000610000780c */ /* 0x000fda00057a1670 */
[----:B------:R-:W-:-:S05]  /*31120*/  @!P5 IMAD R224, R224, R17, RZ ;  /* 0x00000011e0e0d224 */ /* 0x000fca00078e02ff */
[----:B------:R-:W-:Y:S01]  /*31130*/  @!P5 STG.E.U8 desc[UR10][R2.64+0x60], R224 ;  /* 0x000060e00200d986 */ /* 0x000fe2000c10110a */
[----:B------:R-:W-:-:S13]  /*31140*/  ISETP.LT.OR P5, PT, R0, 0x62, !P2 ;  /* 0x000000620000780c */ /* 0x000fda00057a1670 */
[----:B------:R-:W-:-:S05]  /*31150*/  @!P5 IMAD R225, R225, R17, RZ ;  /* 0x00000011e1e1d224 */ /* 0x000fca00078e02ff */
[----:B------:R-:W-:Y:S01]  /*31160*/  @!P5 STG.E.U8 desc[UR10][R2.64+0x61], R225 ;  /* 0x000061e10200d986 */ /* 0x000fe2000c10110a */
[----:B------:R-:W-:-:S13]  /*31170*/  ISETP.LT.OR P5, PT, R0, 0x61, !P0 ;  /* 0x000000610000780c */ /* 0x000fda00047a1670 */
[----:B------:R-:W-:Y:S01]  /*31180*/  @!P5 IADD3 R12, P6, R2, UR6, RZ ;  /* 0x00000006020cdc10 */ /* 0x000fe2000ffde0ff */
[----:B------:R-:W-:-:S03]  /*31190*/  @!P5 IMAD R226, R226, R17, RZ ;  /* 0x00000011e2e2d224 */ /* 0x000fc600078e02ff */
[----:B------:R-:W-:-:S05]  /*311a0*/  @!P5 IADD3.X R13, R3, UR61, RZ, P6, !PT ;  /* 0x0000003d030ddc10 */ /* 0x000fca000b7fe4ff */
[----:B------:R0:W-:Y:S01]  /*311b0*/  @!P5 STG.E.U8 desc[UR10][R12.64+0x60], R226 ;  /* 0x000060e20c00d986 */ /* 0x0001e2000c10110a */
[----:B------:R-:W-:-:S13]  /*311c0*/  ISETP.LT.OR P5, PT, R0, 0x62, !P0 ;  /* 0x000000620000780c */ /* 0x000fda00047a1670 */
[----:B0-----:R-:W-:Y:S01]  /*311d0*/  @!P5 IADD3 R12, P6, R2, UR6, RZ ;  /* 0x00000006020cdc10 */ /* 0x001fe2000ffde0ff */
[----:B------:R-:W-:-:S03]  /*311e0*/  @!P5 IMAD R227, R227, R17, RZ ;  /* 0x00000011e3e3d224 */ /* 0x000fc600078e02ff */
[----:B------:R-:W-:-:S05]  /*311f0*/  @!P5 IADD3.X R13, R3, UR61, RZ, P6, !PT ;  /* 0x0000003d030ddc10 */ /* 0x000fca000b7fe4ff */
[----:B------:R0:W-:Y:S01]  /*31200*/  @!P5 STG.E.U8 desc[UR10][R12.64+0x61], R227 ;  /* 0x000061e30c00d986 */ /* 0x0001e2000c10110a */
[----:B------:R-:W-:-:S13]  /*31210*/  ISETP.LT.OR P5, PT, R0, 0x69, !P2 ;  /* 0x000000690000780c */ /* 0x000fda00057a1670 */
[----:B------:R-:W-:-:S05]  /*31220*/  @!P5 IMAD R228, R228, R17, RZ ;  /* 0x00000011e4e4d224 */ /* 0x000fca00078e02ff */
[----:B------:R-:W-:Y:S01]  /*31230*/  @!P5 STG.E.U8 desc[UR10][R2.64+0x68], R228 ;  /* 0x000068e40200d986 */ /* 0x000fe2000c10110a */
[----:B------:R-:W-:-:S13]  /*31240*/  ISETP.LT.OR P5, PT, R0, 0x6a, !P2 ;  /* 0x0000006a0000780c */ /* 0x000fda00057a1670 */
[----:B------:R-:W-:-:S05]  /*31250*/  @!P5 IMAD R229, R229, R17, RZ ;  /* 0x00000011e5e5d224 */ /* 0x000fca00078e02ff */
[----:B------:R-:W-:Y:S01]  /*31260*/  @!P5 STG.E.U8 desc[UR10][R2.64+0x69], R229 ;  /* 0x000069e50200d986 */ /* 0x000fe2000c10110a */
[----:B------:R-:W-:-:S13]  /*31270*/  ISETP.LT.OR P5, PT, R0, 0x69, !P0 ;  /* 0x000000690000780c */ /* 0x000fda00047a1670 */
[----:B0-----:R-:W-:Y:S01]  /*31280*/  @!P5 IADD3 R12, P6, R2, UR6, RZ ;  /* 0x00000006020cdc10 */ /* 0x001fe2000ffde0ff */
[----:B------:R-:W-:-:S03]  /*31290*/  @!P5 IMAD R230, R230, R17, RZ ;  /* 0x00000011e6e6d224 */ /* 0x000fc600078e02ff */
[----:B------:R-:W-:-:S05]  /*312a0*/  @!P5 IADD3.X R13, R3, UR61, RZ, P6, !PT ;  /* 0x0000003d030ddc10 */ /* 0x000fca000b7fe4ff */
[----:B------:R0:W-:Y:S01]  /*312b0*/  @!P5 STG.E.U8 desc[UR10][R12.64+0x68], R230 ;  /* 0x000068e60c00d986 */ /* 0x0001e2000c10110a */
[----:B------:R-:W-:-:S13]  /*312c0*/  ISETP.LT.OR P5, PT, R0, 0x6a, !P0 ;  /* 0x0000006a0000780c */ /* 0x000fda00047a1670 */
[----:B0-----:R-:W-:Y:S01]  /*312d0*/  @!P5 IADD3 R12, P6, R2, UR6, RZ ;  /* 0x00000006020cdc10 */ /* 0x001fe2000ffde0ff */
[----:B------:R-:W-:-:S03]  /*312e0*/  @!P5 IMAD R231, R231, R17, RZ ;  /* 0x00000011e7e7d224 */ /* 0x000fc600078e02ff */
[----:B------:R-:W-:-:S05]  /*312f0*/  @!P5 IADD3.X R13, R3, UR61, RZ, P6, !PT ;  /* 0x0000003d030ddc10 */ /* 0x000fca000b7fe4ff */
[----:B------:R-:W-:Y:S01]  /*31300*/  @!P5 STG.E.U8 desc[UR10][R12.64+0x69], R231 ;  /* 0x000069e70c00d986 */ /* 0x000fe2000c10110a */
[----:B------:R-:W-:-:S13]  /*31310*/  ISETP.LT.OR P5, PT, R0, 0x61, !P1 ;  /* 0x000000610000780c */ /* 0x000fda0004fa1670 */
[----:B------:R-:W-:-:S05]  /*31320*/  @!P5 IMAD R216, R216, R17, RZ ;  /* 0x00000011d8d8d224 */ /* 0x000fca00078e02ff */
[----:B------:R-:W-:Y:S01]  /*31330*/  @!P5 STG.E.U8 desc[UR10][R6.64+0x60], R216 ;  /* 0x000060d80600d986 */ /* 0x000fe2000c10110a */
[----:B------:R-:W-:-:S13]  /*31340*/  ISETP.LT.OR P5, PT, R0, 0x62, !P1 ;  /* 0x000000620000780c */ /* 0x000fda0004fa1670 */
[----:B------:R-:W-:-:S05]  /*31350*/  @!P5 IMAD R217, R217, R17, RZ ;  /* 0x00000011d9d9d224 */ /* 0x000fca00078e02ff */
[----:B------:R-:W-:Y:S01]  /*31360*/  @!P5 STG.E.U8 desc[UR10][R6.64+0x61], R217 ;  /* 0x000061d90600d986 */ /* 0x000fe2000c10110a */
[----:B------:R-:W-:-:S03]  /*31370*/  LOP3.LUT P5, RZ, R19, 0x100000, RZ, 0xc0, !PT ;  /* 0x0010000013ff7812 */ /* 0x000fc600078ac0ff */
[----:B------:R0:W-:Y:S10]  /*31380*/  @!P4 STG.E.U8 desc[UR10][R80.64+0x60], R218 ;  /* 0x000060da5000c986 */ /* 0x0001f4000c10110a */
[----:B------:R-:W-:Y:S01]  /*31390*/  @!P5 IMAD R219, R219, R17, RZ ;  /* 0x00000011dbdbd224 */ /* 0x000fe200078e02ff */
[----:B------:R-:W-:Y:S01]  /*313a0*/  LOP3.LUT P6, RZ, R19, 0x8, RZ, 0xc0, !PT ;  /* 0x0000000813ff7812 */ /* 0x000fe200078cc0ff */
[----:B0-----:R-:W2:Y:S04]  /*313b0*/  LDL.LU.64 R80, [R1+0x398] ;  /* 0x0003980001507983 */ /* 0x001ea80000300a00 */
[----:B------:R0:W-:Y:S01]  /*313c0*/  @!P5 STG.E.U8 desc[UR10][R82.64+0x61], R219 ;  /* 0x000061db5200d986 */ /* 0x0001e2000c10110a */
[----:B------:R-:W-:-:S02]  /*313d0*/  ISETP.LT.OR P5, PT, R0, 0x69, !P1 ;  /* 0x000000690000780c */ /* 0x000fc40004fa1670 */
[----:B------:R-:W-:-:S05]  /*313e0*/  LOP3.LUT P4, RZ, R4, 0x10000, RZ, 0xc0, !PT ;  /* 0x0001000004ff7812 */ /* 0x000fca000788c0ff */
[-C--:B------:R-:W-:Y:S01]  /*313f0*/  @!P6 IMAD R223, R223, R17.reuse, RZ ;  /* 0x00000011dfdfe224 */ /* 0x080fe200078e02ff */
[----:B0-----:R-:W4:Y:S05]  /*31400*/  LDL.LU.64 R82, [R1+0x390] ;  /* 0x0003900001527983 */ /* 0x001f2a0000300a00 */
[----:B------:R-:W-:-:S05]  /*31410*/  @!P5 IMAD R220, R220, R17, RZ ;  /* 0x00000011dcdcd224 */ /* 0x000fca00078e02ff */
[----:B------:R-:W-:Y:S01]  /*31420*/  @!P5 STG.E.U8 desc[UR10][R6.64+0x68], R220 ;  /* 0x000068dc0600d986 */ /* 0x000fe2000c10110a */
[----:B------:R-:W-:-:S13]  /*31430*/  ISETP.LT.OR P5, PT, R0, 0x6a, !P1 ;  /* 0x0000006a0000780c */ /* 0x000fda0004fa1670 */
[----:B------:R-:W-:-:S05]  /*31440*/  @!P5 IMAD R221, R221, R17, RZ ;  /* 0x00000011ddddd224 */ /* 0x000fca00078e02ff */
[----:B------:R-:W-:Y:S01]  /*31450*/  @!P5 STG.E.U8 desc[UR10][R6.64+0x69], R221 ;  /* 0x000069dd0600d986 */ /* 0x000fe2000c10110a */
[----:B------:R-:W-:-:S13]  /*31460*/  LOP3.LUT P5, RZ, R19, 0x80000, RZ, 0xc0, !PT ;  /* 0x0008000013ff7812 */ /* 0x000fda00078ac0ff */
[----:B------:R-:W-:-:S05]  /*31470*/  @!P5 IMAD R222, R222, R17, RZ ;  /* 0x00000011deded224 */ /* 0x000fca00078e02ff */
[----:B------:R0:W-:Y:S01]  /*31480*/  @!P5 STG.E.U8 desc[UR10][R84.64+0x68], R222 ;  /* 0x000068de5400d986 */ /* 0x0001e2000c10110a */
[----:B------:R-:W-:-:S03]  /*31490*/  ISETP.LT.OR P5, PT, R0, 0x71, !P4 ;  /* 0x000000710000780c */ /* 0x000fc600067a1670 */
[----:B------:R1:W-:Y:S01]  /*314a0*/  @!P6 STG.E.U8 desc[UR10][R86.64+0x69], R223 ;  /* 0x000069df5600e986 */ /* 0x0003e2000c10110a */
[----:B------:R-:W-:-:S03]  /*314b0*/  LOP3.LUT R4, R4, 0xffff7fff, RZ, 0xc0, !PT ;  /* 0xffff7fff04047812 */ /* 0x000fc600078ec0ff */
[----:B0-----:R-:W4:Y:S06]  /*314c0*/  LDL.LU.64 R84, [R1+0x388] ;  /* 0x0003880001547983 */ /* 0x001f2c0000300a00 */
[----:B------:R-:W-:Y:S01]  /*314d0*/  @!P5 IMAD R208, R208, R17, RZ ;  /* 0x00000011d0d0d224 */ /* 0x000fe200078e02ff */
[----:B------:R-:W-:Y:S01]  /*314e0*/  @P4 LOP3.LUT R4, R4, 0x8000, RZ, 0xfc, !PT ;  /* 0x0000800004044812 */ /* 0x000fe200078efcff */
[----:B-1----:R-:W4:Y:S04]  /*314f0*/  LDL.LU.64 R86, [R1+0x380] ;  /* 0x0003800001567983 */ /* 0x002f280000300a00 */
        /* <DEDUP_REMOVED lines=57> */
[----:B------:R-:W-:Y:S02]  /*31890*/  ISETP.LT.OR P5, PT, R0, 0x72, !P1 ;  /* 0x000000720000780c */ /* 0x000fe40004fa1670 */
[----:B------:R-:W-:-:S11]  /*318a0*/  LOP3.LUT P4, RZ, R19, 0x2000000, RZ, 0xc0, !PT ;  /* 0x0200000013ff7812 */ /* 0x000fd6000788c0ff */
[----:B------:R-:W-:-:S05]  /*318b0*/  @!P5 IMAD R193, R193, R17, RZ ;  /* 0x00000011c1c1d224 */ /* 0x000fca00078e02ff */
[----:B------:R-:W-:Y:S01]  /*318c0*/  @!P5 STG.E.U8 desc[UR10][R6.64+0x71], R193 ;  /* 0x000071c10600d986 */ /* 0x000fe2000c10110a */
[----:B------:R-:W-:Y:S01]  /*318d0*/  LOP3.LUT P5, RZ, R19, 0x1000000, RZ, 0xc0, !PT ;  /* 0x0100000013ff7812 */ /* 0x000fe200078ac0ff */
[----:B------:R-:W-:-:S05]  /*318e0*/  @!P4 IMAD R194, R194, R17, RZ ;  /* 0x00000011c2c2c224 */ /* 0x000fca00078e02ff */
[----:B------:R0:W-:Y:S07]  /*318f0*/  @!P4 STG.E.U8 desc[UR10][R72.64+0x70], R194 ;  /* 0x000070c24800c986 */ /* 0x0001ee000c10110a */
[----:B------:R-:W-:-:S05]  /*31900*/  @!P5 IMAD R195, R195, R17, RZ ;  /* 0x00000011c3c3d224 */ /* 0x000fca00078e02ff */
[----:B------:R1:W-:Y:S01]  /*31910*/  @!P5 STG.E.U8 desc[UR10][R74.64+0x71], R195 ;  /* 0x000071c34a00d986 */ /* 0x0003e2000c10110a */
[----:B------:R-:W-:Y:S02]  /*31920*/  ISETP.LT.OR P5, PT, R0, 0x79, !P1 ;  /* 0x000000790000780c */ /* 0x000fe40004fa1670 */
[----:B------:R-:W-:Y:S01]  /*31930*/  LOP3.LUT P6, RZ, R19, 0x4, RZ, 0xc0, !PT ;  /* 0x0000000413ff7812 */ /* 0x000fe200078cc0ff */
[----:B0-----:R-:W4:Y:S01]  /*31940*/  LDL.LU.64 R72, [R1+0x378] ;  /* 0x0003780001487983 */ /* 0x001f220000300a00 */
[----:B------:R-:W-:-:S09]  /*31950*/  LOP3.LUT P4, RZ, R4, 0x8000, RZ, 0xc0, !PT ;  /* 0x0000800004ff7812 */ /* 0x000fd2000788c0ff */
[----:B------:R-:W-:Y:S01]  /*31960*/  @!P5 IMAD R196, R196, R17, RZ ;  /* 0x00000011c4c4d224 */ /* 0x000fe200078e02ff */
[----:B-1----:R-:W4:Y:S04]  /*31970*/  LDL.LU.64 R74, [R1+0x370] ;  /* 0x00037000014a7983 */ /* 0x002f280000300a00 */
[----:B------:R-:W-:Y:S01]  /*31980*/  @!P5 STG.E.U8 desc[UR10][R6.64+0x78], R196 ;  /* 0x000078c40600d986 */ /* 0x000fe2000c10110a */
[----:B------:R-:W-:-:S13]  /*31990*/  ISETP.LT.OR P5, PT, R0, 0x7a, !P1 ;  /* 0x0000007a0000780c */ /* 0x000fda0004fa1670 */
[----:B------:R-:W-:-:S05]  /*319a0*/  @!P5 IMAD R197, R197, R17, RZ ;  /* 0x00000011c5c5d224 */ /* 0x000fca00078e02ff */
[----:B------:R-:W-:Y:S01]  /*319b0*/  @!P5 STG.E.U8 desc[UR10][R6.64+0x79], R197 ;  /* 0x000079c50600d986 */ /* 0x000fe2000c10110a */
[----:B------:R-:W-:-:S13]  /*319c0*/  LOP3.LUT P5, RZ, R19, 0x800000, RZ, 0xc0, !PT ;  /* 0x0080000013ff7812 */ /* 0x000fda00078ac0ff */
[----:B------:R-:W-:-:S05]  /*319d0*/  @!P5 IMAD R198, R198, R17, RZ ;  /* 0x00000011c6c6d224 */ /* 0x000fca00078e02ff */
[----:B------:R0:W-:Y:S01]  /*319e0*/  @!P5 STG.E.U8 desc[UR10][R76.64+0x78], R198 ;  /* 0x000078c64c00d986 */ /* 0x0001e2000c10110a */
[----:B------:R-:W-:Y:S01]  /*319f0*/  ISETP.LT.OR P5, PT, R0, 0x81, !P4 ;  /* 0x000000810000780c */ /* 0x000fe200067a1670 */
[----:B------:R-:W-:-:S05]  /*31a00*/  @!P6 IMAD R199, R199, R17, RZ ;  /* 0x00000011c7c7e224 */ /* 0x000fca00078e02ff */
[----:B------:R1:W-:Y:S01]  /*31a10*/  @!P6 STG.E.U8 desc[UR10][R78.64+0x79], R199 ;  /* 0x000079c74e00e986 */ /* 0x0003e2000c10110a */
[----:B------:R-:W-:-:S03]  /*31a20*/  LOP3.LUT R4, R4, 0xffffbfff, RZ, 0xc0, !PT ;  /* 0xffffbfff04047812 */ /* 0x000fc600078ec0ff */
[----:B0-----:R-:W4:Y:S03]  /*31a30*/  LDL.LU.64 R76, [R1+0x368] ;  /* 0x00036800014c7983 */ /* 0x001f260000300a00 */
[----:B------:R-:W-:-:S05]  /*31a40*/  @!P5 IMAD R184, R184, R17, RZ ;  /* 0x00000011b8b8d224 */ /* 0x000fca00078e02ff */
[----:B------:R-:W-:Y:S01]  /*31a50*/  @!P5 STG.E.U8 desc[UR10][R8.64+0x80], R184 ;  /* 0x000080b80800d986 */ /* 0x000fe2000c10110a */
[----:B------:R-:W-:Y:S02]  /*31a60*/  ISETP.LT.OR P5, PT, R0, 0x82, !P4 ;  /* 0x000000820000780c */ /* 0x000fe400067a1670 */
[----:B------:R-:W-:Y:S01]  /*31a70*/  @P4 LOP3.LUT R4, R4, 0x4000, RZ, 0xfc, !PT ;  /* 0x0000400004044812 */ /* 0x000fe200078efcff */
[----:B-1----:R-:W4:Y:S10]  /*31a80*/  LDL.LU.64 R78, [R1+0x360] ;  /* 0x00036000014e7983 */ /* 0x002f340000300a00 */
        /* <DEDUP_REMOVED lines=67> */
[----:B------:R-:W-:-:S03]  /*31ec0*/  LOP3.LUT P4, RZ, R4, 0x4000, RZ, 0xc0, !PT ;  /* 0x0000400004ff7812 */ /* 0x000fc6000788c0ff */
[----:B-1----:R-:W4:Y:S06]  /*31ed0*/  LDL.LU.64 R66, [R1+0x350] ;  /* 0x0003500001427983 */ /* 0x002f2c0000300a00 */
        /* <DEDUP_REMOVED lines=10> */
[----:B------:R1:W-:Y:S04]  /*31f80*/  @!P6 STG.E.U8 desc[UR10][R70.64+0x89], R175 ;  /* 0x000089af4600e986 */ /* 0x0003e8000c10110a */
[----:B0-----:R-:W4:Y:S03]  /*31f90*/  LDL.LU.64 R68, [R1+0x348] ;  /* 0x0003480001447983 */ /* 0x001f260000300a00 */
[----:B------:R-:W-:-:S05]  /*31fa0*/  @!P5 IMAD R13, R160, R17, RZ ;  /* 0x00000011a00dd224 */ /* 0x000fca00078e02ff */
[----:B------:R0:W-:Y:S01]  /*31fb0*/  @!P5 STG.E.U8 desc[UR10][R8.64+0x90], R13 ;  /* 0x0000900d0800d986 */ /* 0x0001e2000c10110a */
[----:B------:R-:W-:-:S03]  /*31fc0*/  ISETP.LT.OR P5, PT, R0, 0x92, !P4 ;  /* 0x000000920000780c */ /* 0x000fc600067a1670 */
[----:B-1----:R-:W4:Y:S10]  /*31fd0*/  LDL.LU.64 R70, [R1+0x340] ;  /* 0x0003400001467983 */ /* 0x002f340000300a00 */
[----:B------:R-:W-:-:S05]  /*31fe0*/  @!P5 IMAD R161, R161, R17, RZ ;  /* 0x00000011a1a1d224 */ /* 0x000fca00078e02ff */
[----:B------:R-:W-:Y:S01]  /*31ff0*/  @!P5 STG.E.U8 desc[UR10][R8.64+0x91], R161 ;  /* 0x000091a10800d986 */ /* 0x000fe2000c10110a */
[----:B------:R-:W-:-:S13]  /*32000*/  ISETP.LT.OR P5, PT, R0, 0x91, !P3 ;  /* 0x000000910000780c */ /* 0x000fda0005fa1670 */
[----:B------:R-:W-:-:S05]  /*32010*/  @!P5 IMAD R5, R162, R17, RZ ;  /* 0x00000011a205d224 */ /* 0x000fca00078e02ff */
[----:B------:R1:W-:Y:S01]  /*32020*/  @!P5 STG.E.U8 desc[UR10][R10.64+0x90], R5 ;  /* 0x000090050a00d986 */ /* 0x0003e2000c10110a */
[----:B------:R-:W-:-:S13]  /*32030*/  ISETP.LT.OR P5, PT, R0, 0x92, !P3 ;  /* 0x000000920000780c */ /* 0x000fda0005fa1670 */
[----:B------:R-:W-:-:S05]  /*32040*/  @!P5 IMAD R163, R163, R17, RZ ;  /* 0x00000011a3a3d224 */ /* 0x000fca00078e02ff */
[----:B------:R5:W-:Y:S01]  /*32050*/  @!P5 STG.E.U8 desc[UR10][R10.64+0x91], R163 ;  /* 0x000091a30a00d986 */ /* 0x000be2000c10110a */
[----:B------:R-:W-:-:S13]  /*32060*/  ISETP.LT.OR P5, PT, R0, 0x99, !P4 ;  /* 0x000000990000780c */ /* 0x000fda00067a1670 */
[----:B0-----:R-:W-:-:S05]  /*32070*/  @!P5 IMAD R13, R164, R17, RZ ;  /* 0x00000011a40dd224 */ /* 0x001fca00078e02ff */
[----:B------:R-:W-:Y:S01]  /*32080*/  @!P5 STG.E.U8 desc[UR10][R8.64+0x98], R13 ;  /* 0x0000980d0800d986 */ /* 0x000fe2000c10110a */
[----:B------:R-:W-:-:S13]  /*32090*/  ISETP.LT.OR P5, PT, R0, 0x9a, !P4 ;  /* 0x0000009a0000780c */ /* 0x000fda00067a1670 */
[----:B------:R-:W-:-:S05]  /*320a0*/  @!P5 IMAD R165, R165, R17, RZ ;  /* 0x00000011a5a5d224 */ /* 0x000fca00078e02ff */
[----:B------:R-:W-:Y:S01]  /*320b0*/  @!P5 STG.E.U8 desc[UR10][R8.64+0x99], R165 ;  /* 0x000099a50800d986 */ /* 0x000fe2000c10110a */
[----:B------:R-:W-:-:S13]  /*320c0*/  ISETP.LT.OR P5, PT, R0, 0x99, !P3 ;  /* 0x000000990000780c */ /* 0x000fda0005fa1670 */
[----:B-1----:R-:W-:-:S05]  /*320d0*/  @!P5 IMAD R5, R166, R17, RZ ;  /* 0x00000011a605d224 */ /* 0x002fca00078e02ff */
[----:B------:R0:W-:Y:S01]  /*320e0*/  @!P5 STG.E.U8 desc[UR10][R10.64+0x98], R5 ;  /* 0x000098050a00d986 */ /* 0x0001e2000c10110a */
[----:B------:R-:W-:-:S13]  /*320f0*/  ISETP.LT.OR P5, PT, R0, 0x9a, !P3 ;  /* 0x0000009a0000780c */ /* 0x000fda0005fa1670 */
[----:B------:R-:W-:-:S05]  /*32100*/  @!P5 IMAD R167, R167, R17, RZ ;  /* 0x00000011a7a7d224 */ /* 0x000fca00078e02ff */
[----:B------:R-:W-:Y:S01]  /*32110*/  @!P5 STG.E.U8 desc[UR10][R10.64+0x99], R167 ;  /* 0x000099a70a00d986 */ /* 0x000fe2000c10110a */
[----:B------:R-:W-:-:S13]  /*32120*/  ISETP.LT.OR P5, PT, R0, 0x91, !P2 ;  /* 0x000000910000780c */ /* 0x000fda00057a1670 */
[----:B------:R-:W-:-:S05]  /*32130*/  @!P5 IMAD R161, R152, R17, RZ ;  /* 0x0000001198a1d224 */ /* 0x000fca00078e02ff */
[----:B------:R1:W-:Y:S01]  /*32140*/  @!P5 STG.E.U8 desc[UR10][R2.64+0x90], R161 ;  /* 0x000090a10200d986 */ /* 0x0003e2000c10110a */
[----:B------:R-:W-:-:S13]  /*32150*/  ISETP.LT.OR P5, PT, R0, 0x92, !P2 ;  /* 0x000000920000780c */ /* 0x000fda00057a1670 */
[----:B-----5:R-:W-:-:S05]  /*32160*/  @!P5 IMAD R163, R153, R17, RZ ;  /* 0x0000001199a3d224 */ /* 0x020fca00078e02ff */
[----:B------:R-:W-:Y:S01]  /*32170*/  @!P5 STG.E.U8 desc[UR10][R2.64+0x91], R163 ;  /* 0x000091a30200d986 */ /* 0x000fe2000c10110a */
[----:B------:R-:W-:-:S13]  /*32180*/  ISETP.LT.OR P5, PT, R0, 0x91, !P0 ;  /* 0x000000910000780c */ /* 0x000fda00047a1670 */
[----:B------:R-:W-:Y:S01]  /*32190*/  @!P5 IADD3 R12, P6, R2, UR6, RZ ;  /* 0x00000006020cdc10 */ /* 0x000fe2000ffde0ff */
[----:B0-----:R-:W-:-:S03]  /*321a0*/  @!P5 IMAD R5, R154, R17, RZ ;  /* 0x000000119a05d224 */ /* 0x001fc600078e02ff */
[----:B------:R-:W-:-:S05]  /*321b0*/  @!P5 IADD3.X R13, R3, UR61, RZ, P6, !PT ;  /* 0x0000003d030ddc10 */ /* 0x000fca000b7fe4ff */
[----:B------:R0:W-:Y:S01]  /*321c0*/  @!P5 STG.E.U8 desc[UR10][R12.64+0x90], R5 ;  /* 0x000090050c00d986 */ /* 0x0001e2000c10110a */
[----:B------:R-:W-:-:S13]  /*321d0*/  ISETP.LT.OR P5, PT, R0, 0x92, !P0 ;  /* 0x000000920000780c */ /* 0x000fda00047a1670 */
[----:B------:R-:W-:Y:S01]  /*321e0*/  @!P5 IADD3 R152, P6, R2, UR6, RZ ;  /* 0x000000060298dc10 */ /* 0x000fe2000ffde0ff */
[----:B------:R-:W-:-:S03]  /*321f0*/  @!P5 IMAD R155, R155, R17, RZ ;  /* 0x000000119b9bd224 */ /* 0x000fc600078e02ff */
[----:B------:R-:W-:-:S05]  /*32200*/  @!P5 IADD3.X R153, R3, UR61, RZ, P6, !PT ;  /* 0x0000003d0399dc10 */ /* 0x000fca000b7fe4ff */
[----:B------:R5:W-:Y:S01]  /*32210*/  @!P5 STG.E.U8 desc[UR10][R152.64+0x91], R155 ;  /* 0x0000919b9800d986 */ /* 0x000be2000c10110a */
[----:B------:R-:W-:-:S13]  /*32220*/  ISETP.LT.OR P5, PT, R0, 0x99, !P2 ;  /* 0x000000990000780c */ /* 0x000fda00057a1670 */
[----:B-1----:R-:W-:-:S05]  /*32230*/  @!P5 IMAD R161, R156, R17, RZ ;  /* 0x000000119ca1d224 */ /* 0x002fca00078e02ff */
        /* <DEDUP_REMOVED lines=8> */
[----:B------:R-:W-:Y:S01]  /*322c0*/  @!P5 STG.E.U8 desc[UR10][R12.64+0x98], R5 ;  /* 0x000098050c00d986 */ /* 0x000fe2000c10110a */
[----:B------:R-:W-:-:S13]  /*322d0*/  ISETP.LT.OR P5, PT, R0, 0x9a, !P0 ;  /* 0x0000009a0000780c */ /* 0x000fda00047a1670 */
[----:B-----5:R-:W-:Y:S01]  /*322e0*/  @!P5 IADD3 R152, P6, R2, UR6, RZ ;  /* 0x000000060298dc10 */ /* 0x020fe2000ffde0ff */
[----:B------:R-:W-:-:S03]  /*322f0*/  @!P5 IMAD R159, R159, R17, RZ ;  /* 0x000000119f9fd224 */ /* 0x000fc600078e02ff */
[----:B------:R-:W-:-:S05]  /*32300*/  @!P5 IADD3.X R153, R3, UR61, RZ, P6, !PT ;  /* 0x0000003d0399dc10 */ /* 0x000fca000b7fe4ff */
[----:B------:R-:W-:Y:S01]  /*32310*/  @!P5 STG.E.U8 desc[UR10][R152.64+0x99], R159 ;  /* 0x0000999f9800d986 */ /* 0x000fe2000c10110a */
[----:B------:R-:W-:-:S13]  /*32320*/  ISETP.LT.OR P5, PT, R0, 0x91, !P1 ;  /* 0x000000910000780c */ /* 0x000fda0004fa1670 */
[----:B------:R-:W-:-:S05]  /*32330*/  @!P5 IMAD R155, R144, R17, RZ ;  /* 0x00000011909bd224 */ /* 0x000fca00078e02ff */
[----:B------:R-:W-:Y:S01]  /*32340*/  @!P5 STG.E.U8 desc[UR10][R6.64+0x90], R155 ;  /* 0x0000909b0600d986 */ /* 0x000fe2000c10110a */
[----:B------:R-:W-:Y:S02]  /*32350*/  ISETP.LT.OR P5, PT, R0, 0x92, !P1 ;  /* 0x000000920000780c */ /* 0x000fe40004fa1670 */
[----:B------:R-:W-:Y:S02]  /*32360*/  P2R R160, PR, RZ, 0x10 ;  /* 0x00000010ffa07803 */ /* 0x000fe40000000000 */
[----:B------:R-:W-:-:S09]  /*32370*/  LOP3.LUT P4, RZ, R19, 0x80000000, RZ, 0xc0, !PT ;  /* 0x8000000013ff7812 */ /* 0x000fd2000788c0ff */
        /* <DEDUP_REMOVED lines=9> */
[----:B0-----:R-:W5:Y:S01]  /*32410*/  LDL.LU.64 R56, [R1+0x338] ;  /* 0x0003380001387983 */ /* 0x001f620000300a00 */
[----:B------:R-:W-:-:S03]  /*32420*/  ISETP.NE.AND P4, PT, R160, RZ, PT ;  /* 0x000000ffa000720c */ /* 0x000fc60003f85270 */
[----:B-1----:R-:W5:Y:S06]  /*32430*/  LDL.LU.64 R58, [R1+0x330] ;  /* 0x00033000013a7983 */ /* 0x002f6c0000300a00 */
        /* <DEDUP_REMOVED lines=11> */
[----:B0-----:R-:W5:Y:S03]  /*324f0*/  LDL.LU.64 R60, [R1+0x328] ;  /* 0x00032800013c7983 */ /* 0x001f660000300a00 */
[----:B------:R-:W-:-:S05]  /*32500*/  @!P5 IMAD R13, R136, R17, RZ ;  /* 0x00000011880dd224 */ /* 0x000fca00078e02ff */
[----:B------:R0:W-:Y:S01]  /*32510*/  @!P5 STG.E.U8 desc[UR10][R8.64+0xa0], R13 ;  /* 0x0000a00d0800d986 */ /* 0x0001e2000c10110a */
[----:B------:R-:W-:-:S03]  /*32520*/  ISETP.LT.OR P5, PT, R0, 0xa2, !P4 ;  /* 0x000000a20000780c */ /* 0x000fc600067a1670 */
[----:B-1----:R-:W5:Y:S10]  /*32530*/  LDL.LU.64 R62, [R1+0x320] ;  /* 0x00032000013e7983 */ /* 0x002f740000300a00 */
        /* <DEDUP_REMOVED lines=24> */
[----:B---3--:R-:W-:-:S05]  /*326c0*/  @!P5 IMAD R139, R129, R17, RZ ;  /* 0x00000011818bd224 */ /* 0x008fca00078e02ff */
        /* <DEDUP_REMOVED lines=23> */
[----:B---3--:R-:W-:Y:S01]  /*32840*/  @!P5 IADD3 R128, P6, R2, UR6, RZ ;  /* 0x000000060280dc10 */ /* 0x008fe2000ffde0ff */
        /* <DEDUP_REMOVED lines=18> */
[----:B0-----:R-:W3:Y:S01]  /*32970*/  LDL.LU.64 R48, [R1+0x318] ;  /* 0x0003180001307983 */ /* 0x001ee20000300a00 */
[----:B------:R-:W-:-:S03]  /*32980*/  ISETP.NE.AND P4, PT, R136, RZ, PT ;  /* 0x000000ff8800720c */ /* 0x000fc60003f85270 */
[----:B-1----:R-:W3:Y:S06]  /*32990*/  LDL.LU.64 R50, [R1+0x310] ;  /* 0x0003100001327983 */ /* 0x002eec0000300a00 */
        /* <DEDUP_REMOVED lines=11> */
[----:B0-----:R-:W3:Y:S03]  /*32a50*/  LDL.LU.64 R52, [R1+0x308] ;  /* 0x0003080001347983 */ /* 0x001ee60000300a00 */
[----:B------:R-:W-:-:S05]  /*32a60*/  @!P5 IMAD R13, R112, R17, RZ ;  /* 0x00000011700dd224 */ /* 0x000fca00078e02ff */
[----:B------:R0:W-:Y:S01]  /*32a70*/  @!P5 STG.E.U8 desc[UR10][R8.64+0xb0], R13 ;  /* 0x0000b00d0800d986 */ /* 0x0001e2000c10110a */
[----:B------:R-:W-:-:S03]  /*32a80*/  ISETP.LT.OR P5, PT, R0, 0xb2, !P4 ;  /* 0x000000b20000780c */ /* 0x000fc600067a1670 */
[----:B-1----:R-:W3:Y:S10]  /*32a90*/  LDL.LU.64 R54, [R1+0x300] ;  /* 0x0003000001367983 */ /* 0x002ef40000300a00 */
        /* <DEDUP_REMOVED lines=24> */
[----:B--2---:R-:W-:-:S05]  /*32c20*/  @!P5 IMAD R115, R105, R17, RZ ;  /* 0x000000116973d224 */ /* 0x004fca00078e02ff */
        /* <DEDUP_REMOVED lines=23> */
[----:B--2---:R-:W-:Y:S01]  /*32da0*/  @!P5 IADD3 R104, P6, R2, UR6, RZ ;  /* 0x000000060268dc10 */ /* 0x004fe2000ffde0ff */
        /* <DEDUP_REMOVED lines=18> */
[----:B0-----:R-:W2:Y:S01]  /*32ed0*/  LDL.LU.64 R40, [R1+0x2f8] ;  /* 0x0002f80001287983 */ /* 0x001ea20000300a00 */
[----:B------:R-:W-:-:S03]  /*32ee0*/  ISETP.NE.AND P4, PT, R112, RZ, PT ;  /* 0x000000ff7000720c */ /* 0x000fc60003f85270 */
[----:B-1----:R-:W2:Y:S06]  /*32ef0*/  LDL.LU.64 R42, [R1+0x2f0] ;  /* 0x0002f000012a7983 */ /* 0x002eac0000300a00 */
        /* <DEDUP_REMOVED lines=11> */
[----:B0-----:R-:W2:Y:S03]  /*32fb0*/  LDL.LU.64 R44, [R1+0x2e8] ;  /* 0x0002e800012c7983 */ /* 0x001ea60000300a00 */
[----:B------:R-:W-:-:S05]  /*32fc0*/  @!P5 IMAD R13, R88, R17, RZ ;  /* 0x00000011580dd224 */ /* 0x000fca00078e02ff */
[----:B------:R0:W-:Y:S01]  /*32fd0*/  @!P5 STG.E.U8 desc[UR10][R8.64+0xc0], R13 ;  /* 0x0000c00d0800d986 */ /* 0x0001e2000c10110a */
[----:B------:R-:W-:-:S03]  /*32fe0*/  ISETP.LT.OR P5, PT, R0, 0xc2, !P4 ;  /* 0x000000c20000780c */ /* 0x000fc600067a1670 */
[----:B-1----:R-:W2:Y:S10]  /*32ff0*/  LDL.LU.64 R46, [R1+0x2e0] ;  /* 0x0002e000012e7983 */ /* 0x002eb40000300a00 */
        /* <DEDUP_REMOVED lines=24> */
[----:B----4-:R-:W-:-:S05]  /*33180*/  @!P5 IMAD R91, R81, R17, RZ ;  /* 0x00000011515bd224 */ /* 0x010fca00078e02ff */
        /* <DEDUP_REMOVED lines=23> */
[----:B----4-:R-:W-:Y:S01]  /*33300*/  @!P5 IADD3 R80, P6, R2, UR6, RZ ;  /* 0x000000060250dc10 */ /* 0x010fe2000ffde0ff */
        /* <DEDUP_REMOVED lines=19> */
[----:B------:R-:W-:-:S03]  /*33440*/  ISETP.NE.AND P4, PT, R88, RZ, PT ;  /* 0x000000ff5800720c */ /* 0x000fc60003f85270 */
        /* <DEDUP_REMOVED lines=38> */
[----:B-----5:R-:W-:-:S05]  /*336b0*/  @!P5 IMAD R65, R56, R17, RZ ;  /* 0x000000113841d224 */ /* 0x020fca00078e02ff */
        /* <DEDUP_REMOVED lines=43> */
[----:B------:R-:W-:-:S03]  /*33970*/  ISETP.LT.OR P5, PT, R0, 0xd9, !P1 ;  /* 0x000000d90000780c */ /* 0x000fc60004fa1670 */
[----:B0-----:R-:W3:Y:S01]  /*33980*/  LDL.LU.64 R24, [R1+0x2b8] ;  /* 0x0002b80001187983 */ /* 0x001ee20000300a00 */
[----:B------:R-:W-:-:S03]  /*33990*/  LOP3.LUT P6, RZ, R19, 0x400, RZ, 0xc0, !PT ;  /* 0x0000040013ff7812 */ /* 0x000fc600078cc0ff */
[----:B-1----:R-:W5:Y:S06]  /*339a0*/  LDL.LU.64 R26, [R1+0x2b0] ;  /* 0x0002b000011a7983 */ /* 0x002f6c0000300a00 */
[----:B------:R-:W-:-:S05]  /*339b0*/  @!P5 IMAD R5, R52, R17, RZ ;  /* 0x000000113405d224 */ /* 0x000fca00078e02ff */
[----:B------:R-:W-:Y:S01]  /*339c0*/  @!P5 STG.E.U8 desc[UR10][R6.64+0xd8], R5 ;  /* 0x0000d8050600d986 */ /* 0x000fe2000c10110a */
[----:B------:R-:W-:-:S13]  /*339d0*/  ISETP.LT.OR P5, PT, R0, 0xda, !P1 ;  /* 0x000000da0000780c */ /* 0x000fda0004fa1670 */
[----:B------:R-:W-:-:S05]  /*339e0*/  @!P5 IMAD R53, R53, R17, RZ ;  /* 0x000000113535d224 */ /* 0x000fca00078e02ff */
[----:B------:R-:W-:Y:S01]  /*339f0*/  @!P5 STG.E.U8 desc[UR10][R6.64+0xd9], R53 ;  /* 0x0000d9350600d986 */ /* 0x000fe2000c10110a */
[----:B------:R-:W-:Y:S01]  /*33a00*/  LOP3.LUT P5, RZ, R4, 0x100, RZ, 0xc0, !PT ;  /* 0x0000010004ff7812 */ /* 0x000fe200078ac0ff */
[----:B------:R-:W-:-:S12]  /*33a10*/  @!P6 IMAD R55, R55, R17, RZ ;  /* 0x000000113737e224 */ /* 0x000fd800078e02ff */
[----:B------:R-:W-:-:S05]  /*33a20*/  @!P5 IMAD R54, R54, R17, RZ ;  /* 0x000000113636d224 */ /* 0x000fca00078e02ff */
[----:B------:R0:W-:Y:S04]  /*33a30*/  @!P5 STG.E.U8 desc[UR10][R28.64+0xd8], R54 ;  /* 0x0000d8361c00d986 */ /* 0x0001e8000c10110a */
[----:B------:R1:W-:Y:S04]  /*33a40*/  @!P6 STG.E.U8 desc[UR10][R30.64+0xd9], R55 ;  /* 0x0000d9371e00e986 */ /* 0x0003e8000c10110a */
[----:B0-----:R-:W5:Y:S04]  /*33a50*/  LDL.LU.64 R28, [R1+0x2a8] ;  /* 0x0002a800011c7983 */ /* 0x001f680000300a00 */
[----:B-1----:R-:W5:Y:S01]  /*33a60*/  LDL.LU.64 R30, [R1+0x2a0] ;  /* 0x0002a000011e7983 */ /* 0x002f620000300a00 */
[----:B------:R-:W-:-:S04]  /*33a70*/  ISETP.NE.AND P4, PT, R64, RZ, PT ;  /* 0x000000ff4000720c */ /* 0x000fc80003f85270 */
[----:B------:R-:W-:-:S13]  /*33a80*/  ISETP.LT.OR P5, PT, R0, 0xe1, !P4 ;  /* 0x000000e10000780c */ /* 0x000fda00067a1670 */
[----:B--2---:R-:W-:-:S05]  /*33a90*/  @!P5 IMAD R13, R40, R17, RZ ;  /* 0x00000011280dd224 */ /* 0x004fca00078e02ff */
        /* <DEDUP_REMOVED lines=8> */
[----:B------:R-:W-:-:S05]  /*33b20*/  @!P5 IMAD R43, R43, R17, RZ ;  /* 0x000000112b2bd224 */ /* 0x000fca00078e02ff */
[----:B------:R-:W-:Y:S01]  /*33b30*/  @!P5 STG.E.U8 desc[UR10][R10.64+0xe1], R43 ;  /* 0x0000e12b0a00d986 */ /* 0x000fe2000c10110a */
[C---:B------:R-:W-:Y:S02]  /*33b40*/  ISETP.LT.OR P5, PT, R0.reuse, 0xe9, !P4 ;  /* 0x000000e90000780c */ /* 0x040fe400067a1670 */
[----:B------:R-:W-:-:S13]  /*33b50*/  ISETP.LT.OR P4, PT, R0, 0xea, !P4 ;  /* 0x000000ea0000780c */ /* 0x000fda0006781670 */
[----:B------:R-:W-:-:S05]  /*33b60*/  @!P4 IMAD R45, R45, R17, RZ ;  /* 0x000000112d2dc224 */ /* 0x000fca00078e02ff */
[----:B------:R-:W-:Y:S01]  /*33b70*/  @!P4 STG.E.U8 desc[UR10][R8.64+0xe9], R45 ;  /* 0x0000e92d0800c986 */ /* 0x000fe2000c10110a */
[C---:B------:R-:W-:Y:S02]  /*33b80*/  ISETP.LT.OR P4, PT, R0.reuse, 0xe9, !P3 ;  /* 0x000000e90000780c */ /* 0x040fe40005f81670 */
[----:B------:R-:W-:Y:S01]  /*33b90*/  ISETP.LT.OR P3, PT, R0, 0xea, !P3 ;  /* 0x000000ea0000780c */ /* 0x000fe20005f61670 */
[----:B0-----:R-:W-:-:S05]  /*33ba0*/  @!P5 IMAD R13, R44, R17, RZ ;  /* 0x000000112c0dd224 */ /* 0x001fca00078e02ff */
[----:B------:R4:W-:Y:S07]  /*33bb0*/  @!P5 STG.E.U8 desc[UR10][R8.64+0xe8], R13 ;  /* 0x0000e80d0800d986 */ /* 0x0009ee000c10110a */
[----:B------:R-:W-:-:S05]  /*33bc0*/  @!P3 IMAD R47, R47, R17, RZ ;  /* 0x000000112f2fb224 */ /* 0x000fca00078e02ff */
[----:B------:R-:W-:Y:S01]  /*33bd0*/  @!P3 STG.E.U8 desc[UR10][R10.64+0xe9], R47 ;  /* 0x0000e92f0a00b986 */ /* 0x000fe2000c10110a */
[----:B------:R-:W-:Y:S01]  /*33be0*/  ISETP.LT.OR P3, PT, R0, 0xe1, !P2 ;  /* 0x000000e10000780c */ /* 0x000fe20005761670 */
[----:B-1----:R-:W-:-:S05]  /*33bf0*/  @!P4 IMAD R5, R46, R17, RZ ;  /* 0x000000112e05c224 */ /* 0x002fca00078e02ff */
[----:B------:R0:W-:Y:S07]  /*33c00*/  @!P4 STG.E.U8 desc[UR10][R10.64+0xe8], R5 ;  /* 0x0000e8050a00c986 */ /* 0x0001ee000c10110a */
[----:B----4-:R-:W-:-:S05]  /*33c10*/  @!P3 IMAD R13, R32, R17, RZ ;  /* 0x00000011200db224 */ /* 0x010fca00078e02ff */
[----:B------:R1:W-:Y:S01]  /*33c20*/  @!P3 STG.E.U8 desc[UR10][R2.64+0xe0], R13 ;  /* 0x0000e00d0200b986 */ /* 0x0003e2000c10110a */
[----:B------:R-:W-:-:S13]  /*33c30*/  ISETP.LT.OR P3, PT, R0, 0xe2, !P2 ;  /* 0x000000e20000780c */ /* 0x000fda0005761670 */
[----:B------:R-:W-:-:S05]  /*33c40*/  @!P3 IMAD R33, R33, R17, RZ ;  /* 0x000000112121b224 */ /* 0x000fca00078e02ff */
        /* <DEDUP_REMOVED lines=11> */
[C---:B------:R-:W-:Y:S02]  /*33d00*/  ISETP.LT.OR P3, PT, R0.reuse, 0xe9, !P2 ;  /* 0x000000e90000780c */ /* 0x040fe40005761670 */
[----:B------:R-:W-:-:S11]  /*33d10*/  ISETP.LT.OR P2, PT, R0, 0xea, !P2 ;  /* 0x000000ea0000780c */ /* 0x000fd60005741670 */
[-C--:B-1----:R-:W-:Y:S02]  /*33d20*/  @!P3 IMAD R13, R36, R17.reuse, RZ ;  /* 0x00000011240db224 */ /* 0x082fe400078e02ff */
[----:B------:R-:W-:-:S03]  /*33d30*/  @!P2 IMAD R37, R37, R17, RZ ;  /* 0x000000112525a224 */ /* 0x000fc600078e02ff */
[----:B------:R-:W-:Y:S04]  /*33d40*/  @!P3 STG.E.U8 desc[UR10][R2.64+0xe8], R13 ;  /* 0x0000e80d0200b986 */ /* 0x000fe8000c10110a */
[----:B------:R3:W-:Y:S01]  /*33d50*/  @!P2 STG.E.U8 desc[UR10][R2.64+0xe9], R37 ;  /* 0x0000e9250200a986 */ /* 0x0007e2000c10110a */
[C---:B------:R-:W-:Y:S02]  /*33d60*/  ISETP.LT.OR P2, PT, R0.reuse, 0xe9, !P0 ;  /* 0x000000e90000780c */ /* 0x040fe40004741670 */
[----:B------:R-:W-:Y:S02]  /*33d70*/  ISETP.LT.OR P0, PT, R0, 0xea, !P0 ;  /* 0x000000ea0000780c */ /* 0x000fe40004701670 */
[----:B------:R-:W-:-:S09]  /*33d80*/  LOP3.LUT P4, RZ, R4, 0x400, RZ, 0xc0, !PT ;  /* 0x0000040004ff7812 */ /* 0x000fd2000788c0ff */
[----:B0-----:R-:W-:Y:S01]  /*33d90*/  @!P2 IADD3 R8, P3, R2, UR6, RZ ;  /* 0x000000060208ac10 */ /* 0x001fe2000ff7e0ff */
[----:B--2---:R-:W-:-:S03]  /*33da0*/  @!P2 IMAD R11, R38, R17, RZ ;  /* 0x00000011260ba224 */ /* 0x004fc600078e02ff */
[----:B------:R-:W-:Y:S02]  /*33db0*/  @!P2 IADD3.X R9, R3, UR61, RZ, P3, !PT ;  /* 0x0000003d0309ac10 */ /* 0x000fe40009ffe4ff */
[----:B------:R-:W-:-:S03]  /*33dc0*/  LOP3.LUT P3, RZ, R4, 0x2000, RZ, 0xc0, !PT ;  /* 0x0000200004ff7812 */ /* 0x000fc6000786c0ff */
[----:B------:R5:W-:Y:S01]  /*33dd0*/  @!P2 STG.E.U8 desc[UR10][R8.64+0xe8], R11 ;  /* 0x0000e80b0800a986 */ /* 0x000be2000c10110a */
[----:B------:R-:W-:-:S04]  /*33de0*/  @!P0 IADD3 R4, P2, R2, UR6, RZ ;  /* 0x0000000602048c10 */ /* 0x000fc8000ff5e0ff */
[----:B------:R-:W-:Y:S02]  /*33df0*/  @!P0 IADD3.X R5, R3, UR61, RZ, P2, !PT ;  /* 0x0000003d03058c10 */ /* 0x000fe400097fe4ff */
[----:B------:R-:W-:Y:S01]  /*33e00*/  ISETP.LT.OR P2, PT, R0, 0xe1, !P1 ;  /* 0x000000e10000780c */ /* 0x000fe20004f41670 */
[----:B------:R-:W-:-:S05]  /*33e10*/  @!P0 IMAD R39, R39, R17, RZ ;  /* 0x0000001127278224 */ /* 0x000fca00078e02ff */
[----:B------:R0:W-:Y:S01]  /*33e20*/  @!P0 STG.E.U8 desc[UR10][R4.64+0xe9], R39 ;  /* 0x0000e92704008986 */ /* 0x0001e2000c10110a */
[----:B------:R-:W-:-:S06]  /*33e30*/  ISETP.LT.OR P0, PT, R0, 0xe2, !P1 ;  /* 0x000000e20000780c */ /* 0x000fcc0004f01670 */
[----:B---3--:R-:W-:Y:S01]  /*33e40*/  @!P2 IMAD R3, R24, R17, RZ ;  /* 0x000000111803a224 */ /* 0x008fe200078e02ff */
[----:B------:R-:W-:-:S04]  /*33e50*/  LOP3.LUT P5, RZ, R19, 0x200, RZ, 0xc0, !PT ;  /* 0x0000020013ff7812 */ /* 0x000fc800078ac0ff */
[----:B------:R0:W-:Y:S01]  /*33e60*/  @!P2 STG.E.U8 desc[UR10][R6.64+0xe0], R3 ;  /* 0x0000e0030600a986 */ /* 0x0001e2000c10110a */
[C---:B------:R-:W-:Y:S02]  /*33e70*/  ISETP.LT.OR P2, PT, R0.reuse, 0xe9, !P1 ;  /* 0x000000e90000780c */ /* 0x040fe40004f41670 */
[----:B------:R-:W-:Y:S02]  /*33e80*/  ISETP.LT.OR P1, PT, R0, 0xea, !P1 ;  /* 0x000000ea0000780c */ /* 0x000fe40004f21670 */
[----:B------:R-:W-:Y:S01]  /*33e90*/  LOP3.LUT P6, RZ, R19, 0x1, RZ, 0xc0, !PT ;  /* 0x0000000113ff7812 */ /* 0x000fe200078cc0ff */
[-C--:B------:R-:W-:Y:S02]  /*33ea0*/  @!P0 IMAD R25, R25, R17.reuse, RZ ;  /* 0x0000001119198224 */ /* 0x080fe400078e02ff */
[-C--:B-----5:R-:W-:Y:S02]  /*33eb0*/  @!P3 IMAD R9, R26, R17.reuse, RZ ;  /* 0x000000111a09b224 */ /* 0x0a0fe400078e02ff */
[-C--:B------:R-:W-:Y:S01]  /*33ec0*/  @!P4 IMAD R27, R27, R17.reuse, RZ ;  /* 0x000000111b1bc224 */ /* 0x080fe200078e02ff */
[----:B------:R0:W-:Y:S04]  /*33ed0*/  @!P0 STG.E.U8 desc[UR10][R6.64+0xe1], R25 ;  /* 0x0000e11906008986 */ /* 0x0001e8000c10110a */
[----:B------:R0:W-:Y:S01]  /*33ee0*/  @!P3 STG.E.U8 desc[UR10][R234.64+0xe0], R9 ;  /* 0x0000e009ea00b986 */ /* 0x0001e2000c10110a */
[----:B------:R-:W-:-:S02]  /*33ef0*/  @!P2 IMAD R11, R28, R17, RZ ;  /* 0x000000111c0ba224 */ /* 0x000fc400078e02ff */
[-C--:B------:R-:W-:Y:S02]  /*33f00*/  @!P1 IMAD R29, R29, R17.reuse, RZ ;  /* 0x000000111d1d9224 */ /* 0x080fe400078e02ff */
[-C--:B------:R-:W-:Y:S02]  /*33f10*/  @!P5 IMAD R13, R30, R17.reuse, RZ ;  /* 0x000000111e0dd224 */ /* 0x080fe400078e02ff */
[----:B------:R-:W-:Y:S01]  /*33f20*/  @!P6 IMAD R31, R31, R17, RZ ;  /* 0x000000111f1fe224 */ /* 0x000fe200078e02ff */
[----:B------:R0:W-:Y:S04]  /*33f30*/  @!P4 STG.E.U8 desc[UR10][R232.64+0xe1], R27 ;  /* 0x0000e11be800c986 */ /* 0x0001e8000c10110a */
[----:B------:R0:W-:Y:S04]  /*33f40*/  @!P2 STG.E.U8 desc[UR10][R6.64+0xe8], R11 ;  /* 0x0000e80b0600a986 */ /* 0x0001e8000c10110a */
[----:B------:R0:W-:Y:S04]  /*33f50*/  @!P1 STG.E.U8 desc[UR10][R6.64+0xe9], R29 ;  /* 0x0000e91d06009986 */ /* 0x0001e8000c10110a */
[----:B------:R0:W-:Y:S04]  /*33f60*/  @!P5 STG.E.U8 desc[UR10][R20.64+0xe8], R13 ;  /* 0x0000e80d1400d986 */ /* 0x0001e8000c10110a */
[----:B------:R0:W-:Y:S02]  /*33f70*/  @!P6 STG.E.U8 desc[UR10][R14.64+0xe9], R31 ;  /* 0x0000e91f0e00e986 */ /* 0x0001e4000c10110a */
.L_x_750:
[----:B------:R-:W-:Y:S05]  /*33f80*/  BSYNC B0 ;  /* 0x0000000000007941 */ /* 0x000fea0003800000 */
.L_x_28:
[----:B0-2---:R-:W2:Y:S04]  /*33f90*/  LDL.LU R3, [R1+0x280] ;  /* 0x0002800001037983 */ /* 0x005ea80000300800 */
[----:B------:R-:W2:Y:S01]  /*33fa0*/  LDL.LU R2, [R1+0x284] ;  /* 0x0002840001027983 */ /* 0x000ea20000300800 */
[----:B------:R-:W-:Y:S01]  /*33fb0*/  ULDC UR4, c[0x0][0xc] ;  /* 0x0000030000047ab9 */ /* 0x000fe20000000800 */
[----:B------:R-:W-:Y:S01]  /*33fc0*/  ULDC UR5, c[0x0][0x10] ;  /* 0x0000040000057ab9 */ /* 0x000fe20000000800 */
[----:B------:R-:W2:Y:S01]  /*33fd0*/  LDC R5, c[0x0][0x14] ;  /* 0x00000500ff057b82 */ /* 0x000ea20000000800 */
[----:B------:R-:W-:Y:S01]  /*33fe0*/  UIMAD.WIDE.U32 UR4, UR4, UR5, URZ ;  /* 0x00000005040472a5 */ /* 0x000fe2000f8e003f */
[----:B------:R-:W-:-:S05]  /*33ff0*/  PRMT R0, RZ, 0x7610, R0 ;  /* 0x00007610ff007816 */ /* 0x000fca0000000000 */
[----:B--2---:R-:W-:-:S04]  /*34000*/  IMAD.WIDE.U32 R2, R5, UR4, R2 ;  /* 0x0000000405027c25 */ /* 0x004fc8000f8e0002 */
[----:B------:R-:W-:Y:S01]  /*34010*/  IMAD R5, R5, UR5, RZ ;  /* 0x0000000505057c24 */ /* 0x000fe2000f8e02ff */
[----:B------:R-:W-:Y:S01]  /*34020*/  ULDC.64 UR4, c[0x0][0x650] ;  /* 0x0001940000047ab9 */ /* 0x000fe20000000a00 */
[----:B-----5:R-:W-:Y:S01]  /*34030*/  IMAD.MOV.U32 R6, RZ, RZ, R2 ;  /* 0x000000ffff067224 */ /* 0x020fe200078e0002 */
[----:B------:R-:W-:Y:S01]  /*34040*/  ISETP.GE.U32.AND P0, PT, R2, UR4, PT ;  /* 0x0000000402007c0c */ /* 0x000fe2000bf06070 */
[----:B------:R-:W-:Y:S01]  /*34050*/  IMAD.IADD R4, R3, 0x1, R5 ;  /* 0x0000000103047824 */ /* 0x000fe200078e0205 */
[----:B------:R-:W-:Y:S02]  /*34060*/  UMOV UR4, 0xffffffff ;  /* 0xffffffff00047882 */ /* 0x000fe40000000000 */
[----:B------:R-:W-:Y:S02]  /*34070*/  IMAD.U32 R3, RZ, RZ, UR4 ;  /* 0x00000004ff037e24 */ /* 0x000fe4000f8e00ff */
[----:B------:R-:W-:Y:S01]  /*34080*/  ISETP.GE.U32.AND.EX P0, PT, R4, UR5, PT, P0 ;  /* 0x0000000504007c0c */ /* 0x000fe2000bf06100 */
[----:B------:R-:W-:Y:S01]  /*34090*/  UMOV UR5, 0xffffffff ;  /* 0xffffffff00057882 */ /* 0x000fe20000000000 */
[----:B------:R0:W-:Y:S01]  /*340a0*/  STL [R1+0x280], R4 ;  /* 0x0002800401007387 */ /* 0x0001e20000100800 */
[----:B------:R-:W-:-:S03]  /*340b0*/  IMAD.U32 R2, RZ, RZ, UR5 ;  /* 0x00000005ff027e24 */ /* 0x000fc6000f8e00ff */
[----:B------:R0:W-:Y:S04]  /*340c0*/  STL [R1+0x284], R6 ;  /* 0x0002840601007387 */ /* 0x0001e80000100800 */
[----:B------:R0:W-:Y:S04]  /*340d0*/  STL [R1+0x288], R3 ;  /* 0x0002880301007387 */ /* 0x0001e80000100800 */
[----:B------:R0:W-:Y:S01]  /*340e0*/  STL [R1+0x268], R2 ;  /* 0x0002680201007387 */ /* 0x0001e20000100800 */
[----:B------:R-:W-:Y:S05]  /*340f0*/  @P0 BRA `(.L_x_751) ;  /* 0x0000000400980947 */ /* 0x000fea0003800000 */
[----:B------:R-:W2:Y:S01]  /*34100*/  S2UR UR7, SR_CTAID.X ;  /* 0x00000000000779c3 */ /* 0x000ea20000002500 */
[----:B------:R-:W-:Y:S01]  /*34110*/  ULDC.64 UR4, c[0x0][0x628] ;  /* 0x00018a0000047ab9 */ /* 0x000fe20000000a00 */
[----:B------:R-:W-:Y:S01]  /*34120*/  ULDC UR6, c[0x0][0x150] ;  /* 0x0000540000067ab9 */ /* 0x000fe20000000800 */
[----:B------:R-:W-:Y:S01]  /*34130*/  ISETP.NE.U32.AND P0, PT, RZ, UR4, PT ;  /* 0x00000004ff007c0c */ /* 0x000fe2000bf05070 */
[----:B------:R-:W-:Y:S01]  /*34140*/  ULDC UR15, c[0x0][0x630] ;  /* 0x00018c00000f7ab9 */ /* 0x000fe20000000800 */
[----:B------:R-:W-:Y:S01]  /*34150*/  R2UR UR16, R6 ;  /* 0x00000000061072ca */ /* 0x000fe200000e0000 */
[----:B------:R-:W-:Y:S01]  /*34160*/  ULDC UR18, c[0x0][0x154] ;  /* 0x0000550000127ab9 */ /* 0x000fe20000000800 */
[----:B------:R-:W-:Y:S01]  /*34170*/  ISETP.NE.AND.EX P0, PT, RZ, UR5, PT, P0 ;  /* 0x00000005ff007c0c */ /* 0x000fe2000bf05300 */
[----:B------:R-:W0:Y:S01]  /*34180*/  S2UR UR19, SR_CTAID.Y ;  /* 0x00000000001379c3 */ /* 0x000e220000002600 */
[----:B------:R-:W-:Y:S02]  /*34190*/  R2UR UR17, R4 ;  /* 0x00000000041172ca */ /* 0x000fe400000e0000 */
[----:B------:R-:W-:-:S02]  /*341a0*/  R2UR UR12, R6 ;  /* 0x00000000060c72ca */ /* 0x000fc400000e0000 */
[----:B------:R-:W-:Y:S02]  /*341b0*/  R2UR UR13, R4 ;  /* 0x00000000040d72ca */ /* 0x000fe400000e0000 */
[----:B--2---:R-:W-:-:S05]  /*341c0*/  I2FP.F32.U32 R0, UR7 ;  /* 0x0000000700007c45 */ /* 0x004fca0008201000 */
[----:B------:R-:W-:-:S04]  /*341d0*/  FMUL R0, R0, UR6 ;  /* 0x0000000600007c20 */ /* 0x000fc80008400000 */
[----:B0-----:R0:W2:Y:S01]  /*341e0*/  F2I.U32.TRUNC.NTZ R2, R0 ;  /* 0x0000000000027305 */ /* 0x0010a2000020f000 */
[----:B------:R-:W-:Y:S05]  /*341f0*/  @!P0 BRA `(.L_x_752) ;  /* 0x0000000000308947 */ /* 0x000fea0003800000 */
        /* <DEDUP_REMOVED lines=12> */
.L_x_752:
[----:B------:R-:W-:Y:S01]  /*342c0*/  USHF.R.U64 UR6, UR12, UR15, UR13 ;  /* 0x0000000f0c067299 */ /* 0x000fe2000800120d */
[----:B0-----:R-:W-:Y:S01]  /*342d0*/  I2FP.F32.U32 R0, UR19 ;  /* 0x0000001300007c45 */ /* 0x001fe20008201000 */
[----:B------:R-:W-:Y:S01]  /*342e0*/  USHF.R.U32.HI UR4, URZ, UR15, UR13 ;  /* 0x0000000f3f047299 */ /* 0x000fe2000801160d */
[----:B--2---:R-:W-:Y:S01]  /*342f0*/  R2UR UR14, R2 ;  /* 0x00000000020e72ca */ /* 0x004fe200000e0000 */
[----:B------:R-:W-:Y:S02]  /*34300*/  UIADD3 UR9, UP0, URZ, -UR6, URZ ;  /* 0x800000063f097290 */ /* 0x000fe4000ff1e03f */
[----:B------:R-:W-:Y:S01]  /*34310*/  FMUL R0, R0, UR18 ;  /* 0x0000001200007c20 */ /* 0x000fe20008400000 */
[----:B------:R-:W-:Y:S01]  /*34320*/  ULDC.64 UR12, c[0x0][0x620] ;  /* 0x00018800000c7ab9 */ /* 0x000fe20000000a00 */
[----:B------:R-:W-:Y:S01]  /*34330*/  UIADD3.X UR4, URZ, ~UR4, URZ, UP0, !UPT ;  /* 0x800000043f047290 */ /* 0x000fe200087fe43f */
[----:B------:R-:W-:Y:S01]  /*34340*/  UMOV UR10, UR16 ;  /* 0x00000010000a7c82 */ /* 0x000fe20008000000 */
[----:B------:R-:W-:-:S02]  /*34350*/  UMOV UR11, UR17 ;  /* 0x00000011000b7c82 */ /* 0x000fc40008000000 */
[----:B------:R-:W0:Y:S01]  /*34360*/  F2I.U32.TRUNC.NTZ R0, R0 ;  /* 0x0000000000007305 */ /* 0x000e22000020f000 */
[----:B------:R-:W-:Y:S02]  /*34370*/  UIMAD UR4, UR4, UR12, URZ ;  /* 0x0000000c040472a4 */ /* 0x000fe4000f8e023f */
        /* <DEDUP_REMOVED lines=9> */
[----:B------:R-:W-:Y:S01]  /*34410*/  USHF.R.U64 UR12, UR10, UR13, UR11 ;  /* 0x0000000d0a0c7299 */ /* 0x000fe2000800120b */
[----:B0-----:R-:W-:Y:S01]  /*34420*/  R2UR UR16, R0 ;  /* 0x00000000001072ca */ /* 0x001fe200000e0000 */
[----:B------:R-:W-:Y:S01]  /*34430*/  USHF.R.U32.HI UR10, URZ, UR13, UR11 ;  /* 0x0000000d3f0a7299 */ /* 0x000fe2000801160b */
[----:B------:R-:W-:Y:S01]  /*34440*/  ISETP.NE.AND.EX P0, PT, RZ, UR5, PT, P0 ;  /* 0x00000005ff007c0c */ /* 0x000fe2000bf05300 */
[----:B------:R-:W-:Y:S01]  /*34450*/  ULDC UR17, c[0x0][0x608] ;  /* 0x0001820000117ab9 */ /* 0x000fe20000000800 */
[----:B------:R-:W-:-:S02]  /*34460*/  ULOP3.LUT UR23, URZ, UR18, URZ, 0x33, !UPT ;  /* 0x000000123f177292 */ /* 0x000fc4000f8e333f */
[----:B------:R-:W-:Y:S02]  /*34470*/  USHF.R.U64 UR18, UR12, UR17, UR10 ;  /* 0x000000110c127299 */ /* 0x000fe4000800120a */
[----:B------:R-:W-:Y:S01]  /*34480*/  USHF.R.U32.HI UR10, URZ, UR17, UR10 ;  /* 0x000000113f0a7299 */ /* 0x000fe2000801160a */
[----:B------:R-:W-:Y:S01]  /*34490*/  UMOV UR20, 0x1 ;  /* 0x0000000100147882 */ /* 0x000fe20000000000 */
[----:B------:R-:W-:Y:S02]  /*344a0*/  UIADD3 UR14, -UR14, URZ, URZ ;  /* 0x0000003f0e0e7290 */ /* 0x000fe4000fffe13f */
[----:B------:R-:W-:Y:S02]  /*344b0*/  USHF.L.U32 UR13, UR20, UR22, URZ ;  /* 0x00000016140d7299 */ /* 0x000fe4000800063f */
[----:B------:R-:W-:Y:S01]  /*344c0*/  USHF.R.U64 UR20, UR18, UR22, UR10 ;  /* 0x0000001612147299 */ /* 0x000fe2000800120a */
[----:B------:R-:W-:Y:S01]  /*344d0*/  ULDC UR15, c[0x0][0x144] ;  /* 0x00005100000f7ab9 */ /* 0x000fe20000000800 */
[----:B------:R-:W-:Y:S01]  /*344e0*/  ULDC UR8, c[0x0][0x600] ;  /* 0x0001800000087ab9 */ /* 0x000fe20000000800 */
[----:B------:R-:W-:-:S02]  /*344f0*/  UIADD3 UR21, -UR16, URZ, URZ ;  /* 0x0000003f10157290 */ /* 0x000fc4000fffe13f */
[----:B------:R-:W-:Y:S02]  /*34500*/  USHF.R.U32.HI UR17, URZ, UR22, UR10 ;  /* 0x000000163f117299 */ /* 0x000fe4000801160a */
[----:B------:R-:W-:Y:S02]  /*34510*/  UIADD3 UR9, UR8, -0x1, URZ ;  /* 0xffffffff08097890 */ /* 0x000fe4000fffe03f */
        /* <DEDUP_REMOVED lines=16> */
.L_x_753:
[----:B------:R-:W2:Y:S01]  /*34620*/  LDL R0, [R1+0x298] ;  /* 0x0002980001007983 */ /* 0x000ea20000100800 */
[----:B------:R-:W-:Y:S02]  /*34630*/  ULOP3.LUT UR7, UR18, UR23, URZ, 0xc0, !UPT ;  /* 0x0000001712077292 */ /* 0x000fe4000f8ec03f */
[----:B------:R-:W-:Y:S01]  /*34640*/  ULOP3.LUT UR9, UR12, UR9, URZ, 0xc0, !UPT ;  /* 0x000000090c097292 */ /* 0x000fe2000f8ec03f */
[----:B--2---:R-:W-:Y:S01]  /*34650*/  R2UR UR4, R0 ;  /* 0x00000000000472ca */ /* 0x004fe200000e0000 */
[----:B------:R-:W-:-:S12]  /*34660*/  IMAD.MOV.U32 R0, RZ, RZ, 0x1 ;  /* 0x00000001ff007424 */ /* 0x000fd800078e00ff */
[----:B------:R-:W-:Y:S02]  /*34670*/  UISETP.NE.AND UP0, UPT, UR4, URZ, UPT ;  /* 0x0000003f0400728c */ /* 0x000fe4000bf05270 */
[----:B------:R-:W-:-:S04]  /*34680*/  USHF.R.U64 UR4, UR16, UR24, UR17 ;  /* 0x0000001810047299 */ /* 0x000fc80008001211 */
[----:B------:R-:W-:Y:S02]  /*34690*/  UIADD3 UR5, -UR4, URZ, URZ ;  /* 0x0000003f04057290 */ /* 0x000fe4000fffe13f */
[----:B------:R-:W-:Y:S02]  /*346a0*/  UIMAD UR7, UR13, UR4, UR7 ;  /* 0x000000040d0772a4 */ /* 0x000fe4000f8e0207 */
[----:B------:R-:W-:Y:S02]  /*346b0*/  UIMAD UR4, UR5, UR25, UR20 ;  /* 0x00000019050472a4 */ /* 0x000fe4000f8e0214 */
[----:B------:R-:W-:Y:S01]  /*346c0*/  @UP0 UIMAD UR22, UR26, UR21, UR19 ;  /* 0x000000151a1602a4 */ /* 0x000fe2000f8e0213 */
[----:B------:R-:W-:Y:S01]  /*346d0*/  ULDC UR5, c[0x0][0x610] ;  /* 0x0001840000057ab9 */ /* 0x000fe20000000800 */
[----:B------:R-:W-:Y:S02]  /*346e0*/  UIMAD UR4, UR4, UR8, UR9 ;  /* 0x00000008040472a4 */ /* 0x000fe4000f8e0209 */
[----:B------:R-:W-:-:S04]  /*346f0*/  UIMAD UR7, UR7, UR5, UR22 ;  /* 0x00000005070772a4 */ /* 0x000fc8000f8e0216 */
[----:B------:R-:W-:Y:S02]  /*34700*/  USEL UR5, UR4, UR7, !UP0 ;  /* 0x0000000704057287 */ /* 0x000fe4000c000000 */
[----:B------:R-:W-:-:S04]  /*34710*/  USEL UR7, UR7, UR4, !UP0 ;  /* 0x0000000407077287 */ /* 0x000fc8000c000000 */
[----:B------:R-:W-:-:S05]  /*34720*/  IMAD.U32 R2, RZ, RZ, UR5 ;  /* 0x00000005ff027e24 */ /* 0x000fca000f8e00ff */
[----:B------:R0:W-:Y:S02]  /*34730*/  STL [R1+0x268], R2 ;  /* 0x0002680201007387 */ /* 0x0001e40000100800 */
[----:B0-----:R-:W-:-:S05]  /*34740*/  IMAD.U32 R2, RZ, RZ, UR6 ;  /* 0x00000006ff027e24 */ /* 0x001fca000f8e00ff */
[----:B------:R2:W-:Y:S02]  /*34750*/  STL [R1+0x288], R2 ;  /* 0x0002880201007387 */ /* 0x0005e40000100800 */
.L_x_751:
[----:B------:R-:W-:Y:S01]  /*34760*/  LOP3.LUT P0, RZ, R0, 0xff, RZ, 0xc0, !PT ;  /* 0x000000ff00ff7812 */ /* 0x000fe2000780c0ff */
[----:B------:R-:W-:-:S05]  /*34770*/  IMAD.U32 R0, RZ, RZ, UR7 ;  /* 0x00000007ff007e24 */ /* 0x000fca000f8e00ff */
[----:B------:R0:W-:Y:S07]  /*34780*/  STL [R1+0x26c], R0 ;  /* 0x00026c0001007387 */ /* 0x0001ee0000100800 */
[----:B------:R-:W-:Y:S05]  /*34790*/  @P0 BRA `(.L_x_754) ;  /* 0xfffffcc800ec0947 */ /* 0x000fea000383ffff */
[----:B------:R-:W-:Y:S05]  /*347a0*/  EXIT ;  /* 0x000000000000794d */ /* 0x000fea0003800000 */
.L_x_3:
[----:B------:R-:W2:Y:S01]  /*347b0*/  LDL R5, [R1+0x284] ;  /* 0x0002840001057983 */ /* 0x000ea20000100800 */
[----:B------:R-:W-:-:S03]  /*347c0*/  ULDC.64 UR8, c[0x0][0x650] ;  /* 0x0001940000087ab9 */ /* 0x000fc60000000a00 */
[----:B------:R-:W3:Y:S01]  /*347d0*/  LDL R4, [R1+0x280] ;  /* 0x0002800001047983 */ /* 0x000ee20000100800 */
[----:B------:R-:W-:Y:S01]  /*347e0*/  PRMT R0, RZ, 0x7610, R0 ;  /* 0x00007610ff007816 */ /* 0x000fe20000000000 */
[----:B------:R-:W-:Y:S02]  /*347f0*/  IMAD.MOV.U32 R3, RZ, RZ, -0x1 ;  /* 0xffffffffff037424 */ /* 0x000fe400078e00ff */
[----:B------:R-:W-:Y:S02]  /*34800*/  IMAD.MOV.U32 R2, RZ, RZ, -0x1 ;  /* 0xffffffffff027424 */ /* 0x000fe400078e00ff */
[----:B------:R-:W-:Y:S01]  /*34810*/  IMAD.MOV.U32 R10, RZ, RZ, -0x1 ;  /* 0xffffffffff0a7424 */ /* 0x000fe200078e00ff */
[----:B--2---:R-:W-:-:S04]  /*34820*/  ISETP.GE.U32.AND P0, PT, R5, UR8, PT ;  /* 0x0000000805007c0c */ /* 0x004fc8000bf06070 */
[----:B---3--:R-:W-:-:S13]  /*34830*/  ISETP.GE.U32.AND.EX P0, PT, R4, UR9, PT, P0 ;  /* 0x0000000904007c0c */ /* 0x008fda000bf06100 */
[----:B------:R-:W-:Y:S05]  /*34840*/  @P0 BRA `(.L_x_755) ;  /* 0x0000000400940947 */ /* 0x000fea0003800000 */
[----:B------:R-:W-:Y:S01]  /*34850*/  I2FP.F32.U32 R0, UR4 ;  /* 0x0000000400007c45 */ /* 0x000fe20008201000 */
[----:B0-----:R-:W-:Y:S01]  /*34860*/  ULDC.64 UR16, c[0x0][0x628] ;  /* 0x00018a0000107ab9 */ /* 0x001fe20000000a00 */
[----:B------:R-:W-:Y:S01]  /*34870*/  ULDC UR6, c[0x0][0x150] ;  /* 0x0000540000067ab9 */ /* 0x000fe20000000800 */
[----:B------:R-:W-:Y:S01]  /*34880*/  ISETP.NE.U32.AND P0, PT, RZ, UR16, PT ;  /* 0x00000010ff007c0c */ /* 0x000fe2000bf05070 */
[----:B------:R-:W-:Y:S01]  /*34890*/  ULDC UR18, c[0x0][0x630] ;  /* 0x00018c0000127ab9 */ /* 0x000fe20000000800 */
[----:B------:R-:W-:Y:S01]  /*348a0*/  FMUL R0, R0, UR6 ;  /* 0x0000000600007c20 */ /* 0x000fe20008400000 */
[----:B------:R-:W-:Y:S01]  /*348b0*/  R2UR UR19, R5 ;  /* 0x00000000051372ca */ /* 0x000fe200000e0000 */
[----:B------:R-:W-:Y:S01]  /*348c0*/  ULDC UR21, c[0x0][0x154] ;  /* 0x0000550000157ab9 */ /* 0x000fe20000000800 */
[----:B------:R-:W-:Y:S01]  /*348d0*/  ISETP.NE.AND.EX P0, PT, RZ, UR17, PT, P0 ;  /* 0x00000011ff007c0c */ /* 0x000fe2000bf05300 */
[----:B------:R0:W1:Y:S01]  /*348e0*/  F2I.U32.TRUNC.NTZ R2, R0 ;  /* 0x0000000000027305 */ /* 0x000062000020f000 */
        /* <DEDUP_REMOVED lines=16> */
.L_x_756:
        /* <DEDUP_REMOVED lines=24> */
[----:B------:R-:W-:Y:S01]  /*34b70*/  UMOV UR19, 0x1 ;  /* 0x0000000100137882 */ /* 0x000fe20000000000 */
[----:B------:R-:W-:Y:S01]  /*34b80*/  ULDC UR20, c[0x0][0x608] ;  /* 0x0001820000147ab9 */ /* 0x000fe20000000800 */
[----:B------:R-:W-:Y:S01]  /*34b90*/  USHF.L.U32 UR26, UR19, UR23, URZ ;  /* 0x00000017131a7299 */ /* 0x000fe2000800063f */
[----:B------:R-:W-:Y:S01]  /*34ba0*/  ISETP.NE.AND.EX P0, PT, RZ, UR9, PT, P0 ;  /* 0x00000009ff007c0c */ /* 0x000fe2000bf05300 */
[----:B------:R-:W-:Y:S02]  /*34bb0*/  USHF.R.U64 UR19, UR18, UR20, UR11 ;  /* 0x0000001412137299 */ /* 0x000fe4000800120b */
[----:B------:R-:W-:Y:S02]  /*34bc0*/  USHF.R.U32.HI UR11, URZ, UR20, UR11 ;  /* 0x000000143f0b7299 */ /* 0x000fe4000801160b */
[----:B------:R-:W-:-:S02]  /*34bd0*/  UIADD3 UR15, -UR15, URZ, URZ ;  /* 0x0000003f0f0f7290 */ /* 0x000fc4000fffe13f */
[----:B------:R-:W-:Y:S01]  /*34be0*/  USHF.R.U64 UR20, UR19, UR23, UR11 ;  /* 0x0000001713147299 */ /* 0x000fe2000800120b */
[----:B------:R-:W-:Y:S01]  /*34bf0*/  ULDC UR16, c[0x0][0x144] ;  /* 0x0000510000107ab9 */ /* 0x000fe20000000800 */
[----:B------:R-:W-:Y:S01]  /*34c00*/  ULDC UR6, c[0x0][0x600] ;  /* 0x0001800000067ab9 */ /* 0x000fe20000000800 */
[----:B------:R-:W-:Y:S02]  /*34c10*/  USHF.R.U32.HI UR11, URZ, UR23, UR11 ;  /* 0x000000173f0b7299 */ /* 0x000fe4000801160b */
[----:B------:R-:W-:Y:S02]  /*34c20*/  UIMAD UR23, UR16, UR15, UR4 ;  /* 0x0000000f101772a4 */ /* 0x000fe4000f8e0204 */
[----:B------:R-:W-:Y:S02]  /*34c30*/  UIADD3 UR22, UR6, -0x1, URZ ;  /* 0xffffffff06167890 */ /* 0x000fe4000fffe03f */
[----:B------:R-:W-:Y:S02]  /*34c40*/  ULOP3.LUT UR27, URZ, UR13, URZ, 0x33, !UPT ;  /* 0x0000000d3f1b7292 */ /* 0x000fe4000f8e333f */
[----:B------:R-:W-:Y:S01]  /*34c50*/  UIADD3 UR21, -UR17, URZ, URZ ;  /* 0x0000003f11157290 */ /* 0x000fe2000fffe13f */
        /* <DEDUP_REMOVED lines=17> */
.L_x_757:
[----:B------:R-:W2:Y:S01]  /*34d70*/  LDL R0, [R1+0x298] ;  /* 0x0002980001007983 */ /* 0x000ea20000100800 */
[----:B------:R-:W-:Y:S01]  /*34d80*/  ULOP3.LUT UR18, UR18, UR22, URZ, 0xc0, !UPT ;  /* 0x0000001612127292 */ /* 0x000fe2000f8ec03f */
[----:B------:R-:W-:Y:S01]  /*34d90*/  IMAD.U32 R10, RZ, RZ, UR5 ;  /* 0x00000005ff0a7e24 */ /* 0x000fe2000f8e00ff */
[----:B--2---:R-:W-:Y:S01]  /*34da0*/  R2UR UR8, R0 ;  /* 0x00000000000872ca */ /* 0x004fe200000e0000 */
[----:B------:R-:W-:-:S12]  /*34db0*/  IMAD.MOV.U32 R0, RZ, RZ, 0x1 ;  /* 0x00000001ff007424 */ /* 0x000fd800078e00ff */
[----:B------:R-:W-:Y:S02]  /*34dc0*/  UISETP.NE.AND UP0, UPT, UR8, URZ, UPT ;  /* 0x0000003f0800728c */ /* 0x000fe4000bf05270 */
[----:B------:R-:W-:Y:S02]  /*34dd0*/  USHF.R.U64 UR8, UR4, UR24, UR11 ;  /* 0x0000001804087299 */ /* 0x000fe4000800120b */
[----:B------:R-:W-:-:S04]  /*34de0*/  ULOP3.LUT UR4, UR19, UR27, URZ, 0xc0, !UPT ;  /* 0x0000001b13047292 */ /* 0x000fc8000f8ec03f */
[----:B------:R-:W-:-:S03]  /*34df0*/  UIMAD UR4, UR26, UR8, UR4 ;  /* 0x000000081a0472a4 */ /* 0x000fc6000f8e0204 */
        /* <DEDUP_REMOVED lines=9> */
[----:B------:R-:W-:-:S07]  /*34e90*/  IMAD.U32 R3, RZ, RZ, UR4 ;  /* 0x00000004ff037e24 */ /* 0x000fce000f8e00ff */
.L_x_755:
[----:B------:R-:W-:-:S08]  /*34ea0*/  NOP ;  /* 0x0000000000007918 */ /* 0x000fd00000000000 */
[----:B0-----:R-:W0:-:S00]  /*34eb0*/  USETMAXREG.DEALLOC.CTAPOOL 0x18 ;  /* 0x00000018000079c8 */ /* 0x001e0000080e0500 */
[----:B------:R-:W-:-:S13]  /*34ec0*/  ISETP.NE.AND P0, PT, RZ, UR10, PT ;  /* 0x0000000aff007c0c */ /* 0x000fda000bf05270 */
[----:B------:R-:W-:Y:S05]  /*34ed0*/  @P0 EXIT ;  /* 0x000000000000094d */ /* 0x000fea0003800000 */
[----:B0-----:R-:W-:Y:S01]  /*34ee0*/  LOP3.LUT P0, RZ, R0, 0xff, RZ, 0xc0, !PT ;  /* 0x000000ff00ff7812 */ /* 0x001fe2000780c0ff */
[----:B------:R-:W-:Y:S02]  /*34ef0*/  IMAD.MOV.U32 R0, RZ, RZ, 0x1 ;  /* 0x00000001ff007424 */ /* 0x000fe400078e00ff */
[----:B------:R-:W-:-:S10]  /*34f00*/  IMAD.MOV.U32 R6, RZ, RZ, RZ ;  /* 0x000000ffff067224 */ /* 0x000fd400078e00ff */
[----:B------:R-:W-:Y:S05]  /*34f10*/  @!P0 BRA `(.L_x_758) ;  /* 0x0000000c00788947 */ /* 0x000fea0003800000 */
[----:B------:R-:W2:Y:S01]  /*34f20*/  LDL R5, [R1+0x264] ;  /* 0x0002640001057983 */ /* 0x000ea20000100800 */
[----:B------:R-:W0:Y:S01]  /*34f30*/  LDC R0, c[0x0][0x28c] ;  /* 0x0000a300ff007b82 */ /* 0x000e220000000800 */
[----:B------:R-:W-:Y:S01]  /*34f40*/  ULDC UR5, c[0x0][0x658] ;  /* 0x0001960000057ab9 */ /* 0x000fe20000000800 */
[----:B------:R-:W-:Y:S01]  /*34f50*/  UMOV UR7, 0xffffffff ;  /* 0xffffffff00077882 */ /* 0x000fe20000000000 */
[----:B------:R-:W1:Y:S01]  /*34f60*/  S2R R4, SR_TID.X ;  /* 0x0000000000047919 */ /* 0x000e620000002100 */
[----:B------:R-:W-:Y:S01]  /*34f70*/  ULDC UR6, c[0x0][0xc] ;  /* 0x0000030000067ab9 */ /* 0x000fe20000000800 */
[----:B------:R-:W-:Y:S01]  /*34f80*/  UMOV UR8, 0x1 ;  /* 0x0000000100087882 */ /* 0x000fe20000000000 */
[----:B------:R-:W-:Y:S01]  /*34f90*/  BSSY B0, `(.L_x_758) ;  /* 0x00000d6000007945 */ /* 0x000fe20003800000 */
[----:B------:R-:W-:Y:S01]  /*34fa0*/  IMAD.MOV.U32 R8, RZ, RZ, 0x1 ;  /* 0x00000001ff087424 */ /* 0x000fe200078e00ff */
[----:B------:R-:W-:Y:S01]  /*34fb0*/  ULDC UR4, c[0x0][0x600] ;  /* 0x0001800000047ab9 */ /* 0x000fe20000000800 */
[----:B------:R-:W-:Y:S01]  /*34fc0*/  IMAD.MOV.U32 R6, RZ, RZ, RZ ;  /* 0x000000ffff067224 */ /* 0x000fe200078e00ff */
[----:B------:R-:W-:Y:S01]  /*34fd0*/  UIADD3 UR4, UR4, -0x1, URZ ;  /* 0xffffffff04047890 */ /* 0x000fe2000fffe03f */
[----:B------:R-:W-:Y:S01]  /*34fe0*/  ULDC.64 UR22, c[0x0][0x198] ;  /* 0x0000660000167ab9 */ /* 0x000fe20000000a00 */
[----:B0-----:R-:W-:Y:S01]  /*34ff0*/  VIADD R0, R0, 0x7f ;  /* 0x0000007f00007836 */ /* 0x001fe20000000000 */
[----:B-1----:R-:W-:-:S02]  /*35000*/  LOP3.LUT P3, RZ, R4, 0x7f, RZ, 0xc0, !PT ;  /* 0x0000007f04ff7812 */ /* 0x002fc4000786c0ff */
[----:B------:R-:W-:-:S04]  /*35010*/  LOP3.LUT P0, RZ, R4, 0x1f, RZ, 0xc0, !PT ;  /* 0x0000001f04ff7812 */ /* 0x000fc8000780c0ff */
[----:B------:R-:W-:Y:S02]  /*35020*/  PLOP3.LUT P0, PT, P0, P3, PT, 0x8a, 0x0 ;  /* 0x000000000000781c */ /* 0x000fe40000707172 */
[----:B--2---:R-:W-:Y:S02]  /*35030*/  R2UR UR9, R5 ;  /* 0x00000000050972ca */ /* 0x004fe400000e0000 */
[----:B------:R-:W-:-:S04]  /*35040*/  SHF.R.S32.HI R5, RZ, 0x1f, R0 ;  /* 0x0000001fff057819 */ /* 0x000fc80000011400 */
[----:B------:R-:W-:Y:S01]  /*35050*/  LEA.HI R5, R5, R0, RZ, 0x7 ;  /* 0x0000000005057211 */ /* 0x000fe200078f38ff */
[----:B------:R-:W-:-:S03]  /*35060*/  IMAD.MOV.U32 R0, RZ, RZ, 0x1 ;  /* 0x00000001ff007424 */ /* 0x000fc600078e00ff */
[----:B------:R-:W-:-:S03]  /*35070*/  SHF.R.S32.HI R7, RZ, 0x7, R5 ;  /* 0x00000007ff077819 */ /* 0x000fc60000011405 */
[----:B------:R-:W-:Y:S02]  /*35080*/  ULOP3.LUT UR24, UR9, 0x2, URZ, 0xfc, !UPT ;  /* 0x0000000209187892 */ /* 0x000fe4000f8efc3f */
[----:B------:R-:W-:Y:S01]  /*35090*/  USHF.L.U32 UR9, UR7, UR5, URZ ;  /* 0x0000000507097299 */ /* 0x000fe2000800063f */
[----:B------:R-:W-:Y:S01]  /*350a0*/  VIADD R16, R7, 0x1 ;  /* 0x0000000107107836 */ /* 0x000fe20000000000 */
[----:B------:R-:W-:Y:S01]  /*350b0*/  USHF.L.U32 UR5, UR8, UR5, URZ ;  /* 0x0000000508057299 */ /* 0x000fe2000800063f */
[----:B------:R-:W-:Y:S02]  /*350c0*/  ULDC UR7, c[0x0][0x10] ;  /* 0x0000040000077ab9 */ /* 0x000fe40000000800 */
[----:B------:R-:W-:Y:S01]  /*350d0*/  ULDC UR8, c[0x0][0x14] ;  /* 0x0000050000087ab9 */ /* 0x000fe20000000800 */
[----:B------:R-:W-:-:S04]  /*350e0*/  UIMAD.WIDE.U32 UR6, UR6, UR7, URZ ;  /* 0x00000007060672a5 */ /* 0x000fc8000f8e003f */
[----:B------:R-:W-:Y:S02]  /*350f0*/  UIMAD.WIDE.U32 UR20, UR6, UR8, URZ ;  /* 0x00000008061472a5 */ /* 0x000fe4000f8e003f */
[----:B------:R-:W-:Y:S02]  /*35100*/  UIMAD UR7, UR7, UR8, URZ ;  /* 0x00000008070772a4 */ /* 0x000fe4000f8e023f */
[----:B------:R-:W-:Y:S02]  /*35110*/  ULOP3.LUT UR6, URZ, UR9, URZ, 0x33, !UPT ;  /* 0x000000093f067292 */ /* 0x000fe4000f8e333f */
[----:B------:R-:W-:-:S12]  /*35120*/  UIADD3 UR7, UR21, UR7, URZ ;  /* 0x0000000715077290 */ /* 0x000fd8000fffe03f */
.L_x_770:
[----:B------:R-:W-:-:S03]  /*35130*/  UMOV UR8, 0xffffffff ;  /* 0xffffffff00087882 */ /* 0x000fc60000000000 */
[----:B------:R-:W-:Y:S05]  /*35140*/  BRA.DIV UR8, `(.L_x_759) ;  /* 0x0000000e08987947 */ /* 0x000fea000b800000 */
[----:B------:R-:W-:-:S13]  /*35150*/  ELECT P6, URZ, PT ;  /* 0x00000000003f782f */ /* 0x000fda00038c0000 */
.L_x_779:
[----:B------:R-:W0:Y:S01]  /*35160*/  LDC R4, c[0x0][0x28c] ;  /* 0x0000a300ff047b82 */ /* 0x000e220000000800 */
[----:B------:R-:W-:Y:S01]  /*35170*/  BSSY B1, `(.L_x_760) ;  /* 0x0000038000017945 */ /* 0x000fe20003800000 */
[----:B0-----:R-:W-:-:S13]  /*35180*/  ISETP.LT.OR P6, PT, R4, 0x1, !P6 ;  /* 0x000000010400780c */ /* 0x001fda00077c1670 */
[----:B------:R-:W-:Y:S05]  /*35190*/  @P6 BRA `(.L_x_761) ;  /* 0x0000000000d46947 */ /* 0x000fea0003800000 */
[----:B------:R-:W-:Y:S02]  /*351a0*/  IMAD R2, R2, 0xf0, RZ ;  /* 0x000000f002027824 */ /* 0x000fe400078e02ff */
[----:B------:R-:W-:Y:S02]  /*351b0*/  IMAD R3, R3, 0x180, RZ ;  /* 0x0000018003037824 */ /* 0x000fe400078e02ff */
[----:B------:R-:W-:Y:S02]  /*351c0*/  IMAD.MOV.U32 R13, RZ, RZ, RZ ;  /* 0x000000ffff0d7224 */ /* 0x000fe400078e00ff */
[----:B------:R-:W-:Y:S02]  /*351d0*/  IMAD.MOV.U32 R4, RZ, RZ, R16 ;  /* 0x000000ffff047224 */ /* 0x000fe400078e0010 */
[----:B------:R-:W-:Y:S02]  /*351e0*/  IMAD.MOV.U32 R5, RZ, RZ, R0 ;  /* 0x000000ffff057224 */ /* 0x000fe400078e0000 */
[----:B------:R-:W-:-:S07]  /*351f0*/  IMAD.MOV.U32 R9, RZ, RZ, R6 ;  /* 0x000000ffff097224 */ /* 0x000fce00078e0006 */
.L_x_765:
[----:B------:R-:W0:Y:S01]  /*35200*/  S2R R12, SR_CgaCtaId ;  /* 0x00000000000c7919 */ /* 0x000e220000008800 */
[----:B------:R-:W-:Y:S01]  /*35210*/  MOV R11, 0x400 ;  /* 0x00000400000b7802 */ /* 0x000fe20000000f00 */
[----:B------:R-:W1:Y:S03]  /*35220*/  @!P3 LDC R14, c[0x0][0x500] ;  /* 0x00014000ff0ebb82 */ /* 0x000e660000000800 */
[----:B0-----:R-:W-:Y:S02]  /*35230*/  LEA R18, R12, R11, 0x18 ;  /* 0x0000000b0c127211 */ /* 0x001fe400078ec0ff */
[----:B------:R-:W-:-:S03]  /*35240*/  SHF.L.U32 R12, R5, 0x1f, RZ ;  /* 0x0000001f050c7819 */ /* 0x000fc600000006ff */
[----:B------:R-:W-:-:S04]  /*35250*/  IMAD R11, R9, 0x8, R18 ;  /* 0x00000008090b7824 */ /* 0x000fc800078e0212 */
[----:B------:R-:W0:Y:S02]  /*35260*/  SYNCS.PHASECHK.TRANS64.TRYWAIT P1, [R11+URZ+0x10], R12 ;  /* 0x0000100c0b0075a7 */ /* 0x000e24000802017f */
[----:B01----:R-:W-:Y:S05]  /*35270*/  @!P1 BRA `(.L_x_762) ;  /* 0x0000000c006c9947 */ /* 0x003fea0003800000 */
.L_x_780:
[----:B------:R-:W-:Y:S01]  /*35280*/  UPRMT UR8, UR24, 0x9910, URZ ;  /* 0x0000991018087896 */ /* 0x000fe2000800003f */
[----:B------:R1:W-:Y:S03]  /*35290*/  @!P3 SYNCS.ARRIVE.TRANS64 RZ, [R11+URZ], R14 ;  /* 0x0000000e0bffb9a7 */ /* 0x0003e6000800003f */
[----:B------:R-:W-:-:S06]  /*352a0*/  UISETP.NE.AND UP0, UPT, UR8, 0x2, UPT ;  /* 0x000000020800788c */ /* 0x000fcc000bf05270 */
[----:B------:R-:W-:-:S13]  /*352b0*/  PLOP3.LUT P1, PT, PT, PT, UP0, 0x80, 0x0 ;  /* 0x000000000000781c */ /* 0x000fda0003f2f008 */
[----:B-1----:R-:W-:Y:S05]  /*352c0*/  @P1 BRA `(.L_x_763) ;  /* 0x0000000000041947 */ /* 0x002fea0003800000 */
[----:B------:R-:W-:Y:S01]  /*352d0*/  BPT.TRAP 0x1 ;  /* 0x000000040000795c */ /* 0x000fe20000300000 */
.L_x_763:
[----:B------:R-:W-:Y:S05]  /*352e0*/  @P0 BRA `(.L_x_764) ;  /* 0x0000000000040947 */ /* 0x000fea0003800000 */
[----:B------:R-:W-:Y:S01]  /*352f0*/  BPT.TRAP 0x1 ;  /* 0x000000040000795c */ /* 0x000fe20000300000 */
.L_x_764:
[--C-:B0-----:R-:W-:Y:S01]  /*35300*/  IMAD R12, R9, 0xc000, R18.reuse ;  /* 0x0000c000090c7824 */ /* 0x101fe200078e0212 */
[----:B------:R-:W-:Y:S01]  /*35310*/  R2UR UR18, R3 ;  /* 0x00000000031272ca */ /* 0x000fe200000e0000 */
[----:B------:R-:W-:Y:S01]  /*35320*/  IMAD R18, R9, 0x7800, R18 ;  /* 0x0000780009127824 */ /* 0x000fe200078e0212 */
[----:B------:R-:W-:Y:S01]  /*35330*/  R2UR UR9, R11 ;  /* 0x000000000b0972ca */ /* 0x000fe200000e0000 */
[----:B------:R-:W-:Y:S01]  /*35340*/  VIADD R4, R4, 0xffffffff ;  /* 0xffffffff04047836 */ /* 0x000fe20000000000 */
[----:B------:R-:W-:Y:S01]  /*35350*/  R2UR UR8, R12 ;  /* 0x000000000c0872ca */ /* 0x000fe200000e0000 */
[----:B------:R-:W-:Y:S01]  /*35360*/  UIADD3 UR14, UP0, UR22, 0xf0, URZ ;  /* 0x000000f0160e7890 */ /* 0x000fe2000ff1e03f */
[----:B------:R-:W-:Y:S01]  /*35370*/  R2UR UR11, R18 ;  /* 0x00000000120b72ca */ /* 0x000fe200000e0000 */
[----:B------:R-:W-:Y:S01]  /*35380*/  UIADD3 UR26, UP1, UR22, 0x1f0, URZ ;  /* 0x000001f0161a7890 */ /* 0x000fe2000ff3e03f */
[----:B------:R-:W-:Y:S01]  /*35390*/  R2UR UR10, R13 ;  /* 0x000000000d0a72ca */ /* 0x000fe200000e0000 */
[----:B------:R-:W-:Y:S01]  /*353a0*/  UIADD3.X UR15, URZ, UR23, URZ, UP0, !UPT ;  /* 0x000000173f0f7290 */ /* 0x000fe200087fe43f */
[----:B------:R-:W-:Y:S01]  /*353b0*/  R2UR UR12, R10 ;  /* 0x000000000a0c72ca */ /* 0x000fe200000e0000 */
[----:B------:R-:W-:Y:S01]  /*353c0*/  VIADD R9, R9, 0x1 ;  /* 0x0000000109097836 */ /* 0x000fe20000000000 */
[----:B------:R-:W-:Y:S01]  /*353d0*/  R2UR UR19, R2 ;  /* 0x00000000021372ca */ /* 0x000fe200000e0000 */
[----:B------:R-:W-:Y:S01]  /*353e0*/  UIADD3.X UR27, URZ, UR23, URZ, UP1, !UPT ;  /* 0x000000173f1b7290 */ /* 0x000fe20008ffe43f */
[----:B------:R-:W-:Y:S01]  /*353f0*/  ISETP.GT.AND P2, PT, R4, 0x1, PT ;  /* 0x000000010400780c */ /* 0x000fe20003f44270 */
[----:B------:R-:W-:Y:S01]  /*35400*/  UMOV UR16, 0x0 ;  /* 0x0000000000107882 */ /* 0x000fe20000000000 */
[----:B------:R-:W-:Y:S01]  /*35410*/  UMOV UR17, 0x10000000 ;  /* 0x1000000000117882 */ /* 0x000fe20000000000 */
[----:B------:R-:W-:Y:S01]  /*35420*/  UIADD3 UR8, UR8, 0x100, URZ ;  /* 0x0000010008087890 */ /* 0x000fe2000fffe03f */
[----:B------:R-:W-:Y:S01]  /*35430*/  ISETP.NE.AND P1, PT, R9, 0x2, PT ;  /* 0x000000020900780c */ /* 0x000fe20003f25270 */
[----:B------:R-:W-:Y:S01]  /*35440*/  UIADD3 UR13, UR11, 0x18100, URZ ;  /* 0x000181000b0d7890 */ /* 0x000fe2000fffe03f */
[----:B------:R-:W-:-:S02]  /*35450*/  VIADD R13, R13, 0x80 ;  /* 0x000000800d0d7836 */ /* 0x000fc40000000000 */
[----:B------:R-:W-:Y:S01]  /*35460*/  UMOV UR11, UR18 ;  /* 0x00000012000b7c82 */ /* 0x000fe20008000000 */
[----:B------:R-:W-:Y:S02]  /*35470*/  SEL R12, RZ, 0x1, P1 ;  /* 0x00000001ff0c7807 */ /* 0x000fe40000800000 */
[----:B------:R-:W-:Y:S01]  /*35480*/  SEL R9, R9, RZ, P1 ;  /* 0x000000ff09097207 */ /* 0x000fe20000800000 */
[----:B------:R0:W-:Y:S01]  /*35490*/  UTMALDG.3D [UR8], [UR14], desc[UR16] ;  /* 0x000010080e0075b4 */ /* 0x0001e20008011000 */
[----:B------:R-:W-:Y:S01]  /*354a0*/  LOP3.LUT R5, R5, R12, RZ, 0x3c, !PT ;  /* 0x0000000c05057212 */ /* 0x000fe200078e3cff */
[----:B0-----:R-:W-:Y:S01]  /*354b0*/  UMOV UR8, UR13 ;  /* 0x0000000d00087c82 */ /* 0x001fe20008000000 */
[----:B------:R-:W-:Y:S02]  /*354c0*/  UMOV UR11, UR19 ;  /* 0x00000013000b7c82 */ /* 0x000fe40008000000 */
[----:B------:R0:W-:Y:S02]  /*354d0*/  UTMALDG.3D [UR8], [UR26], desc[UR16] ;  /* 0x000010081a0075b4 */ /* 0x0001e40008011000 */
[----:B0-----:R-:W-:Y:S05]  /*354e0*/  @P2 BRA `(.L_x_765) ;  /* 0xfffffffc00442947 */ /* 0x001fea000383ffff */
.L_x_761:
[----:B------:R-:W-:Y:S05]  /*354f0*/  BSYNC B1 ;  /* 0x0000000000017941 */ /* 0x000fea0003800000 */
.L_x_760:
[----:B------:R-:W2:Y:S01]  /*35500*/  LDL.LU R14, [R1+0x280] ;  /* 0x00028000010e7983 */ /* 0x000ea20000300800 */
[----:B------:R-:W-:Y:S01]  /*35510*/  LOP3.LUT P4, RZ, R8, 0xff, RZ, 0xc0, !PT ;  /* 0x000000ff08ff7812 */ /* 0x000fe2000788c0ff */
[----:B------:R-:W-:Y:S01]  /*35520*/  IMAD.IADD R6, R7, 0x1, R6 ;  /* 0x0000000107067824 */ /* 0x000fe200078e0206 */
[----:B------:R-:W-:Y:S01]  /*35530*/  ULDC.64 UR8, c[0x0][0x650] ;  /* 0x0001940000087ab9 */ /* 0x000fe20000000a00 */
[----:B------:R-:W3:Y:S01]  /*35540*/  LDL.LU R12, [R1+0x284] ;  /* 0x00028400010c7983 */ /* 0x000ee20000300800 */
[----:B------:R-:W-:Y:S01]  /*35550*/  BSSY B1, `(.L_x_766) ;  /* 0x0000077000017945 */ /* 0x000fe20003800000 */
[----:B------:R-:W-:Y:S01]  /*35560*/  IMAD.MOV.U32 R10, RZ, RZ, -0x1 ;  /* 0xffffffffff0a7424 */ /* 0x000fe200078e00ff */
[----:B------:R-:W-:Y:S02]  /*35570*/  SHF.R.U32.HI R2, RZ, 0x1, R6 ;  /* 0x00000001ff027819 */ /* 0x000fe40000011606 */
[----:B------:R-:W-:Y:S02]  /*35580*/  ISETP.GT.U32.AND P1, PT, R6, 0x1, PT ;  /* 0x000000010600780c */ /* 0x000fe40003f24070 */
[----:B------:R-:W-:-:S02]  /*35590*/  LOP3.LUT R2, R2, 0x1, RZ, 0xc0, !PT ;  /* 0x0000000102027812 */ /* 0x000fc400078ec0ff */
[C---:B------:R-:W-:Y:S01]  /*355a0*/  ISETP.LT.U32.AND P1, PT, R7.reuse, 0x2, P1 ;  /* 0x000000020700780c */ /* 0x040fe20000f21070 */
[----:B------:R-:W0:Y:S01]  /*355b0*/  @P4 S2R R3, SR_CgaCtaId ;  /* 0x0000000000034919 */ /* 0x000e220000008800 */
[----:B------:R-:W-:Y:S02]  /*355c0*/  ISETP.NE.U32.AND P2, PT, R2, 0x1, PT ;  /* 0x000000010200780c */ /* 0x000fe40003f45070 */
[----:B------:R-:W-:Y:S02]  /*355d0*/  @P4 MOV R2, 0x400 ;  /* 0x0000040000024802 */ /* 0x000fe40000000f00 */
[----:B------:R-:W-:Y:S02]  /*355e0*/  ISETP.GT.U32.AND P2, PT, R7, 0x1, !P2 ;  /* 0x000000010700780c */ /* 0x000fe40005744070 */
[----:B------:R-:W-:Y:S02]  /*355f0*/  LOP3.LUT R6, R6, 0x1, RZ, 0xc0, !PT ;  /* 0x0000000106067812 */ /* 0x000fe400078ec0ff */
[----:B------:R-:W-:-:S02]  /*35600*/  PRMT R4, RZ, 0x7610, R4 ;  /* 0x00007610ff047816 */ /* 0x000fc40000000004 */
[----:B------:R-:W-:Y:S02]  /*35610*/  PRMT R8, RZ, 0x7610, R8 ;  /* 0x00007610ff087816 */ /* 0x000fe40000000008 */
[----:B0-----:R-:W-:Y:S02]  /*35620*/  @P4 LEA R2, R3, R2, 0x18 ;  /* 0x0000000203024211 */ /* 0x001fe400078ec0ff */
[----:B------:R-:W-:Y:S02]  /*35630*/  SEL R3, RZ, 0x1, !P1 ;  /* 0x00000001ff037807 */ /* 0x000fe40004800000 */
[----:B------:R0:W-:Y:S02]  /*35640*/  @P4 SYNCS.ARRIVE.TRANS64.A1T0 RZ, [R2+URZ+0x38], RZ ;  /* 0x000038ff02ff49a7 */ /* 0x0001e4000810003f */
[----:B0-----:R-:W-:-:S04]  /*35650*/  SEL R2, RZ, 0x1, !P2 ;  /* 0x00000001ff027807 */ /* 0x001fc80005000000 */
[----:B------:R-:W-:Y:S01]  /*35660*/  LOP3.LUT R0, R2, R0, R3, 0x96, !PT ;  /* 0x0000000002007212 */ /* 0x000fe200078e9603 */
[----:B------:R-:W-:Y:S02]  /*35670*/  IMAD.MOV.U32 R3, RZ, RZ, -0x1 ;  /* 0xffffffffff037424 */ /* 0x000fe400078e00ff */
[----:B------:R-:W-:Y:S01]  /*35680*/  IMAD.MOV.U32 R2, RZ, RZ, -0x1 ;  /* 0xffffffffff027424 */ /* 0x000fe200078e00ff */
[----:B---3--:R-:W-:-:S04]  /*35690*/  IADD3 R12, P1, R12, UR20, RZ ;  /* 0x000000140c0c7c10 */ /* 0x008fc8000ff3e0ff */
[----:B--2---:R-:W-:Y:S01]  /*356a0*/  IADD3.X R14, R14, UR7, RZ, P1, !PT ;  /* 0x000000070e0e7c10 */ /* 0x004fe20008ffe4ff */
[----:B------:R0:W-:Y:S01]  /*356b0*/  STL [R1+0x284], R12 ;  /* 0x0002840c01007387 */ /* 0x0001e20000100800 */
[----:B------:R-:W-:-:S03]  /*356c0*/  ISETP.GE.U32.AND P1, PT, R12, UR8, PT ;  /* 0x000000080c007c0c */ /* 0x000fc6000bf26070 */
[----:B------:R0:W-:Y:S01]  /*356d0*/  STL [R1+0x280], R14 ;  /* 0x0002800e01007387 */ /* 0x0001e20000100800 */
[----:B------:R-:W-:-:S13]  /*356e0*/  ISETP.GE.U32.AND.EX P1, PT, R14, UR9, PT, P1 ;  /* 0x000000090e007c0c */ /* 0x000fda000bf26110 */
[----:B0-----:R-:W-:Y:S05]  /*356f0*/  @P1 BRA `(.L_x_767) ;  /* 0x0000000400701947 */ /* 0x001fea0003800000 */
[----:B------:R-:W0:Y:S01]  /*35700*/  S2UR UR8, SR_CTAID.X ;  /* 0x00000000000879c3 */ /* 0x000e220000002500 */
[----:B------:R-:W-:Y:S01]  /*35710*/  ULDC.64 UR10, c[0x0][0x628] ;  /* 0x00018a00000a7ab9 */ /* 0x000fe20000000a00 */
[----:B------:R-:W-:Y:S01]  /*35720*/  ULDC UR9, c[0x0][0x150] ;  /* 0x0000540000097ab9 */ /* 0x000fe20000000800 */
[----:B------:R-:W-:Y:S01]  /*35730*/  ISETP.NE.U32.AND P1, PT, RZ, UR10, PT ;  /* 0x0000000aff007c0c */ /* 0x000fe2000bf25070 */
[----:B------:R-:W-:Y:S01]  /*35740*/  ULDC UR12, c[0x0][0x630] ;  /* 0x00018c00000c7ab9 */ /* 0x000fe20000000800 */
[----:B------:R-:W-:Y:S01]  /*35750*/  ULDC UR14, c[0x0][0x154] ;  /* 0x00005500000e7ab9 */ /* 0x000fe20000000800 */
[----:B------:R-:W-:Y:S01]  /*35760*/  IMAD.MOV.U32 R3, RZ, RZ, R14 ;  /* 0x000000ffff037224 */ /* 0x000fe200078e000e */
[----:B------:R-:W-:Y:S01]  /*35770*/  ISETP.NE.AND.EX P1, PT, RZ, UR11, PT, P1 ;  /* 0x0000000bff007c0c */ /* 0x000fe2000bf25310 */
[----:B------:R-:W1:Y:S01]  /*35780*/  S2UR UR13, SR_CTAID.Y ;  /* 0x00000000000d79c3 */ /* 0x000e620000002600 */
[----:B0-----:R-:W-:-:S05]  /*35790*/  I2FP.F32.U32 R2, UR8 ;  /* 0x0000000800027c45 */ /* 0x001fca0008201000 */
[----:B------:R-:W-:Y:S01]  /*357a0*/  FMUL R9, R2, UR9 ;  /* 0x0000000902097c20 */ /* 0x000fe20008400000 */
[----:B------:R-:W-:Y:S01]  /*357b0*/  IMAD.MOV.U32 R2, RZ, RZ, R12 ;  /* 0x000000ffff027224 */ /* 0x000fe200078e000c */
[----:B-1----:R-:W-:-:S04]  /*357c0*/  I2FP.F32.U32 R11, UR13 ;  /* 0x0000000d000b7c45 */ /* 0x002fc80008201000 */
[----:B------:R-:W0:Y:S01]  /*357d0*/  F2I.U32.TRUNC.NTZ R9, R9 ;  /* 0x0000000900097305 */ /* 0x000e22000020f000 */
[----:B------:R-:W-:Y:S05]  /*357e0*/  @!P1 BRA `(.L_x_768) ;  /* 0x0000000000289947 */ /* 0x000fea0003800000 */
[----:B------:R-:W-:Y:S02]  /*357f0*/  ULDC UR9, c[0x0][0x634] ;  /* 0x00018d0000097ab9 */ /* 0x000fe40000000800 */
[----:B------:R-:W-:-:S05]  /*35800*/  IADD3 R3, P1, R12, UR9, RZ ;  /* 0x000000090c037c10 */ /* 0x000fca000ff3e0ff */
[----:B------:R-:W-:-:S04]  /*35810*/  IMAD.X R13, RZ, RZ, R14, P1 ;  /* 0x000000ffff0d7224 */ /* 0x000fc800008e060e */
[----:B------:R-:W-:-:S04]  /*35820*/  IMAD.WIDE.U32 R4, R13, UR10, RZ ;  /* 0x0000000a0d047c25 */ /* 0x000fc8000f8e00ff */
[----:B------:R-:W-:-:S04]  /*35830*/  IMAD.WIDE.U32 R4, P1, R3, UR11, R4 ;  /* 0x0000000b03047c25 */ /* 0x000fc8000f820004 */
[----:B------:R-:W-:-:S04]  /*35840*/  IMAD.WIDE.U32 R2, R3, UR10, RZ ;  /* 0x0000000a03027c25 */ /* 0x000fc8000f8e00ff */
[----:B------:R-:W-:Y:S01]  /*35850*/  IMAD.MOV.U32 R2, RZ, RZ, R5 ;  /* 0x000000ffff027224 */ /* 0x000fe200078e0005 */
[----:B------:R-:W-:Y:S01]  /*35860*/  IADD3 RZ, P2, R3, R4, RZ ;  /* 0x0000000403ff7210 */ /* 0x000fe20007f5e0ff */
[----:B------:R-:W-:-:S04]  /*35870*/  IMAD.X R3, RZ, RZ, RZ, P1 ;  /* 0x000000ffff037224 */ /* 0x000fc800008e06ff */
[----:B------:R-:W-:-:S08]  /*35880*/  IMAD.WIDE.U32.X R2, R13, UR11, R2, P2 ;  /* 0x0000000b0d027c25 */ /* 0x000fd000090e0402 */
.L_x_768:
[--C-:B------:R-:W-:Y:S01]  /*35890*/  SHF.R.U64 R10, R2, UR12, R3.reuse ;  /* 0x0000000c020a7c19 */ /* 0x100fe20008001203 */
[----:B------:R-:W-:Y:S01]  /*358a0*/  FMUL R4, R11, UR14 ;  /* 0x0000000e0b047c20 */ /* 0x000fe20008400000 */
[----:B------:R-:W-:Y:S01]  /*358b0*/  SHF.R.U32.HI R2, RZ, UR12, R3 ;  /* 0x0000000cff027c19 */ /* 0x000fe20008011603 */
[----:B------:R-:W-:Y:S01]  /*358c0*/  ULDC.64 UR10, c[0x0][0x620] ;  /* 0x00018800000a7ab9 */ /* 0x000fe20000000a00 */
[----:B------:R-:W-:Y:S01]  /*358d0*/  IADD3 R11, P1, RZ, -R10, RZ ;  /* 0x8000000aff0b7210 */ /* 0x000fe20007f3e0ff */
[----:B------:R-:W-:Y:S01]  /*358e0*/  IMAD.MOV.U32 R3, RZ, RZ, R14 ;  /* 0x000000ffff037224 */ /* 0x000fe200078e000e */
[----:B------:R-:W-:Y:S01]  /*358f0*/  ULDC.64 UR14, c[0x0][0x640] ;  /* 0x00019000000e7ab9 */ /* 0x000fe20000000a00 */
[----:B------:R-:W1:Y:S01]  /*35900*/  F2I.U32.TRUNC.NTZ R4, R4 ;  /* 0x0000000400047305 */ /* 0x000e62000020f000 */
[----:B0-----:R-:W-:Y:S01]  /*35910*/  R2UR UR9, R9 ;  /* 0x00000000090972ca */ /* 0x001fe200000e0000 */
[----:B------:R-:W-:Y:S01]  /*35920*/  IMAD.X R2, RZ, RZ, ~R2, P1 ;  /* 0x000000ffff027224 */ /* 0x000fe200008e0e02 */
[----:B------:R-:W-:-:S03]  /*35930*/  ISETP.NE.U32.AND P1, PT, RZ, UR14, PT ;  /* 0x0000000eff007c0c */ /* 0x000fc6000bf25070 */
[----:B------:R-:W-:Y:S01]  /*35940*/  IMAD R2, R2, UR10, RZ ;  /* 0x0000000a02027c24 */ /* 0x000fe2000f8e02ff */
[----:B------:R-:W-:-:S03]  /*35950*/  ISETP.NE.AND.EX P1, PT, RZ, UR15, PT, P1 ;  /* 0x0000000fff007c0c */ /* 0x000fc6000bf25310 */
[----:B------:R-:W-:Y:S02]  /*35960*/  IMAD R5, R11, UR11, R2 ;  /* 0x0000000b0b057c24 */ /* 0x000fe4000f8e0202 */
[----:B------:R-:W-:Y:S01]  /*35970*/  IMAD.MOV.U32 R2, RZ, RZ, R12 ;  /* 0x000000ffff027224 */ /* 0x000fe200078e000c */
[----:B-1----:R-:W-:-:S03]  /*35980*/  R2UR UR11, R4 ;  /* 0x00000000040b72ca */ /* 0x002fc600000e0000 */
[----:B------:R-:W-:Y:S01]  /*35990*/  IMAD.WIDE.U32 R2, R11, UR10, R2 ;  /* 0x0000000a0b027c25 */ /* 0x000fe2000f8e0002 */
[----:B------:R-:W-:-:S03]  /*359a0*/  ULDC UR10, c[0x0][0x618] ;  /* 0x00018600000a7ab9 */ /* 0x000fc60000000800 */
[----:B------:R-:W-:-:S05]  /*359b0*/  IMAD.IADD R3, R3, 0x1, R5 ;  /* 0x0000000103037824 */ /* 0x000fca00078e0205 */
[--C-:B------:R-:W-:Y:S02]  /*359c0*/  SHF.R.U64 R9, R2, UR10, R3.reuse ;  /* 0x0000000a02097c19 */ /* 0x100fe40008001203 */
[----:B------:R-:W-:Y:S01]  /*359d0*/  SHF.R.U32.HI R2, RZ, UR10, R3 ;  /* 0x0000000aff027c19 */ /* 0x000fe20008011603 */
[----:B------:R-:W-:-:S03]  /*359e0*/  ULDC UR10, c[0x0][0x608] ;  /* 0x00018200000a7ab9 */ /* 0x000fc60000000800 */
[--C-:B------:R-:W-:Y:S02]  /*359f0*/  SHF.R.U64 R11, R9, UR10, R2.reuse ;  /* 0x0000000a090b7c19 */ /* 0x100fe40008001202 */
[----:B------:R-:W-:Y:S01]  /*35a00*/  SHF.R.U32.HI R2, RZ, UR10, R2 ;  /* 0x0000000aff027c19 */ /* 0x000fe20008011602 */
[----:B------:R-:W-:-:S03]  /*35a10*/  ULDC UR10, c[0x0][0x658] ;  /* 0x00019600000a7ab9 */ /* 0x000fc60000000800 */
[--C-:B------:R-:W-:Y:S02]  /*35a20*/  SHF.R.U64 R12, R11, UR10, R2.reuse ;  /* 0x0000000a0b0c7c19 */ /* 0x100fe40008001202 */
[----:B------:R-:W-:-:S03]  /*35a30*/  SHF.R.U32.HI R13, RZ, UR10, R2 ;  /* 0x0000000aff0d7c19 */ /* 0x000fc60008011602 */
[----:B------:R-:W-:Y:S02]  /*35a40*/  IMAD.MOV.U32 R2, RZ, RZ, R12 ;  /* 0x000000ffff027224 */ /* 0x000fe400078e000c */
[----:B------:R-:W-:Y:S01]  /*35a50*/  IMAD.MOV.U32 R3, RZ, RZ, R13 ;  /* 0x000000ffff037224 */ /* 0x000fe200078e000d */
[----:B------:R-:W-:Y:S06]  /*35a60*/  @!P1 BRA `(.L_x_769) ;  /* 0x0000000000289947 */ /* 0x000fec0003800000 */
        /* <DEDUP_REMOVED lines=10> */
.L_x_769:
[----:B------:R-:W2:Y:S01]  /*35b10*/  LDL R4, [R1+0x298] ;  /* 0x0002980001047983 */ /* 0x000ea20000100800 */
[----:B------:R-:W-:Y:S01]  /*35b20*/  UIADD3 UR11, -UR11, URZ, URZ ;  /* 0x0000003f0b0b7290 */ /* 0x000fe2000fffe13f */
[----:B------:R-:W-:Y:S02]  /*35b30*/  LOP3.LUT R11, R11, UR6, RZ, 0xc0, !PT ;  /* 0x000000060b0b7c12 */ /* 0x000fe4000f8ec0ff */
[----:B------:R-:W-:Y:S02]  /*35b40*/  LOP3.LUT R9, R9, UR4, RZ, 0xc0, !PT ;  /* 0x0000000409097c12 */ /* 0x000fe4000f8ec0ff */
[----:B--2---:R-:W-:Y:S01]  /*35b50*/  R2UR UR10, R4 ;  /* 0x00000000040a72ca */ /* 0x004fe200000e0000 */
[----:B------:R-:W-:-:S12]  /*35b60*/  IMAD.MOV.U32 R4, RZ, RZ, 0x1 ;  /* 0x00000001ff047424 */ /* 0x000fd800078e00ff */
[----:B------:R-:W-:-:S03]  /*35b70*/  UISETP.NE.AND UP0, UPT, UR10, URZ, UPT ;  /* 0x0000003f0a00728c */ /* 0x000fc6000bf05270 */
[----:B------:R-:W-:Y:S02]  /*35b80*/  ULDC UR10, c[0x0][0x648] ;  /* 0x00019200000a7ab9 */ /* 0x000fe40000000800 */
[----:B------:R-:W-:Y:S01]  /*35b90*/  SHF.R.U64 R2, R2, UR10, R3 ;  /* 0x0000000a02027c19 */ /* 0x000fe20008001203 */
[----:B------:R-:W-:Y:S01]  /*35ba0*/  ULDC UR10, c[0x0][0x638] ;  /* 0x00018e00000a7ab9 */ /* 0x000fe20000000800 */
[----:B------:R-:W-:Y:S02]  /*35bb0*/  PLOP3.LUT P1, PT, PT, PT, UP0, 0x40, 0x0 ;  /* 0x000000000000781c */ /* 0x000fe40003f2e808 */
[----:B------:R-:W-:Y:S01]  /*35bc0*/  PLOP3.LUT P2, PT, PT, PT, UP0, 0x40, 0x0 ;  /* 0x000000000000781c */ /* 0x000fe20003f4e808 */
[----:B------:R-:W-:Y:S02]  /*35bd0*/  IMAD.MOV R5, RZ, RZ, -R2 ;  /* 0x000000ffff057224 */ /* 0x000fe400078e0a02 */
[----:B------:R-:W-:Y:S02]  /*35be0*/  IMAD R3, R2, UR5, R11 ;  /* 0x0000000502037c24 */ /* 0x000fe4000f8e020b */
[----:B------:R-:W-:Y:S01]  /*35bf0*/  IMAD R12, R5, UR10, R12 ;  /* 0x0000000a050c7c24 */ /* 0x000fe2000f8e020c */
[----:B------:R-:W-:-:S03]  /*35c00*/  UIADD3 UR10, -UR9, URZ, URZ ;  /* 0x0000003f090a7290 */ /* 0x000fc6000fffe13f */
[----:B------:R-:W-:Y:S02]  /*35c10*/  ULDC UR9, c[0x0][0x144] ;  /* 0x0000510000097ab9 */ /* 0x000fe40000000800 */
[----:B------:R-:W-:-:S03]  /*35c20*/  UIMAD UR8, UR9, UR10, UR8 ;  /* 0x0000000a090872a4 */ /* 0x000fc6000f8e0208 */
[----:B------:R-:W-:Y:S02]  /*35c30*/  ULDC UR9, c[0x0][0x148] ;  /* 0x0000520000097ab9 */ /* 0x000fe40000000800 */
[----:B------:R-:W-:-:S03]  /*35c40*/  @UP0 UIMAD UR8, UR9, UR11, UR13 ;  /* 0x0000000b090802a4 */ /* 0x000fc6000f8e020d */
[----:B------:R-:W-:Y:S02]  /*35c50*/  ULDC UR9, c[0x0][0x600] ;  /* 0x0001800000097ab9 */ /* 0x000fe40000000800 */
[----:B------:R-:W-:Y:S02]  /*35c60*/  IMAD R12, R12, UR9, R9 ;  /* 0x000000090c0c7c24 */ /* 0x000fe4000f8e0209 */
[----:B------:R-:W-:Y:S01]  /*35c70*/  IMAD.U32 R2, RZ, RZ, UR8 ;  /* 0x00000008ff027e24 */ /* 0x000fe2000f8e00ff */
[----:B------:R-:W-:-:S03]  /*35c80*/  ULDC UR8, c[0x0][0x610] ;  /* 0x0001840000087ab9 */ /* 0x000fc60000000800 */
[----:B------:R-:W-:-:S05]  /*35c90*/  IMAD R3, R3, UR8, R2 ;  /* 0x0000000803037c24 */ /* 0x000fca000f8e0202 */
[----:B------:R-:W-:Y:S02]  /*35ca0*/  SEL R2, R12, R3, P1 ;  /* 0x000000030c027207 */ /* 0x000fe40000800000 */
[----:B------:R-:W-:-:S07]  /*35cb0*/  SEL R3, R3, R12, P2 ;  /* 0x0000000c03037207 */ /* 0x000fce0001000000 */
.L_x_767:
[----:B------:R-:W-:Y:S05]  /*35cc0*/  BSYNC B1 ;  /* 0x0000000000017941 */ /* 0x000fea0003800000 */
.L_x_766:
[----:B------:R-:W-:-:S13]  /*35cd0*/  LOP3.LUT P1, RZ, R4, 0xff, RZ, 0xc0, !PT ;  /* 0x000000ff04ff7812 */ /* 0x000fda000782c0ff */
[----:B------:R-:W-:Y:S05]  /*35ce0*/  @P1 BRA `(.L_x_770) ;  /* 0xfffffff400101947 */ /* 0x000fea000383ffff */
[----:B------:R-:W-:Y:S05]  /*35cf0*/  BSYNC B0 ;  /* 0x0000000000007941 */ /* 0x000fea0003800000 */
.L_x_758:
[----:B------:R-:W-:-:S03]  /*35d00*/  UMOV UR8, 0xffffffff ;  /* 0xffffffff00087882 */ /* 0x000fc60000000000 */
[----:B------:R-:W-:Y:S05]  /*35d10*/  BRA.DIV UR8, `(.L_x_771) ;  /* 0x0000000208d87947 */ /* 0x000fea000b800000 */
[----:B------:R-:W-:-:S13]  /*35d20*/  ELECT P6, URZ, PT ;  /* 0x00000000003f782f */ /* 0x000fda00038c0000 */
.L_x_783:
[----:B------:R-:W-:Y:S04]  /*35d30*/  BSSY B0, `(.L_x_772) ;  /* 0x000001c000007945 */ /* 0x000fe80003800000 */
[----:B------:R-:W-:Y:S05]  /*35d40*/  @!P6 BRA `(.L_x_773) ;  /* 0x000000000068e947 */ /* 0x000fea0003800000 */
[----:B------:R-:W2:Y:S02]  /*35d50*/  LDL R2, [R1+0x264] ;  /* 0x0002640001027983 */ /* 0x000ea40000100800 */
[----:B--2---:R-:W-:-:S13]  /*35d60*/  R2UR UR8, R2 ;  /* 0x00000000020872ca */ /* 0x004fda00000e0000 */
[----:B------:R-:W-:-:S04]  /*35d70*/  ULOP3.LUT UR8, UR8, 0x2, URZ, 0xfc, !UPT ;  /* 0x0000000208087892 */ /* 0x000fc8000f8efc3f */
[----:B------:R-:W-:-:S06]  /*35d80*/  UISETP.NE.AND UP0, UPT, UR8, 0x3, UPT ;  /* 0x000000030800788c */ /* 0x000fcc000bf05270 */
[----:B------:R-:W-:-:S13]  /*35d90*/  PLOP3.LUT P0, PT, PT, PT, UP0, 0x80, 0x0 ;  /* 0x000000000000781c */ /* 0x000fda0003f0f008 */
[----:B------:R-:W-:Y:S05]  /*35da0*/  @!P0 BRA `(.L_x_774) ;  /* 0x0000000000048947 */ /* 0x000fea0003800000 */
[----:B------:R-:W-:Y:S01]  /*35db0*/  BPT.TRAP 0x1 ;  /* 0x000000040000795c */ /* 0x000fe20000300000 */
.L_x_774:
[----:B------:R-:W0:Y:S01]  /*35dc0*/  S2R R3, SR_CgaCtaId ;  /* 0x0000000000037919 */ /* 0x000e220000008800 */
[----:B------:R-:W-:-:S04]  /*35dd0*/  MOV R2, 0x400 ;  /* 0x0000040000027802 */ /* 0x000fc80000000f00 */
[----:B0-----:R-:W-:Y:S02]  /*35de0*/  LEA R3, R3, R2, 0x18 ;  /* 0x0000000203037211 */ /* 0x001fe400078ec0ff */
[----:B------:R-:W-:-:S03]  /*35df0*/  SHF.L.U32 R2, R0, 0x1f, RZ ;  /* 0x0000001f00027819 */ /* 0x000fc600000006ff */
[----:B------:R-:W-:-:S04]  /*35e00*/  VIADD R3, R3, 0x10 ;  /* 0x0000001003037836 */ /* 0x000fc80000000000 */
[----:B------:R-:W-:-:S04]  /*35e10*/  IMAD R5, R6, 0x8, R3 ;  /* 0x0000000806057824 */ /* 0x000fc800078e0203 */
[----:B------:R-:W0:Y:S02]  /*35e20*/  SYNCS.PHASECHK.TRANS64.TRYWAIT P0, [R5+URZ], R2 ;  /* 0x00000002050075a7 */ /* 0x000e24000800017f */
[----:B0-----:R-:W-:Y:S05]  /*35e30*/  @!P0 BRA `(.L_x_775) ;  /* 0x0000000000b08947 */ /* 0x001fea0003800000 */
.L_x_784:
[----:B------:R-:W-:-:S05]  /*35e40*/  VIADD R6, R6, 0x1 ;  /* 0x0000000106067836 */ /* 0x000fca0000000000 */
[----:B------:R-:W-:-:S04]  /*35e50*/  ISETP.NE.AND P0, PT, R6, 0x2, PT ;  /* 0x000000020600780c */ /* 0x000fc80003f05270 */
[----:B0-----:R-:W-:Y:S02]  /*35e60*/  SEL R5, RZ, 0x1, P0 ;  /* 0x00000001ff057807 */ /* 0x001fe40000000000 */
[----:B------:R-:W-:Y:S02]  /*35e70*/  SEL R6, R6, RZ, P0 ;  /* 0x000000ff06067207 */ /* 0x000fe40000000000 */
[----:B------:R-:W-:-:S03]  /*35e80*/  LOP3.LUT R0, R0, R5, RZ, 0x3c, !PT ;  /* 0x0000000500007212 */ /* 0x000fc600078e3cff */
[----:B------:R-:W-:Y:S01]  /*35e90*/  IMAD R3, R6, 0x8, R3 ;  /* 0x0000000806037824 */ /* 0x000fe200078e0203 */
[----:B------:R-:W-:-:S07]  /*35ea0*/  SHF.L.U32 R0, R0, 0x1f, RZ ;  /* 0x0000001f00007819 */ /* 0x000fce00000006ff */
.L_x_776:
[----:B0-----:R0:W1:Y:S02]  /*35eb0*/  SYNCS.PHASECHK.TRANS64.TRYWAIT P0, [R3+URZ], R0 ;  /* 0x00000000030075a7 */ /* 0x001064000800017f */
[----:B-1----:R-:W-:Y:S05]  /*35ec0*/  @!P0 NANOSLEEP.SYNCS 0x989680 ;  /* 0x009896800000895d */ /* 0x002fea0003900000 */
[----:B------:R-:W1:Y:S02]  /*35ed0*/  @!P0 SYNCS.PHASECHK.TRANS64 P0, [R3+URZ], R0 ;  /* 0x00000000030085a7 */ /* 0x000e64000800007f */
[----:B-1----:R-:W-:Y:S05]  /*35ee0*/  @!P0 BRA `(.L_x_776) ;  /* 0xfffffffc00f08947 */ /* 0x002fea000383ffff */
.L_x_773:
[----:B------:R-:W-:Y:S05]  /*35ef0*/  BSYNC B0 ;  /* 0x0000000000007941 */ /* 0x000fea0003800000 */
.L_x_772:
[----:B------:R-:W-:Y:S05]  /*35f00*/  EXIT ;  /* 0x000000000000794d */ /* 0x000fea0003800000 */
.L_x_17:
[----:B-1----:R1:W3:Y:S02]  /*35f10*/  SYNCS.PHASECHK.TRANS64.TRYWAIT P1, [R3+URZ], R0 ;  /* 0x00000000030075a7 */ /* 0x0022e4000802017f */
[----:B---3--:R-:W-:Y:S05]  /*35f20*/  @!P1 NANOSLEEP.SYNCS 0x989680 ;  /* 0x009896800000995d */ /* 0x008fea0003900000 */
[----:B------:R-:W3:Y:S02]  /*35f30*/  @!P1 SYNCS.PHASECHK.TRANS64 P1, [R3+URZ], R0 ;  /* 0x00000000030095a7 */ /* 0x000ee4000802007f */
[----:B---3--:R-:W-:Y:S05]  /*35f40*/  @!P1 BRA `(.L_x_17) ;  /* 0xfffffffc00f09947 */ /* 0x008fea000383ffff */
[----:B------:R-:W-:Y:S05]  /*35f50*/  BRA `(.L_x_16) ;  /* 0xfffffcb400e87947 */ /* 0x000fea000383ffff */
.L_x_22:
[----:B-1----:R1:W2:Y:S02]  /*35f60*/  SYNCS.PHASECHK.TRANS64.TRYWAIT P1, [R5+URZ], R6 ;  /* 0x00000006050075a7 */ /* 0x0022a4000802017f */
[----:B--2---:R-:W-:Y:S05]  /*35f70*/  @!P1 NANOSLEEP.SYNCS 0x989680 ;  /* 0x009896800000995d */ /* 0x004fea0003900000 */
[----:B------:R-:W2:Y:S02]  /*35f80*/  @!P1 SYNCS.PHASECHK.TRANS64 P1, [R5+URZ], R6 ;  /* 0x00000006050095a7 */ /* 0x000ea4000802007f */
[----:B--2---:R-:W-:Y:S05]  /*35f90*/  @!P1 BRA `(.L_x_22) ;  /* 0xfffffffc00f09947 */ /* 0x004fea000383ffff */
[----:B------:R-:W-:Y:S05]  /*35fa0*/  BRA `(.L_x_21) ;  /* 0xfffffd5400bc7947 */ /* 0x000fea000383ffff */
.L_x_759:
[----:B------:R-:W-:Y:S01]  /*35fb0*/  BSSY B1, `(.L_x_777) ;  /* 0x0000006000017945 */ /* 0x000fe20003800000 */
[----:B------:R-:W-:-:S07]  /*35fc0*/  IMAD.MOV.U32 R15, RZ, RZ, -0x1 ;  /* 0xffffffffff0f7424 */ /* 0x000fce00078e00ff */
[----:B------:R-:W-:Y:S05]  /*35fd0*/  WARPSYNC.COLLECTIVE R15, `(.L_x_778) ;  /* 0x000000000f0c7348 */ /* 0x000fea0003c00000 */
[----:B------:R-:W-:Y:S02]  /*35fe0*/  ELECT P6, UR62, PT ;  /* 0x00000000003e782f */ /* 0x000fe400038c0000 */
[----:B------:R-:W-:Y:S01]  /*35ff0*/  MOV R14, UR62 ;  /* 0x0000003e000e7c02 */ /* 0x000fe20008000f00 */
[----:B------:R-:W-:Y:S10]  /*36000*/  ENDCOLLECTIVE ;  /* 0x000000000000791b */ /* 0x000ff40003800000 */
.L_x_778:
[----:B------:R-:W-:Y:S05]  /*36010*/  BSYNC B1 ;  /* 0x0000000000017941 */ /* 0x000fea0003800000 */
.L_x_777:
[----:B------:R-:W-:Y:S05]  /*36020*/  BRA `(.L_x_779) ;  /* 0xfffffff0004c7947 */ /* 0x000fea000383ffff */
.L_x_762:
[----:B0-----:R0:W1:Y:S02]  /*36030*/  SYNCS.PHASECHK.TRANS64.TRYWAIT P1, [R11+URZ+0x10], R12 ;  /* 0x0000100c0b0075a7 */ /* 0x001064000802017f */
[----:B-1----:R-:W-:Y:S05]  /*36040*/  @!P1 NANOSLEEP.SYNCS 0x989680 ;  /* 0x009896800000995d */ /* 0x002fea0003900000 */
[----:B------:R-:W1:Y:S02]  /*36050*/  @!P1 SYNCS.PHASECHK.TRANS64 P1, [R11+URZ+0x10], R12 ;  /* 0x0000100c0b0095a7 */ /* 0x000e64000802007f */
[----:B-1----:R-:W-:Y:S05]  /*36060*/  @!P1 BRA `(.L_x_762) ;  /* 0xfffffffc00f09947 */ /* 0x002fea000383ffff */
[----:B------:R-:W-:Y:S05]  /*36070*/  BRA `(.L_x_780) ;  /* 0xfffffff000807947 */ /* 0x000fea000383ffff */
.L_x_771:
[----:B------:R-:W-:Y:S01]  /*36080*/  BSSY B0, `(.L_x_781) ;  /* 0x0000006000007945 */ /* 0x000fe20003800000 */
[----:B------:R-:W-:-:S07]  /*36090*/  IMAD.MOV.U32 R15, RZ, RZ, -0x1 ;  /* 0xffffffffff0f7424 */ /* 0x000fce00078e00ff */
[----:B------:R-:W-:Y:S05]  /*360a0*/  WARPSYNC.COLLECTIVE R15, `(.L_x_782) ;  /* 0x000000000f0c7348 */ /* 0x000fea0003c00000 */
[----:B------:R-:W-:Y:S02]  /*360b0*/  ELECT P6, UR62, PT ;  /* 0x00000000003e782f */ /* 0x000fe400038c0000 */
[----:B------:R-:W-:Y:S01]  /*360c0*/  MOV R14, UR62 ;  /* 0x0000003e000e7c02 */ /* 0x000fe20008000f00 */
[----:B------:R-:W-:Y:S10]  /*360d0*/  ENDCOLLECTIVE ;  /* 0x000000000000791b */ /* 0x000ff40003800000 */
.L_x_782:
[----:B------:R-:W-:Y:S05]  /*360e0*/  BSYNC B0 ;  /* 0x0000000000007941 */ /* 0x000fea0003800000 */
.L_x_781:
[----:B------:R-:W-:Y:S05]  /*360f0*/  BRA `(.L_x_783) ;  /* 0xfffffffc000c7947 */ /* 0x000fea000383ffff */
.L_x_775:
[----:B0-----:R0:W1:Y:S02]  /*36100*/  SYNCS.PHASECHK.TRANS64.TRYWAIT P0, [R5+URZ], R2 ;  /* 0x00000002050075a7 */ /* 0x001064000800017f */
[----:B-1----:R-:W-:Y:S05]  /*36110*/  @!P0 NANOSLEEP.SYNCS 0x989680 ;  /* 0x009896800000895d */ /* 0x002fea0003900000 */
[----:B------:R-:W1:Y:S02]  /*36120*/  @!P0 SYNCS.PHASECHK.TRANS64 P0, [R5+URZ], R2 ;  /* 0x00000002050085a7 */ /* 0x000e64000800007f */
[----:B-1----:R-:W-:Y:S05]  /*36130*/  @!P0 BRA `(.L_x_775) ;  /* 0xfffffffc00f08947 */ /* 0x002fea000383ffff */
[----:B------:R-:W-:Y:S05]  /*36140*/  BRA `(.L_x_784) ;  /* 0xfffffffc003c7947 */ /* 0x000fea000383ffff */
.L_x_785:
[----:B------:R-:W-:-:S00]  /*36150*/  BRA `(.L_x_785) ;  /* 0xfffffffc00fc7947 */ /* 0x000fc0000383ffff */
[----:B------:R-:W-:-:S00]  /*36160*/  NOP ;  /* 0x0000000000007918 */ /* 0x000fc00000000000 */
        /* <DEDUP_REMOVED lines=9> */
.L_x_786:


//--------------------- .nv.global.init           --------------------------
	.section	.nv.global.init,"aw",@progbits
.nv.global.init:
	.type		$str$22,@object
	.size		$str$22,($str$23 - $str$22)
$str$22:
        /*0000*/ 	.byte	0x6b, 0x5f, 0x74, 0x69, 0x6c, 0x65, 0x5f, 0x63, 0x6f, 0x75, 0x6e, 0x74, 0x20, 0x3e, 0x3d, 0x20
        /*0010*/ 	.byte	0x31, 0x00
	.type		$str$23,@object
	.size		$str$23,(__unnamed_1 - $str$23)
$str$23:
        /*0012*/ 	.byte	0x2f, 0x74, 0x6d, 0x70, 0x2f, 0x63, 0x75, 0x74, 0x6c, 0x61, 0x73, 0x73, 0x5f, 0x73, 0x77, 0x65
        /*0022*/ 	.byte	0x65, 0x70, 0x5f, 0x73, 0x72, 0x63, 0x2f, 0x69, 0x6e, 0x63, 0x6c, 0x75, 0x64, 0x65, 0x2f, 0x63
        /*0032*/ 	.byte	0x75, 0x74, 0x6c, 0x61, 0x73, 0x73, 0x2f, 0x67, 0x65, 0x6d, 0x6d, 0x2f, 0x63, 0x6f, 0x6c, 0x6c
        /*0042*/ 	.byte	0x65, 0x63, 0x74, 0x69, 0x76, 0x65, 0x2f, 0x73, 0x6d, 0x39, 0x30, 0x5f, 0x6d, 0x6d, 0x61, 0x5f
        /*0052*/ 	.byte	0x74, 0x6d, 0x61, 0x5f, 0x67, 0x6d, 0x6d, 0x61, 0x5f, 0x73, 0x73, 0x5f, 0x77, 0x61, 0x72, 0x70
        /*0062*/ 	.byte	0x73, 0x70, 0x65, 0x63, 0x69, 0x61, 0x6c, 0x69, 0x7a, 0x65, 0x64, 0x2e, 0x68, 0x70, 0x70, 0x00
	.type		__unnamed_1,@object
	.size		__unnamed_1,(.L_0 - __unnamed_1)
__unnamed_1:
        /* <DEDUP_REMOVED lines=173> */
        /*0b42*/ 	.byte	0x69, 0x74, 0x79, 0x5d, 0x00
.L_0:


//--------------------- .nv.shared._ZN7cutlass13device_kernelINS_4gemm6kernel13GemmUniversalIN4cute5tupleIJiiiiEEENS1_10collective13CollectiveMmaINS1_34MainloopSm90TmaGmmaWarpSpecializedILi2ENS5_IJNS4_1CILi1EEESB_SB_EEENS1_35KernelTmaWarpSpecializedCooperativeEEENS5_IJNSA_ILi384EEENSA_ILi240EEENSA_ILi128EEEEEEaNS5_IJlSB_lEEEaSJ_NS4_8TiledMMAINS4_8MMA_AtomIJNS4_4SM904GMMA26MMA_64x16x32_S32S8S8_SS_TNEEEENS4_6LayoutINS5_IJNSA_ILi2EEESB_SB_EEENS5_IJSB_NSA_ILi0EEEST_EEEEENS5_IJNS4_10UnderscoreESW_SW_EEEEENS4_13SM90_TMA_LOADENS4_14ComposedLayoutINS4_7SwizzleILi3ELi4ELi3EEENS4_18smem_ptr_flag_bitsILi8EEENSQ_INS5_IJNSA_ILi8EEESH_EEENS5_IJSH_SB_EEEEEEEvNS4_8identityESZ_S19_vS1A_EENS_8epilogue10collective6detail29Sm90TmaWarpSpecializedAdapterINS1D_15DefaultEpilogueIaSJ_SJ_NS1C_6thread17LinearCombinationIaLi1EiiLNS1H_9ScaleType4KindE0ELNS_15FloatRoundStyleE2EaEENS1_15EpilogueDefaultEEEEEvvEEEEvNT_6ParamsE --------------------------
	.section	.nv.shared._ZN7cutlass13device_kernelINS_4gemm6kernel13GemmUniversalIN4cute5tupleIJiiiiEEENS1_10collective13CollectiveMmaINS1_34MainloopSm90TmaGmmaWarpSpecializedILi2ENS5_IJNS4_1CILi1EEESB_SB_EEENS1_35KernelTmaWarpSpecializedCooperativeEEENS5_IJNSA_ILi384EEENSA_ILi240EEENSA_ILi128EEEEEEaNS5_IJlSB_lEEEaSJ_NS4_8TiledMMAINS4_8MMA_AtomIJNS4_4SM904GMMA26MMA_64x16x32_S32S8S8_SS_TNEEEENS4_6LayoutINS5_IJNSA_ILi2EEESB_SB_EEENS5_IJSB_NSA_ILi0EEEST_EEEEENS5_IJNS4_10UnderscoreESW_SW_EEEEENS4_13SM90_TMA_LOADENS4_14ComposedLayoutINS4_7SwizzleILi3ELi4ELi3EEENS4_18smem_ptr_flag_bitsILi8EEENSQ_INS5_IJNSA_ILi8EEESH_EEENS5_IJSH_SB_EEEEEEEvNS4_8identityESZ_S19_vS1A_EENS_8epilogue10collective6detail29Sm90TmaWarpSpecializedAdapterINS1D_15DefaultEpilogueIaSJ_SJ_NS1C_6thread17LinearCombinationIaLi1EiiLNS1H_9ScaleType4KindE0ELNS_15FloatRoundStyleE2EaEENS1_15EpilogueDefaultEEEEEvvEEEEvNT_6ParamsE,"aw",@nobits
	.sectionflags	@""
	.align	16
	.zero		1024


//--------------------- .nv.shared.reserved.0     --------------------------
	.section	.nv.shared.reserved.0,"aw",@nobits
	.weak		__nv_reservedSMEM_offset_0_alias
	.size		__nv_reservedSMEM_offset_0_alias, 0, 0
	.other		__nv_reservedSMEM_offset_0_alias,@"STO_CUDA_RESERVED_SHARED STV_DEFAULT"
__nv_reservedSMEM_offset_0_alias:
	.zero		0


//--------------------- .nv.global                --------------------------
	.section	.nv.global,"aw",@nobits
.nv.global:
	.type		_ZN40_INTERNAL_202fa43f_4_k_cu_77d326e0_142364cute1_E,@object
	.size		_ZN40_INTERNAL_202fa43f_4_k_cu_77d326e0_142364cute1_E,(_ZN40_INTERNAL_202fa43f_4_k_cu_77d326e0_142364cuda3std3__45__cpo6cbeginE - _ZN40_INTERNAL_202fa43f_4_k_cu_77d326e0_142364cute1_E)
_ZN40_INTERNAL_202fa43f_4_k_cu_77d326e0_142364cute1_E:
	.zero		1
	.type		_ZN40_INTERNAL_202fa43f_4_k_cu_77d326e0_142364cuda3std3__45__cpo6cbeginE,@object
	.size		_ZN40_INTERNAL_202fa43f_4_k_cu_77d326e0_142364cuda3std3__45__cpo6cbeginE,(_ZN40_INTERNAL_202fa43f_4_k_cu_77d326e0_142364cuda3std3__48in_placeE - _ZN40_INTERNAL_202fa43f_4_k_cu_77d326e0_142364cuda3std3__45__cpo6cbeginE)
_ZN40_INTERNAL_202fa43f_4_k_cu_77d326e0_142364cuda3std3__45__cpo6cbeginE:
	.zero		1
	.type		_ZN40_INTERNAL_202fa43f_4_k_cu_77d326e0_142364cuda3std3__48in_placeE,@object
	.size		_ZN40_INTERNAL_202fa43f_4_k_cu_77d326e0_142364cuda3std3__48in_placeE,(_ZN40_INTERNAL_202fa43f_4_k_cu_77d326e0_142364cuda3std6ranges3__45__cpo9iter_moveE - _ZN40_INTERNAL_202fa43f_4_k_cu_77d326e0_142364cuda3std3__48in_placeE)
_ZN40_INTERNAL_202fa43f_4_k_cu_77d326e0_142364cuda3std3__48in_placeE:
	.zero		1
	.type		_ZN40_INTERNAL_202fa43f_4_k_cu_77d326e0_142364cuda3std6ranges3__45__cpo9iter_moveE,@object
	.size		_ZN40_INTERNAL_202fa43f_4_k_cu_77d326e0_142364cuda3std6ranges3__45__cpo9iter_moveE,(_ZN40_INTERNAL_202fa43f_4_k_cu_77d326e0_142364cuda3std3__45__cpo5beginE - _ZN40_INTERNAL_202fa43f_4_k_cu_77d326e0_142364cuda3std6ranges3__45__cpo9iter_moveE)
_ZN40_INTERNAL_202fa43f_4_k_cu_77d326e0_142364cuda3std6ranges3__45__cpo9iter_moveE:
	.zero		1
	.type		_ZN40_INTERNAL_202fa43f_4_k_cu_77d326e0_142364cuda3std3__45__cpo5beginE,@object
	.size		_ZN40_INTERNAL_202fa43f_4_k_cu_77d326e0_142364cuda3std3__45__cpo5beginE,(_ZN40_INTERNAL_202fa43f_4_k_cu_77d326e0_142364cuda3std3__442_GLOBAL__N__202fa43f_4_k_cu_77d326e0_142366ignoreE - _ZN40_INTERNAL_202fa43f_4_k_cu_77d326e0_142364cuda3std3__45__cpo5beginE)
_ZN40_INTERNAL_202fa43f_4_k_cu_77d326e0_142364cuda3std3__45__cpo5beginE:
	.zero		1
	.type		_ZN40_INTERNAL_202fa43f_4_k_cu_77d326e0_142364cuda3std3__442_GLOBAL__N__202fa43f_4_k_cu_77d326e0_142366ignoreE,@object
	.size		_ZN40_INTERNAL_202fa43f_4_k_cu_77d326e0_142364cuda3std3__442_GLOBAL__N__202fa43f_4_k_cu_77d326e0_142366ignoreE,(_ZN40_INTERNAL_202fa43f_4_k_cu_77d326e0_142364cute7productE - _ZN40_INTERNAL_202fa43f_4_k_cu_77d326e0_142364cuda3std3__442_GLOBAL__N__202fa43f_4_k_cu_77d326e0_142366ignoreE)
_ZN40_INTERNAL_202fa43f_4_k_cu_77d326e0_142364cuda3std3__442_GLOBAL__N__202fa43f_4_k_cu_77d326e0_142366ignoreE:
	.zero		1
	.type		_ZN40_INTERNAL_202fa43f_4_k_cu_77d326e0_142364cute7productE,@object
	.size		_ZN40_INTERNAL_202fa43f_4_k_cu_77d326e0_142364cute7productE,(_ZN40_INTERNAL_202fa43f_4_k_cu_77d326e0_142364cuda3std3__45__cpo3endE - _ZN40_INTERNAL_202fa43f_4_k_cu_77d326e0_142364cute7productE)
_ZN40_INTERNAL_202fa43f_4_k_cu_77d326e0_142364cute7productE:
	.zero		1
	.type		_ZN40_INTERNAL_202fa43f_4_k_cu_77d326e0_142364cuda3std3__45__cpo3endE,@object
	.size		_ZN40_INTERNAL_202fa43f_4_k_cu_77d326e0_142364cuda3std3__45__cpo3endE,(_ZN40_INTERNAL_202fa43f_4_k_cu_77d326e0_142364cuda3std3__419piecewise_constructE - _ZN40_INTERNAL_202fa43f_4_k_cu_77d326e0_142364cuda3std3__45__cpo3endE)
_ZN40_INTERNAL_202fa43f_4_k_cu_77d326e0_142364cuda3std3__45__cpo3endE:
	.zero		1
	.type		_ZN40_INTERNAL_202fa43f_4_k_cu_77d326e0_142364cuda3std3__419piecewise_constructE,@object
	.size		_ZN40_INTERNAL_202fa43f_4_k_cu_77d326e0_142364cuda3std3__419piecewise_constructE,(_ZN40_INTERNAL_202fa43f_4_k_cu_77d326e0_142364cuda3std3__45__cpo4cendE - _ZN40_INTERNAL_202fa43f_4_k_cu_77d326e0_142364cuda3std3__419piecewise_constructE)
_ZN40_INTERNAL_202fa43f_4_k_cu_77d326e0_142364cuda3std3__419piecewise_constructE:
	.zero		1
	.type		_ZN40_INTERNAL_202fa43f_4_k_cu_77d326e0_142364cuda3std3__45__cpo4cendE,@object
	.size		_ZN40_INTERNAL_202fa43f_4_k_cu_77d326e0_142364cuda3std3__45__cpo4cendE,(_ZN40_INTERNAL_202fa43f_4_k_cu_77d326e0_142364cuda3std6ranges3__45__cpo4swapE - _ZN40_INTERNAL_202fa43f_4_k_cu_77d326e0_142364cuda3std3__45__cpo4cendE)
_ZN40_INTERNAL_202fa43f_4_k_cu_77d326e0_142364cuda3std3__45__cpo4cendE:
	.zero		1
	.type		_ZN40_INTERNAL_202fa43f_4_k_cu_77d326e0_142364cuda3std6ranges3__45__cpo4swapE,@object
	.size		_ZN40_INTERNAL_202fa43f_4_k_cu_77d326e0_142364cuda3std6ranges3__45__cpo4swapE,(.L_8 - _ZN40_INTERNAL_202fa43f_4_k_cu_77d326e0_142364cuda3std6ranges3__45__cpo4swapE)
_ZN40_INTERNAL_202fa43f_4_k_cu_77d326e0_142364cuda3std6ranges3__45__cpo4swapE:
	.zero		1
.L_8:


//--------------------- .nv.constant0._ZN7cutlass13device_kernelINS_4gemm6kernel13GemmUniversalIN4cute5tupleIJiiiiEEENS1_10collective13CollectiveMmaINS1_34MainloopSm90TmaGmmaWarpSpecializedILi2ENS5_IJNS4_1CILi1EEESB_SB_EEENS1_35KernelTmaWarpSpecializedCooperativeEEENS5_IJNSA_ILi384EEENSA_ILi240EEENSA_ILi128EEEEEEaNS5_IJlSB_lEEEaSJ_NS4_8TiledMMAINS4_8MMA_AtomIJNS4_4SM904GMMA26MMA_64x16x32_S32S8S8_SS_TNEEEENS4_6LayoutINS5_IJNSA_ILi2EEESB_SB_EEENS5_IJSB_NSA_ILi0EEEST_EEEEENS5_IJNS4_10UnderscoreESW_SW_EEEEENS4_13SM90_TMA_LOADENS4_14ComposedLayoutINS4_7SwizzleILi3ELi4ELi3EEENS4_18smem_ptr_flag_bitsILi8EEENSQ_INS5_IJNSA_ILi8EEESH_EEENS5_IJSH_SB_EEEEEEEvNS4_8identityESZ_S19_vS1A_EENS_8epilogue10collective6detail29Sm90TmaWarpSpecializedAdapterINS1D_15DefaultEpilogueIaSJ_SJ_NS1C_6thread17LinearCombinationIaLi1EiiLNS1H_9ScaleType4KindE0ELNS_15FloatRoundStyleE2EaEENS1_15EpilogueDefaultEEEEEvvEEEEvNT_6ParamsE --------------------------
	.section	.nv.constant0._ZN7cutlass13device_kernelINS_4gemm6kernel13GemmUniversalIN4cute5tupleIJiiiiEEENS1_10collective13CollectiveMmaINS1_34MainloopSm90TmaGmmaWarpSpecializedILi2ENS5_IJNS4_1CILi1EEESB_SB_EEENS1_35KernelTmaWarpSpecializedCooperativeEEENS5_IJNSA_ILi384EEENSA_ILi240EEENSA_ILi128EEEEEEaNS5_IJlSB_lEEEaSJ_NS4_8TiledMMAINS4_8MMA_AtomIJNS4_4SM904GMMA26MMA_64x16x32_S32S8S8_SS_TNEEEENS4_6LayoutINS5_IJNSA_ILi2EEESB_SB_EEENS5_IJSB_NSA_ILi0EEEST_EEEEENS5_IJNS4_10UnderscoreESW_SW_EEEEENS4_13SM90_TMA_LOADENS4_14ComposedLayoutINS4_7SwizzleILi3ELi4ELi3EEENS4_18smem_ptr_flag_bitsILi8EEENSQ_INS5_IJNSA_ILi8EEESH_EEENS5_IJSH_SB_EEEEEEEvNS4_8identityESZ_S19_vS1A_EENS_8epilogue10collective6detail29Sm90TmaWarpSpecializedAdapterINS1D_15DefaultEpilogueIaSJ_SJ_NS1C_6thread17LinearCombinationIaLi1EiiLNS1H_9ScaleType4KindE0ELNS_15FloatRoundStyleE2EaEENS1_15EpilogueDefaultEEEEEvvEEEEvNT_6ParamsE,"a",@progbits
	.sectionflags	@""
	.align	4
.nv.constant0._ZN7cutlass13device_kernelINS_4gemm6kernel13GemmUniversalIN4cute5tupleIJiiiiEEENS1_10collective13CollectiveMmaINS1_34MainloopSm90TmaGmmaWarpSpecializedILi2ENS5_IJNS4_1CILi1EEESB_SB_EEENS1_35KernelTmaWarpSpecializedCooperativeEEENS5_IJNSA_ILi384EEENSA_ILi240EEENSA_ILi128EEEEEEaNS5_IJlSB_lEEEaSJ_NS4_8TiledMMAINS4_8MMA_AtomIJNS4_4SM904GMMA26MMA_64x16x32_S32S8S8_SS_TNEEEENS4_6LayoutINS5_IJNSA_ILi2EEESB_SB_EEENS5_IJSB_NSA_ILi0EEEST_EEEEENS5_IJNS4_10UnderscoreESW_SW_EEEEENS4_13SM90_TMA_LOADENS4_14ComposedLayoutINS4_7SwizzleILi3ELi4ELi3EEENS4_18smem_ptr_flag_bitsILi8EEENSQ_INS5_IJNSA_ILi8EEESH_EEENS5_IJSH_SB_EEEEEEEvNS4_8identityESZ_S19_vS1A_EENS_8epilogue10collective6detail29Sm90TmaWarpSpecializedAdapterINS1D_15DefaultEpilogueIaSJ_SJ_NS1C_6thread17LinearCombinationIaLi1EiiLNS1H_9ScaleType4KindE0ELNS_15FloatRoundStyleE2EaEENS1_15EpilogueDefaultEEEEEvvEEEEvNT_6ParamsE:
	.zero		1664


//--------------------- SYMBOLS --------------------------

	.type		.nv.reservedSmem.offset0,@object
	.size		.nv.reservedSmem.offset0,0x4
	.type		__assertfail,@function
